def matmul_kernel(
    a_ptr,
    b_ptr,
    c_ptr,
    M,
    N,
    K,
    stride_am,
    stride_ak,
    stride_bk,
    stride_bn,
    stride_cm,
    stride_cn,
    BLOCK_M: tl.constexpr,
    BLOCK_N: tl.constexpr,
    BLOCK_K: tl.constexpr,
    GROUP_M: tl.constexpr,
):
    pid = tl.program_id(axis=0)
    num_pid_m = tl.cdiv(M, BLOCK_M)
    num_pid_n = tl.cdiv(N, BLOCK_N)
    num_pid_in_group = GROUP_M * num_pid_n
    group_id = pid // num_pid_in_group
    first_pid_m = group_id * GROUP_M
    group_size_m = min(num_pid_m - first_pid_m, GROUP_M)
    pid_m = first_pid_m + ((pid % num_pid_in_group) % group_size_m)
    pid_n = (pid % num_pid_in_group) // group_size_m

    offs_am = (pid_m * BLOCK_M + tl.arange(0, BLOCK_M)) % M
    offs_bn = (pid_n * BLOCK_N + tl.arange(0, BLOCK_N)) % N
    offs_k = tl.arange(0, BLOCK_K)
    a_ptrs = a_ptr + offs_am[:, None] * stride_am + offs_k[None, :] * stride_ak
    b_ptrs = b_ptr + offs_k[:, None] * stride_bk + offs_bn[None, :] * stride_bn

    acc = tl.zeros((BLOCK_M, BLOCK_N), dtype=tl.float32)
    for kk in range(0, tl.cdiv(K, BLOCK_K)):
        a = tl.load(a_ptrs, mask=offs_k[None, :] < K - kk * BLOCK_K, other=0.0)
        b = tl.load(b_ptrs, mask=offs_k[:, None] < K - kk * BLOCK_K, other=0.0)
        acc = tl.dot(a, b, acc)
        a_ptrs += BLOCK_K * stride_ak
        b_ptrs += BLOCK_K * stride_bk

    c = acc.to(c_ptr.dtype.element_ty)
    offs_cm = pid_m * BLOCK_M + tl.arange(0, BLOCK_M)
    offs_cn = pid_n * BLOCK_N + tl.arange(0, BLOCK_N)
    c_ptrs = c_ptr + offs_cm[:, None] * stride_cm + offs_cn[None, :] * stride_cn
    mask = (offs_cm[:, None] < M) & (offs_cn[None, :] < N)
    tl.store(c_ptrs, c, mask=mask)

# config = {"BLOCK_K": 64, "BLOCK_M": 256, "BLOCK_N": 256, "GROUP_M": 8, "arch": "sm_90", "dtype": "fp32", "num_ctas": 1, "num_stages": 5, "num_warps": 4}
# arch = sm_90


// ===== COMPILED SASS (sm_90a) =====

	.target	sm_90a

	.elftype	@"ET_EXEC"


//--------------------- .note.nv.tkinfo           --------------------------
	.section	.note.nv.tkinfo,"",@"SHT_NOTE"
	.sectionflags	@"SHF_NOTE_NV_TKINFO"
	.tkinfo
        /*0018*/ 	.word	0x00000002
        /*0030*/ 	.string	""
        /*0030*/ 	.string	"ptxas"
        /*0030*/ 	.string	"Cuda compilation tools, release 13.0, V13.0.88"
        /*0030*/ 	.string	"Build cuda_13.0.r13.0/compiler.36424714_0"
        /*0030*/ 	.string	"-v  -suppress-debug-info  -lineinfo  -arch sm_90a "



//--------------------- .note.nv.cuinfo           --------------------------
	.section	.note.nv.cuinfo,"",@"SHT_NOTE"
	.sectionflags	@"SHF_NOTE_NV_CUINFO"
        /*0018*/ 	.short	0x0002
        /*001a*/ 	.short	0x005a
        /*001c*/ 	.short	0x0082
	.zero		2


//--------------------- .nv.info                  --------------------------
	.section	.nv.info,"",@"SHT_CUDA_INFO"
	.align	4


	//----- nvinfo : EIATTR_REGCOUNT
	.align		4
        /*0000*/ 	.byte	0x04, 0x2f
        /*0002*/ 	.short	(.L_1 - .L_0)
	.align		4
.L_0:
        /*0004*/ 	.word	index@(matmul_kernel)
        /*0008*/ 	.word	0x000000ff


	//----- nvinfo : EIATTR_FRAME_SIZE
	.align		4
.L_1:
        /*000c*/ 	.byte	0x04, 0x11
        /*000e*/ 	.short	(.L_3 - .L_2)
	.align		4
.L_2:
        /*0010*/ 	.word	index@(matmul_kernel)
        /*0014*/ 	.word	0x00001210


	//----- nvinfo : EIATTR_MIN_STACK_SIZE
	.align		4
.L_3:
        /*0018*/ 	.byte	0x04, 0x12
        /*001a*/ 	.short	(.L_5 - .L_4)
	.align		4
.L_4:
        /*001c*/ 	.word	index@(matmul_kernel)
        /*0020*/ 	.word	0x00001210
.L_5:


//--------------------- .nv.compat                --------------------------
	.section	.nv.compat,"",@"SHT_CUDA_COMPAT_INFO"
	.align	4
        /*0000*/ 	.byte	0x02, 0x09, 0x01, 0x00, 0x02, 0x02, 0x04, 0x00, 0x02, 0x05, 0x05, 0x00, 0x03, 0x07, 0x01, 0x01
        /*0010*/ 	.byte	0x02, 0x03, 0x00, 0x00, 0x02, 0x06, 0x01, 0x00, 0x04, 0x0b, 0x08, 0x00, 0x00, 0x00, 0x00, 0x00
        /*0020*/ 	.byte	0x00, 0x00, 0x00, 0x00


//--------------------- .nv.info.matmul_kernel    --------------------------
	.section	.nv.info.matmul_kernel,"",@"SHT_CUDA_INFO"
	.sectionflags	@""
	.align	4


	//----- nvinfo : EIATTR_CUDA_API_VERSION
	.align		4
        /*0000*/ 	.byte	0x04, 0x37
        /*0002*/ 	.short	(.L_7 - .L_6)
.L_6:
        /*0004*/ 	.word	0x00000082


	//----- nvinfo : EIATTR_KPARAM_INFO
	.align		4
.L_7:
        /*0008*/ 	.byte	0x04, 0x17
        /*000a*/ 	.short	(.L_9 - .L_8)
.L_8:
        /*000c*/ 	.word	0x00000000
        /*0010*/ 	.short	0x000d
        /*0012*/ 	.short	0x0048
        /*0014*/ 	.byte	0x00, 0xf4, 0x21, 0x00


	//----- nvinfo : EIATTR_KPARAM_INFO
	.align		4
.L_9:
        /*0018*/ 	.byte	0x04, 0x17
        /*001a*/ 	.short	(.L_11 - .L_10)
.L_10:
        /*001c*/ 	.word	0x00000000
        /*0020*/ 	.short	0x000c
        /*0022*/ 	.short	0x0040
        /*0024*/ 	.byte	0x00, 0xf4, 0x21, 0x00


	//----- nvinfo : EIATTR_KPARAM_INFO
	.align		4
.L_11:
        /*0028*/ 	.byte	0x04, 0x17
        /*002a*/ 	.short	(.L_13 - .L_12)
.L_12:
        /*002c*/ 	.word	0x00000000
        /*0030*/ 	.short	0x000b
        /*0032*/ 	.short	0x0038
        /*0034*/ 	.byte	0x00, 0xf0, 0x11, 0x00


	//----- nvinfo : EIATTR_KPARAM_INFO
	.align		4
.L_13:
        /*0038*/ 	.byte	0x04, 0x17
        /*003a*/ 	.short	(.L_15 - .L_14)
.L_14:
        /*003c*/ 	.word	0x00000000
        /*0040*/ 	.short	0x000a
        /*0042*/ 	.short	0x0034
        /*0044*/ 	.byte	0x00, 0xf0, 0x11, 0x00


	//----- nvinfo : EIATTR_KPARAM_INFO
	.align		4
.L_15:
        /*0048*/ 	.byte	0x04, 0x17
        /*004a*/ 	.short	(.L_17 - .L_16)
.L_16:
        /*004c*/ 	.word	0x00000000
        /*0050*/ 	.short	0x0009
        /*0052*/ 	.short	0x0030
        /*0054*/ 	.byte	0x00, 0xf0, 0x11, 0x00


	//----- nvinfo : EIATTR_KPARAM_INFO
	.align		4
.L_17:
        /*0058*/ 	.byte	0x04, 0x17
        /*005a*/ 	.short	(.L_19 - .L_18)
.L_18:
        /*005c*/ 	.word	0x00000000
        /*0060*/ 	.short	0x0008
        /*0062*/ 	.short	0x002c
        /*0064*/ 	.byte	0x00, 0xf0, 0x11, 0x00


	//----- nvinfo : EIATTR_KPARAM_INFO
	.align		4
.L_19:
        /*0068*/ 	.byte	0x04, 0x17
        /*006a*/ 	.short	(.L_21 - .L_20)
.L_20:
        /*006c*/ 	.word	0x00000000
        /*0070*/ 	.short	0x0007
        /*0072*/ 	.short	0x0028
        /*0074*/ 	.byte	0x00, 0xf0, 0x11, 0x00


	//----- nvinfo : EIATTR_KPARAM_INFO
	.align		4
.L_21:
        /*0078*/ 	.byte	0x04, 0x17
        /*007a*/ 	.short	(.L_23 - .L_22)
.L_22:
        /*007c*/ 	.word	0x00000000
        /*0080*/ 	.short	0x0006
        /*0082*/ 	.short	0x0024
        /*0084*/ 	.byte	0x00, 0xf0, 0x11, 0x00


	//----- nvinfo : EIATTR_KPARAM_INFO
	.align		4
.L_23:
        /*0088*/ 	.byte	0x04, 0x17
        /*008a*/ 	.short	(.L_25 - .L_24)
.L_24:
        /*008c*/ 	.word	0x00000000
        /*0090*/ 	.short	0x0005
        /*0092*/ 	.short	0x0020
        /*0094*/ 	.byte	0x00, 0xf0, 0x11, 0x00


	//----- nvinfo : EIATTR_KPARAM_INFO
	.align		4
.L_25:
        /*0098*/ 	.byte	0x04, 0x17
        /*009a*/ 	.short	(.L_27 - .L_26)
.L_26:
        /*009c*/ 	.word	0x00000000
        /*00a0*/ 	.short	0x0004
        /*00a2*/ 	.short	0x001c
        /*00a4*/ 	.byte	0x00, 0xf0, 0x11, 0x00


	//----- nvinfo : EIATTR_KPARAM_INFO
	.align		4
.L_27:
        /*00a8*/ 	.byte	0x04, 0x17
        /*00aa*/ 	.short	(.L_29 - .L_28)
.L_28:
        /*00ac*/ 	.word	0x00000000
        /*00b0*/ 	.short	0x0003
        /*00b2*/ 	.short	0x0018
        /*00b4*/ 	.byte	0x00, 0xf0, 0x11, 0x00


	//----- nvinfo : EIATTR_KPARAM_INFO
	.align		4
.L_29:
        /*00b8*/ 	.byte	0x04, 0x17
        /*00ba*/ 	.short	(.L_31 - .L_30)
.L_30:
        /*00bc*/ 	.word	0x00000000
        /*00c0*/ 	.short	0x0002
        /*00c2*/ 	.short	0x0010
        /*00c4*/ 	.byte	0x00, 0xf4, 0x21, 0x00


	//----- nvinfo : EIATTR_KPARAM_INFO
	.align		4
.L_31:
        /*00c8*/ 	.byte	0x04, 0x17
        /*00ca*/ 	.short	(.L_33 - .L_32)
.L_32:
        /*00cc*/ 	.word	0x00000000
        /*00d0*/ 	.short	0x0001
        /*00d2*/ 	.short	0x0008
        /*00d4*/ 	.byte	0x00, 0xf4, 0x21, 0x00


	//----- nvinfo : EIATTR_KPARAM_INFO
	.align		4
.L_33:
        /*00d8*/ 	.byte	0x04, 0x17
        /*00da*/ 	.short	(.L_35 - .L_34)
.L_34:
        /*00dc*/ 	.word	0x00000000
        /*00e0*/ 	.short	0x0000
        /*00e2*/ 	.short	0x0000
        /*00e4*/ 	.byte	0x00, 0xf4, 0x21, 0x00


	//----- nvinfo : EIATTR_SPARSE_MMA_MASK
	.align		4
.L_35:
        /*00e8*/ 	.byte	0x03, 0x50
        /*00ea*/ 	.short	0x0000


	//----- nvinfo : EIATTR_MAXREG_COUNT
	.align		4
        /*00ec*/ 	.byte	0x03, 0x1b
        /*00ee*/ 	.short	0x00ff


	//----- nvinfo : EIATTR_NUM_BARRIERS
	.align		4
        /*00f0*/ 	.byte	0x02, 0x4c
        /*00f2*/ 	.byte	0x01
	.zero		1


	//----- nvinfo : EIATTR_ANNOTATIONS
	.align		4
        /*00f4*/ 	.byte	0x04, 0x55
        /*00f6*/ 	.short	(.L_37 - .L_36)


	//   ....[0]....
.L_36:
        /*00f8*/ 	.word	0x00000001
        /*00fc*/ 	.byte	0xe0, 0x00, 0x00, 0x00, 0x01, 0x00, 0x00, 0x00, 0xf0, 0x06, 0x00, 0x00, 0x01, 0x00, 0x00, 0x00
        /* <DEDUP_REMOVED lines=2489> */
        /*9c9c*/ 	.byte	0x70, 0x90, 0x03, 0x00, 0x01, 0x00, 0x00, 0x00, 0xb0, 0x90, 0x03, 0x00


	//----- nvinfo : EIATTR_MERCURY_ISA_VERSION
	.align		4
.L_37:
        /*9ca8*/ 	.byte	0x03, 0x5f
        /*9caa*/ 	.short	0x0101


	//----- nvinfo : EIATTR_EXIT_INSTR_OFFSETS
	.align		4
        /*9cac*/ 	.byte	0x04, 0x1c
        /*9cae*/ 	.short	(.L_39 - .L_38)


	//   ....[0]....
.L_38:
        /*9cb0*/ 	.word	0x0003ef00


	//   ....[1]....
        /*9cb4*/ 	.word	0x0003ef20


	//----- nvinfo : EIATTR_REQNTID
	.align		4
.L_39:
        /*9cb8*/ 	.byte	0x04, 0x10
        /*9cba*/ 	.short	(.L_41 - .L_40)
.L_40:
        /*9cbc*/ 	.word	0x00000080
        /*9cc0*/ 	.word	0x00000001
        /*9cc4*/ 	.word	0x00000001


	//----- nvinfo : EIATTR_CBANK_PARAM_SIZE
	.align		4
.L_41:
        /*9cc8*/ 	.byte	0x03, 0x19
        /*9cca*/ 	.short	0x0050


	//----- nvinfo : EIATTR_PARAM_CBANK
	.align		4
        /*9ccc*/ 	.byte	0x04, 0x0a
        /*9cce*/ 	.short	(.L_43 - .L_42)
	.align		4
.L_42:
        /*9cd0*/ 	.word	index@(.nv.constant0.matmul_kernel)
        /*9cd4*/ 	.short	0x0210
        /*9cd6*/ 	.short	0x0050


	//----- nvinfo : EIATTR_SW_WAR
	.align		4
.L_43:
        /*9cd8*/ 	.byte	0x04, 0x36
        /*9cda*/ 	.short	(.L_45 - .L_44)
.L_44:
        /*9cdc*/ 	.word	0x00000008
.L_45:


//--------------------- .nv.callgraph             --------------------------
	.section	.nv.callgraph,"",@"SHT_CUDA_CALLGRAPH"
	.align	4
	.sectionentsize	8
	.align		4
        /*0000*/ 	.word	0x00000000
	.align		4
        /*0004*/ 	.word	0xffffffff
	.align		4
        /*0008*/ 	.word	0x00000000
	.align		4
        /*000c*/ 	.word	0xfffffffe
	.align		4
        /*0010*/ 	.word	0x00000000
	.align		4
        /*0014*/ 	.word	0xfffffffd
	.align		4
        /*0018*/ 	.word	0x00000000
	.align		4
        /*001c*/ 	.word	0xfffffffc


//--------------------- .text.matmul_kernel       --------------------------
	.section	.text.matmul_kernel,"ax",@progbits
	.align	128
        .global         matmul_kernel
        .type           matmul_kernel,@function
        .size           matmul_kernel,(.L_x_3 - matmul_kernel)
        .other          matmul_kernel,@"STO_CUDA_ENTRY STV_DEFAULT"
matmul_kernel:
.text.matmul_kernel:
[----:B------:R-:W1:Y:S08]  /*0000*/  LDC R1, c[0x0][0x28] ;  /* 0x00000a00ff017b82 */ /* 0x000e700000000800 */
[----:B------:R-:W2:Y:S01]  /*0010*/  LDC.64 R188, c[0x0][0x228] ;  /* 0x00008a00ffbc7b82 */ /* 0x000ea20000000a00 */
[----:B------:R-:W3:Y:S01]  /*0020*/  S2R R5, SR_CTAID.X ;  /* 0x0000000000057919 */ /* 0x000ee20000002500 */
[----:B------:R-:W-:Y:S01]  /*0030*/  ULDC.64 UR4, c[0x0][0x218] ;  /* 0x0000860000047ab9 */ /* 0x000fe20000000a00 */
[----:B-1----:R-:W-:Y:S01]  /*0040*/  VIADD R1, R1, 0xffffedf0 ;  /* 0xffffedf001017836 */ /* 0x002fe20000000000 */
[----:B------:R-:W-:Y:S01]  /*0050*/  ULDC.64 UR6, c[0x0][0x210] ;  /* 0x0000840000067ab9 */ /* 0x000fe20000000a00 */
[----:B------:R-:W1:Y:S01]  /*0060*/  S2R R249, SR_TID.X ;  /* 0x0000000000f97919 */ /* 0x000e620000002100 */
[----:B------:R-:W-:Y:S01]  /*0070*/  UMOV UR12, 0x400 ;  /* 0x00000400000c7882 */ /* 0x000fe20000000000 */
[----:B------:R-:W-:Y:S01]  /*0080*/  ULDC.64 UR16, c[0x0][0x208] ;  /* 0x0000820000107ab9 */ /* 0x000fe20000000a00 */
[----:B------:R-:W4:Y:S01]  /*0090*/  LDC.64 R240, c[0x0][0x238] ;  /* 0x00008e00fff07b82 */ /* 0x000f220000000a00 */
[----:B--2---:R-:W-:Y:S01]  /*00a0*/  VIADD R0, R189, 0xff ;  /* 0x000000ffbd007836 */ /* 0x004fe20000000000 */
[----:B------:R-:W-:-:S02]  /*00b0*/  IABS R12, R188 ;  /* 0x000000bc000c7213 */ /* 0x000fc40000000000 */
[----:B------:R-:W-:Y:S02]  /*00c0*/  LOP3.LUT R242, RZ, R188, RZ, 0x33, !PT ;  /* 0x000000bcfff27212 */ /* 0x000fe400078e33ff */
[----:B------:R-:W-:Y:S01]  /*00d0*/  SHF.R.S32.HI R3, RZ, 0x1f, R0 ;  /* 0x0000001fff037819 */ /* 0x000fe20000011400 */
[----:B----4-:R2:W-:Y:S03]  /*00e0*/  STL [R1+0xe68], R241 ;  /* 0x000e68f101007387 */ /* 0x0105e60000100800 */
[----:B------:R-:W-:Y:S02]  /*00f0*/  LEA.HI R3, R3, R0, RZ, 0x8 ;  /* 0x0000000003037211 */ /* 0x000fe400078f40ff */
[----:B---3--:R-:W-:Y:S02]  /*0100*/  IABS R8, R5 ;  /* 0x0000000500087213 */ /* 0x008fe40000000000 */
[----:B------:R-:W-:-:S02]  /*0110*/  SHF.R.S32.HI R3, RZ, 0x8, R3 ;  /* 0x00000008ff037819 */ /* 0x000fc40000011403 */
[----:B-1----:R-:W-:Y:S02]  /*0120*/  SHF.R.U32.HI R13, RZ, 0x6, R249 ;  /* 0x00000006ff0d7819 */ /* 0x002fe400000116f9 */
[----:B------:R-:W-:Y:S01]  /*0130*/  LOP3.LUT R251, R249, 0x7f, RZ, 0xc0, !PT ;  /* 0x0000007ff9fb7812 */ /* 0x000fe200078ec0ff */
[----:B------:R-:W-:Y:S01]  /*0140*/  IMAD.SHL.U32 R4, R3, 0x8, RZ ;  /* 0x0000000803047824 */ /* 0x000fe200078e00ff */
[----:B------:R-:W-:-:S04]  /*0150*/  LOP3.LUT R49, R249, 0x3f, RZ, 0xc0, !PT ;  /* 0x0000003ff9317812 */ /* 0x000fc800078ec0ff */
[-C--:B------:R-:W-:Y:S02]  /*0160*/  IABS R7, R4.reuse ;  /* 0x0000000400077213 */ /* 0x080fe40000000000 */
[----:B------:R-:W-:Y:S02]  /*0170*/  IABS R10, R4 ;  /* 0x00000004000a7213 */ /* 0x000fe40000000000 */
[----:B------:R-:W1:Y:S08]  /*0180*/  I2F.RP R0, R7 ;  /* 0x0000000700007306 */ /* 0x000e700000209400 */
[----:B-1----:R-:W1:Y:S02]  /*0190*/  MUFU.RCP R0, R0 ;  /* 0x0000000000007308 */ /* 0x002e640000001000 */
[----:B-1----:R-:W-:-:S02]  /*01a0*/  IADD3 R2, R0, 0xffffffe, RZ ;  /* 0x0ffffffe00027810 */ /* 0x002fc40007ffe0ff */
[----:B------:R-:W-:-:S04]  /*01b0*/  IADD3 R0, RZ, -R10, RZ ;  /* 0x8000000aff007210 */ /* 0x000fc80007ffe0ff */
[----:B------:R1:W3:Y:S02]  /*01c0*/  F2I.FTZ.U32.TRUNC.NTZ R3, R2 ;  /* 0x0000000200037305 */ /* 0x0002e4000021f000 */
[----:B-1----:R-:W-:Y:S02]  /*01d0*/  IMAD.MOV.U32 R2, RZ, RZ, RZ ;  /* 0x000000ffff027224 */ /* 0x002fe400078e00ff */
[----:B---3--:R-:W-:-:S04]  /*01e0*/  IMAD.MOV R6, RZ, RZ, -R3 ;  /* 0x000000ffff067224 */ /* 0x008fc800078e0a03 */
[----:B------:R-:W-:Y:S02]  /*01f0*/  IMAD R9, R6, R7, RZ ;  /* 0x0000000706097224 */ /* 0x000fe400078e02ff */
[----:B------:R-:W-:Y:S02]  /*0200*/  IMAD.MOV.U32 R6, RZ, RZ, R8 ;  /* 0x000000ffff067224 */ /* 0x000fe400078e0008 */
[----:B------:R-:W-:-:S06]  /*0210*/  IMAD.HI.U32 R3, R3, R9, R2 ;  /* 0x0000000903037227 */ /* 0x000fcc00078e0002 */
[----:B------:R-:W-:-:S04]  /*0220*/  IMAD.HI.U32 R3, R3, R6, RZ ;  /* 0x0000000603037227 */ /* 0x000fc800078e00ff */
[----:B------:R-:W-:-:S05]  /*0230*/  IMAD R0, R3, R0, R6 ;  /* 0x0000000003007224 */ /* 0x000fca00078e0206 */
[----:B------:R-:W-:-:S13]  /*0240*/  ISETP.GT.U32.AND P1, PT, R7, R0, PT ;  /* 0x000000000700720c */ /* 0x000fda0003f24070 */
[----:B------:R-:W-:Y:S02]  /*0250*/  @!P1 IMAD.IADD R0, R0, 0x1, -R7 ;  /* 0x0000000100009824 */ /* 0x000fe400078e0a07 */
[----:B------:R-:W-:Y:S01]  /*0260*/  @!P1 VIADD R3, R3, 0x1 ;  /* 0x0000000103039836 */ /* 0x000fe20000000000 */
[----:B------:R-:W-:Y:S02]  /*0270*/  ISETP.NE.AND P1, PT, R4, RZ, PT ;  /* 0x000000ff0400720c */ /* 0x000fe40003f25270 */
[----:B------:R-:W-:Y:S02]  /*0280*/  ISETP.GE.U32.AND P0, PT, R0, R7, PT ;  /* 0x000000070000720c */ /* 0x000fe40003f06070 */
[----:B------:R-:W-:-:S04]  /*0290*/  LOP3.LUT R0, R5, R4, RZ, 0x3c, !PT ;  /* 0x0000000405007212 */ /* 0x000fc800078e3cff */
[----:B------:R-:W-:Y:S01]  /*02a0*/  ISETP.GE.AND P2, PT, R0, RZ, PT ;  /* 0x000000ff0000720c */ /* 0x000fe20003f46270 */
[----:B------:R-:W-:-:S06]  /*02b0*/  VIADD R0, R188, 0xff ;  /* 0x000000ffbc007836 */ /* 0x000fcc0000000000 */
[----:B------:R-:W-:-:S05]  /*02c0*/  @P0 VIADD R3, R3, 0x1 ;  /* 0x0000000103030836 */ /* 0x000fca0000000000 */
[----:B------:R-:W-:Y:S02]  /*02d0*/  MOV R2, R3 ;  /* 0x0000000300027202 */ /* 0x000fe40000000f00 */
[----:B------:R-:W-:-:S03]  /*02e0*/  SHF.R.S32.HI R3, RZ, 0x1f, R0 ;  /* 0x0000001fff037819 */ /* 0x000fc60000011400 */
[----:B------:R-:W-:Y:S01]  /*02f0*/  @!P2 IMAD.MOV R2, RZ, RZ, -R2 ;  /* 0x000000ffff02a224 */ /* 0x000fe200078e0a02 */
[----:B------:R-:W-:Y:S02]  /*0300*/  @!P1 LOP3.LUT R2, RZ, R4, RZ, 0x33, !PT ;  /* 0x00000004ff029212 */ /* 0x000fe400078e33ff */
[----:B------:R-:W-:-:S03]  /*0310*/  LEA.HI R3, R3, R0, RZ, 0x8 ;  /* 0x0000000003037211 */ /* 0x000fc600078f40ff */
[----:B------:R-:W-:Y:S02]  /*0320*/  IMAD.SHL.U32 R10, R2, 0x8, RZ ;  /* 0x00000008020a7824 */ /* 0x000fe400078e00ff */
[----:B------:R-:W-:-:S03]  /*0330*/  IMAD.MOV R2, RZ, RZ, -R2 ;  /* 0x000000ffff027224 */ /* 0x000fc600078e0a02 */
[----:B------:R-:W-:Y:S01]  /*0340*/  LEA.HI.SX32 R3, R3, -R10, 0x18 ;  /* 0x8000000a03037211 */ /* 0x000fe200078fc2ff */
[----:B------:R-:W-:Y:S01]  /*0350*/  IMAD R14, R4, R2, R5 ;  /* 0x00000002040e7224 */ /* 0x000fe200078e0205 */
[----:B------:R-:W-:Y:S02]  /*0360*/  MOV R2, RZ ;  /* 0x000000ff00027202 */ /* 0x000fe40000000f00 */
[----:B------:R-:W-:-:S04]  /*0370*/  VIMNMX R11, R3, 0x8, PT ;  /* 0x00000008030b7848 */ /* 0x000fc80003fe0100 */
[-C--:B------:R-:W-:Y:S02]  /*0380*/  IABS R6, R11.reuse ;  /* 0x0000000b00067213 */ /* 0x080fe40000000000 */
[----:B------:R-:W-:Y:S02]  /*0390*/  IABS R4, R11 ;  /* 0x0000000b00047213 */ /* 0x000fe40000000000 */
[----:B------:R-:W1:Y:S08]  /*03a0*/  I2F.RP R0, R6 ;  /* 0x0000000600007306 */ /* 0x000e700000209400 */
[----:B-1----:R-:W1:Y:S02]  /*03b0*/  MUFU.RCP R0, R0 ;  /* 0x0000000000007308 */ /* 0x002e640000001000 */
[----:B-1----:R-:W-:-:S02]  /*03c0*/  IADD3 R3, R0, 0xffffffe, RZ ;  /* 0x0ffffffe00037810 */ /* 0x002fc40007ffe0ff */
[----:B------:R-:W-:-:S04]  /*03d0*/  IABS R0, R189 ;  /* 0x000000bd00007213 */ /* 0x000fc80000000000 */
[----:B------:R-:W1:Y:S02]  /*03e0*/  F2I.FTZ.U32.TRUNC.NTZ R3, R3 ;  /* 0x0000000300037305 */ /* 0x000e64000021f000 */
[----:B-1----:R-:W-:-:S04]  /*03f0*/  IMAD.MOV R7, RZ, RZ, -R3 ;  /* 0x000000ffff077224 */ /* 0x002fc800078e0a03 */
[----:B------:R-:W-:Y:S01]  /*0400*/  IMAD.MOV.U32 R5, RZ, RZ, R7 ;  /* 0x000000ffff057224 */ /* 0x000fe200078e0007 */
[----:B------:R-:W-:-:S03]  /*0410*/  IABS R7, R14 ;  /* 0x0000000e00077213 */ /* 0x000fc60000000000 */
[----:B------:R-:W-:-:S04]  /*0420*/  IMAD R5, R5, R6, RZ ;  /* 0x0000000605057224 */ /* 0x000fc800078e02ff */
[----:B------:R-:W-:Y:S02]  /*0430*/  IMAD.HI.U32 R2, R3, R5, R2 ;  /* 0x0000000503027227 */ /* 0x000fe400078e0002 */
[----:B------:R-:W1:Y:S02]  /*0440*/  I2F.RP R5, R0 ;  /* 0x0000000000057306 */ /* 0x000e640000209400 */
[----:B------:R-:W-:Y:S02]  /*0450*/  IMAD.MOV R3, RZ, RZ, -R4 ;  /* 0x000000ffff037224 */ /* 0x000fe400078e0a04 */
[----:B------:R-:W-:-:S04]  /*0460*/  IMAD.HI.U32 R2, R2, R7, RZ ;  /* 0x0000000702027227 */ /* 0x000fc800078e00ff */
[----:B------:R-:W-:Y:S01]  /*0470*/  IMAD R3, R2, R3, R7 ;  /* 0x0000000302037224 */ /* 0x000fe200078e0207 */
[----:B------:R-:W3:Y:S04]  /*0480*/  I2F.RP R4, R12 ;  /* 0x0000000c00047306 */ /* 0x000ee80000209400 */
[----:B------:R-:W-:-:S04]  /*0490*/  ISETP.GT.U32.AND P1, PT, R6, R3, PT ;  /* 0x000000030600720c */ /* 0x000fc80003f24070 */
[----:B-1----:R-:W1:Y:S08]  /*04a0*/  MUFU.RCP R5, R5 ;  /* 0x0000000500057308 */ /* 0x002e700000001000 */
[----:B---3--:R-:W3:Y:S01]  /*04b0*/  MUFU.RCP R4, R4 ;  /* 0x0000000400047308 */ /* 0x008ee20000001000 */
[----:B------:R-:W-:Y:S02]  /*04c0*/  @!P1 IMAD.IADD R3, R3, 0x1, -R6 ;  /* 0x0000000103039824 */ /* 0x000fe400078e0a06 */
[----:B------:R-:W-:Y:S01]  /*04d0*/  @!P1 VIADD R2, R2, 0x1 ;  /* 0x0000000102029836 */ /* 0x000fe20000000000 */
[----:B------:R-:W-:-:S02]  /*04e0*/  ISETP.NE.AND P1, PT, R11, RZ, PT ;  /* 0x000000ff0b00720c */ /* 0x000fc40003f25270 */
[----:B------:R-:W-:Y:S02]  /*04f0*/  ISETP.GE.U32.AND P0, PT, R3, R6, PT ;  /* 0x000000060300720c */ /* 0x000fe40003f06070 */
[----:B------:R-:W-:Y:S01]  /*0500*/  LOP3.LUT R3, R14, R11, RZ, 0x3c, !PT ;  /* 0x0000000b0e037212 */ /* 0x000fe200078e3cff */
[----:B-1----:R-:W-:-:S03]  /*0510*/  VIADD R8, R5, 0xffffffe ;  /* 0x0ffffffe05087836 */ /* 0x002fc60000000000 */
[----:B------:R-:W-:Y:S01]  /*0520*/  ISETP.GE.AND P2, PT, R3, RZ, PT ;  /* 0x000000ff0300720c */ /* 0x000fe20003f46270 */
[----:B------:R1:W4:Y:S01]  /*0530*/  F2I.FTZ.U32.TRUNC.NTZ R9, R8 ;  /* 0x0000000800097305 */ /* 0x000322000021f000 */
[----:B------:R-:W-:Y:S01]  /*0540*/  IMAD.SHL.U32 R3, R249, 0x4, RZ ;  /* 0x00000004f9037824 */ /* 0x000fe200078e00ff */
[----:B---3--:R-:W-:-:S04]  /*0550*/  IADD3 R5, R4, 0xffffffe, RZ ;  /* 0x0ffffffe04057810 */ /* 0x008fc80007ffe0ff */
[----:B------:R-:W-:Y:S01]  /*0560*/  @P0 IADD3 R2, R2, 0x1, RZ ;  /* 0x0000000102020810 */ /* 0x000fe20007ffe0ff */
[----:B-1----:R-:W-:Y:S01]  /*0570*/  IMAD.MOV.U32 R8, RZ, RZ, RZ ;  /* 0x000000ffff087224 */ /* 0x002fe200078e00ff */
[----:B------:R-:W1:Y:S03]  /*0580*/  F2I.FTZ.U32.TRUNC.NTZ R5, R5 ;  /* 0x0000000500057305 */ /* 0x000e66000021f000 */
[----:B------:R-:W-:Y:S01]  /*0590*/  IMAD.MOV.U32 R7, RZ, RZ, R2 ;  /* 0x000000ffff077224 */ /* 0x000fe200078e0002 */
[----:B------:R-:W-:-:S03]  /*05a0*/  SHF.R.S32.HI R2, RZ, 0x6, R249 ;  /* 0x00000006ff027819 */ /* 0x000fc600000114f9 */
[----:B------:R-:W-:Y:S01]  /*05b0*/  @!P2 IMAD.MOV R7, RZ, RZ, -R7 ;  /* 0x000000ffff07a224 */ /* 0x000fe200078e0a07 */
[----:B------:R-:W-:Y:S01]  /*05c0*/  @!P1 LOP3.LUT R7, RZ, R11, RZ, 0x33, !PT ;  /* 0x0000000bff079212 */ /* 0x000fe200078e33ff */
[----:B----4-:R-:W-:Y:S01]  /*05d0*/  IMAD.MOV R15, RZ, RZ, -R9 ;  /* 0x000000ffff0f7224 */ /* 0x010fe200078e0a09 */
[----:B------:R-:W-:-:S03]  /*05e0*/  SGXT R2, R2, 0x1 ;  /* 0x000000010202781a */ /* 0x000fc60000000200 */
[----:B------:R-:W-:Y:S01]  /*05f0*/  IMAD.MOV R6, RZ, RZ, -R7 ;  /* 0x000000ffff067224 */ /* 0x000fe200078e0a07 */
[----:B------:R-:W-:-:S03]  /*0600*/  LOP3.LUT R4, R2, 0x90, RZ, 0xc0, !PT ;  /* 0x0000009002047812 */ /* 0x000fc600078ec0ff */
[----:B------:R-:W-:Y:S01]  /*0610*/  IMAD R2, R11, R6, R14 ;  /* 0x000000060b027224 */ /* 0x000fe200078e020e */
[----:B------:R-:W-:Y:S01]  /*0620*/  LOP3.LUT R11, R4, 0x7c, R3, 0x78, !PT ;  /* 0x0000007c040b7812 */ /* 0x000fe200078e7803 */
[----:B------:R-:W-:Y:S01]  /*0630*/  IMAD.MOV.U32 R4, RZ, RZ, RZ ;  /* 0x000000ffff047224 */ /* 0x000fe200078e00ff */
[----:B------:R-:W-:Y:S01]  /*0640*/  SGXT.U32 R3, R13, 0x1 ;  /* 0x000000010d03781a */ /* 0x000fe20000000000 */
[----:B-1----:R-:W-:Y:S01]  /*0650*/  IMAD.MOV R13, RZ, RZ, -R5 ;  /* 0x000000ffff0d7224 */ /* 0x002fe200078e0a05 */
[----:B------:R-:W-:Y:S01]  /*0660*/  SHF.L.U32 R6, R7, 0x8, RZ ;  /* 0x0000000807067819 */ /* 0x000fe200000006ff */
[----:B------:R-:W-:Y:S02]  /*0670*/  IMAD.IADD R7, R10, 0x1, R2 ;  /* 0x000000010a077824 */ /* 0x000fe400078e0202 */
[----:B------:R-:W-:Y:S01]  /*0680*/  IMAD.SHL.U32 R14, R249, 0x400, RZ ;  /* 0x00000400f90e7824 */ /* 0x000fe200078e00ff */
[----:B------:R-:W-:Y:S01]  /*0690*/  LOP3.LUT R2, R6, R3, RZ, 0xfc, !PT ;  /* 0x0000000306027212 */ /* 0x000fe200078efcff */
[----:B------:R-:W-:Y:S01]  /*06a0*/  IMAD R3, R15, R0, RZ ;  /* 0x000000000f037224 */ /* 0x000fe200078e02ff */
[----:B------:R-:W-:-:S02]  /*06b0*/  LEA R7, R7, R251, 0x8 ;  /* 0x000000fb07077211 */ /* 0x000fc400078e40ff */
[C---:B------:R-:W-:Y:S01]  /*06c0*/  LOP3.LUT R15, R2.reuse, 0xfe, RZ, 0xfc, !PT ;  /* 0x000000fe020f7812 */ /* 0x040fe200078efcff */
[----:B------:R-:W-:Y:S01]  /*06d0*/  IMAD.HI.U32 R3, R9, R3, R8 ;  /* 0x0000000309037227 */ /* 0x000fe200078e0008 */
[----:B------:R-:W-:Y:S01]  /*06e0*/  IABS R243, R7 ;  /* 0x0000000700f37213 */ /* 0x000fe20000000000 */
[----:B------:R1:W-:Y:S01]  /*06f0*/  STL.64 [R1+0xde8], R6 ;  /* 0x000de80601007387 */ /* 0x0003e20000100a00 */
[----:B------:R-:W-:Y:S01]  /*0700*/  IABS R10, R15 ;  /* 0x0000000f000a7213 */ /* 0x000fe20000000000 */
[----:B------:R-:W-:Y:S01]  /*0710*/  IMAD R9, R13, R12, RZ ;  /* 0x0000000c0d097224 */ /* 0x000fe200078e02ff */
[----:B------:R-:W-:Y:S01]  /*0720*/  IABS R64, R2 ;  /* 0x0000000200407213 */ /* 0x000fe20000000000 */
[----:B------:R-:W-:Y:S01]  /*0730*/  VIADD R8, R7, 0x80 ;  /* 0x0000008007087836 */ /* 0x000fe20000000000 */
[----:B------:R-:W-:Y:S01]  /*0740*/  LOP3.LUT R14, R11, 0x8000, R14, 0xf8, !PT ;  /* 0x000080000b0e7812 */ /* 0x000fe200078ef80e */
[----:B------:R-:W-:Y:S01]  /*0750*/  IMAD.HI.U32 R4, R5, R9, R4 ;  /* 0x0000000905047227 */ /* 0x000fe200078e0004 */
[----:B------:R-:W-:-:S02]  /*0760*/  LOP3.LUT R11, R2, 0x4, RZ, 0xfc, !PT ;  /* 0x00000004020b7812 */ /* 0x000fc400078efcff */
[----:B------:R-:W-:Y:S01]  /*0770*/  IABS R233, R8 ;  /* 0x0000000800e97213 */ /* 0x000fe20000000000 */
[----:B------:R-:W-:Y:S01]  /*0780*/  IMAD.HI.U32 R9, R3, R10, RZ ;  /* 0x0000000a03097227 */ /* 0x000fe200078e00ff */
[----:B------:R-:W-:Y:S02]  /*0790*/  IABS R66, R11 ;  /* 0x0000000b00427213 */ /* 0x000fe40000000000 */
[----:B------:R-:W-:Y:S01]  /*07a0*/  LOP3.LUT R13, R2, 0x6, RZ, 0xfc, !PT ;  /* 0x00000006020d7812 */ /* 0x000fe200078efcff */
[C---:B------:R-:W-:Y:S01]  /*07b0*/  IMAD.HI.U32 R5, R4.reuse, R243, RZ ;  /* 0x000000f304057227 */ /* 0x040fe200078e00ff */
[----:B------:R-:W-:Y:S02]  /*07c0*/  IADD3 R9, -R9, RZ, RZ ;  /* 0x000000ff09097210 */ /* 0x000fe40007ffe1ff */
[----:B------:R-:W-:Y:S01]  /*07d0*/  IABS R68, R13 ;  /* 0x0000000d00447213 */ /* 0x000fe20000000000 */
[----:B------:R-:W-:Y:S01]  /*07e0*/  IMAD.MOV R5, RZ, RZ, -R5 ;  /* 0x000000ffff057224 */ /* 0x000fe200078e0a05 */
[----:B------:R-:W-:Y:S01]  /*07f0*/  ISETP.GE.AND P3, PT, R15, RZ, PT ;  /* 0x000000ff0f00720c */ /* 0x000fe20003f66270 */
[----:B------:R-:W-:Y:S01]  /*0800*/  IMAD.HI.U32 R4, R4, R233, RZ ;  /* 0x000000e904047227 */ /* 0x000fe200078e00ff */
[----:B------:R-:W-:-:S02]  /*0810*/  LOP3.LUT R15, R2, 0x18, RZ, 0xfc, !PT ;  /* 0x00000018020f7812 */ /* 0x000fc400078efcff */
[----:B------:R-:W-:Y:S01]  /*0820*/  LOP3.LUT R17, R2, 0x1c, RZ, 0xfc, !PT ;  /* 0x0000001c02117812 */ /* 0x000fe200078efcff */
[C---:B------:R-:W-:Y:S01]  /*0830*/  IMAD R243, R12.reuse, R5, R243 ;  /* 0x000000050cf37224 */ /* 0x040fe200078e02f3 */
[----:B------:R-:W-:Y:S01]  /*0840*/  IABS R86, R15 ;  /* 0x0000000f00567213 */ /* 0x000fe20000000000 */
[C---:B------:R-:W-:Y:S01]  /*0850*/  IMAD.HI.U32 R5, R3.reuse, R64, RZ ;  /* 0x0000004003057227 */ /* 0x040fe200078e00ff */
[----:B------:R-:W-:Y:S02]  /*0860*/  IABS R90, R17 ;  /* 0x00000011005a7213 */ /* 0x000fe40000000000 */
[----:B------:R-:W-:Y:S01]  /*0870*/  ISETP.GT.U32.AND P6, PT, R12, R243, PT ;  /* 0x000000f30c00720c */ /* 0x000fe20003fc4070 */
[----:B------:R-:W-:Y:S01]  /*0880*/  IMAD.MOV R4, RZ, RZ, -R4 ;  /* 0x000000ffff047224 */ /* 0x000fe200078e0a04 */
[----:B------:R-:W-:Y:S01]  /*0890*/  LOP3.LUT R16, R2, 0x1a, RZ, 0xfc, !PT ;  /* 0x0000001a02107812 */ /* 0x000fe200078efcff */
[----:B------:R-:W-:Y:S01]  /*08a0*/  IMAD R10, R0, R9, R10 ;  /* 0x00000009000a7224 */ /* 0x000fe200078e020a */
[----:B------:R-:W-:Y:S01]  /*08b0*/  LOP3.LUT R9, R2, 0x2, RZ, 0xfc, !PT ;  /* 0x0000000202097812 */ /* 0x000fe200078efcff */
[----:B------:R-:W-:Y:S01]  /*08c0*/  IMAD.MOV R5, RZ, RZ, -R5 ;  /* 0x000000ffff057224 */ /* 0x000fe200078e0a05 */
[----:B------:R-:W-:Y:S01]  /*08d0*/  IABS R88, R16 ;  /* 0x0000001000587213 */ /* 0x000fe20000000000 */
[----:B------:R-:W-:Y:S01]  /*08e0*/  IMAD R233, R12, R4, R233 ;  /* 0x000000040ce97224 */ /* 0x000fe200078e02e9 */
[C---:B------:R-:W-:Y:S01]  /*08f0*/  ISETP.GT.U32.AND P0, PT, R0.reuse, R10, PT ;  /* 0x0000000a0000720c */ /* 0x040fe20003f04070 */
[----:B------:R-:W-:Y:S01]  /*0900*/  IMAD R64, R0, R5, R64 ;  /* 0x0000000500407224 */ /* 0x000fe200078e0240 */
[----:B------:R-:W-:Y:S01]  /*0910*/  IABS R62, R9 ;  /* 0x00000009003e7213 */ /* 0x000fe20000000000 */
[----:B------:R-:W-:Y:S01]  /*0920*/  IMAD.HI.U32 R5, R3, R66, RZ ;  /* 0x0000004203057227 */ /* 0x000fe200078e00ff */
[----:B------:R-:W-:-:S02]  /*0930*/  ISETP.GT.U32.AND P2, PT, R12, R233, PT ;  /* 0x000000e90c00720c */ /* 0x000fc40003f44070 */
[----:B------:R-:W-:Y:S01]  /*0940*/  ISETP.GT.U32.AND P4, PT, R0, R64, PT ;  /* 0x000000400000720c */ /* 0x000fe20003f84070 */
[----:B------:R-:W-:Y:S01]  /*0950*/  @!P6 IMAD.IADD R243, R243, 0x1, -R12 ;  /* 0x00000001f3f3e824 */ /* 0x000fe200078e0a0c */
[----:B------:R-:W-:Y:S01]  /*0960*/  ISETP.GE.AND P5, PT, R9, RZ, PT ;  /* 0x000000ff0900720c */ /* 0x000fe20003fa6270 */
[----:B------:R-:W-:Y:S01]  /*0970*/  IMAD.MOV R5, RZ, RZ, -R5 ;  /* 0x000000ffff057224 */ /* 0x000fe200078e0a05 */
[----:B------:R-:W-:Y:S01]  /*0980*/  LOP3.LUT R18, R2, 0x20, RZ, 0xfc, !PT ;  /* 0x0000002002127812 */ /* 0x000fe200078efcff */
[----:B------:R-:W-:Y:S01]  /*0990*/  IMAD.HI.U32 R4, R3, R62, RZ ;  /* 0x0000003e03047227 */ /* 0x000fe200078e00ff */
[----:B------:R-:W-:Y:S02]  /*09a0*/  ISETP.GT.U32.AND P6, PT, R12, R243, PT ;  /* 0x000000f30c00720c */ /* 0x000fe40003fc4070 */
[----:B------:R-:W-:Y:S01]  /*09b0*/  @!P0 IADD3 R10, R10, -R0, RZ ;  /* 0x800000000a0a8210 */ /* 0x000fe20007ffe0ff */
[----:B------:R-:W-:Y:S01]  /*09c0*/  IMAD R66, R0, R5, R66 ;  /* 0x0000000500427224 */ /* 0x000fe200078e0242 */
[----:B------:R-:W-:Y:S01]  /*09d0*/  ISETP.GE.AND P0, PT, R11, RZ, PT ;  /* 0x000000ff0b00720c */ /* 0x000fe20003f06270 */
[----:B------:R-:W-:Y:S01]  /*09e0*/  IMAD.MOV R9, RZ, RZ, -R4 ;  /* 0x000000ffff097224 */ /* 0x000fe200078e0a04 */
[----:B------:R-:W-:Y:S01]  /*09f0*/  @!P2 IADD3 R233, R233, -R12, RZ ;  /* 0x8000000ce9e9a210 */ /* 0x000fe20007ffe0ff */
[----:B------:R-:W-:Y:S01]  /*0a00*/  @!P4 IMAD.IADD R64, R64, 0x1, -R0 ;  /* 0x000000014040c824 */ /* 0x000fe200078e0a00 */
[C---:B------:R-:W-:Y:S01]  /*0a10*/  ISETP.GT.U32.AND P1, PT, R0.reuse, R10, PT ;  /* 0x0000000a0000720c */ /* 0x040fe20003f24070 */
[----:B------:R-:W-:Y:S01]  /*0a20*/  IMAD R62, R0, R9, R62 ;  /* 0x00000009003e7224 */ /* 0x000fe200078e023e */
[----:B------:R-:W-:Y:S01]  /*0a30*/  ISETP.GT.U32.AND P4, PT, R12, R233, PT ;  /* 0x000000e90c00720c */ /* 0x000fe20003f84070 */
[----:B------:R-:W-:Y:S01]  /*0a40*/  IMAD.HI.U32 R4, R3, R68, RZ ;  /* 0x0000004403047227 */ /* 0x000fe200078e00ff */
[----:B------:R-:W-:-:S02]  /*0a50*/  ISETP.GT.U32.AND P2, PT, R0, R64, PT ;  /* 0x000000400000720c */ /* 0x000fc40003f44070 */
[----:B------:R-:W-:Y:S01]  /*0a60*/  @!P6 IADD3 R243, R243, -R12, RZ ;  /* 0x8000000cf3f3e210 */ /* 0x000fe20007ffe0ff */
[----:B------:R-:W-:Y:S01]  /*0a70*/  IMAD.MOV R5, RZ, RZ, -R4 ;  /* 0x000000ffff057224 */ /* 0x000fe200078e0a04 */
[----:B------:R-:W-:Y:S02]  /*0a80*/  ISETP.GT.U32.AND P6, PT, R0, R66, PT ;  /* 0x000000420000720c */ /* 0x000fe40003fc4070 */
[----:B------:R-:W-:Y:S01]  /*0a90*/  LOP3.LUT R9, R2, 0x8, RZ, 0xfc, !PT ;  /* 0x0000000802097812 */ /* 0x000fe200078efcff */
[----:B------:R-:W-:Y:S01]  /*0aa0*/  IMAD R68, R0, R5, R68 ;  /* 0x0000000500447224 */ /* 0x000fe200078e0244 */
[----:B------:R-:W-:Y:S01]  /*0ab0*/  LOP3.LUT R11, R2, 0xa, RZ, 0xfc, !PT ;  /* 0x0000000a020b7812 */ /* 0x000fe200078efcff */
[----:B------:R-:W-:Y:S01]  /*0ac0*/  @!P1 IMAD.IADD R10, R10, 0x1, -R0 ;  /* 0x000000010a0a9824 */ /* 0x000fe200078e0a00 */
[----:B------:R-:W-:Y:S01]  /*0ad0*/  ISETP.GT.U32.AND P1, PT, R0, R62, PT ;  /* 0x0000003e0000720c */ /* 0x000fe20003f24070 */
[----:B------:R-:W-:Y:S01]  /*0ae0*/  @!P4 IMAD.IADD R233, R233, 0x1, -R12 ;  /* 0x00000001e9e9c824 */ /* 0x000fe200078e0a0c */
[----:B------:R-:W-:Y:S01]  /*0af0*/  ISETP.GE.AND P4, PT, R2, RZ, PT ;  /* 0x000000ff0200720c */ /* 0x000fe20003f86270 */
[----:B------:R-:W-:Y:S01]  /*0b00*/  @!P2 IMAD.IADD R64, R64, 0x1, -R0 ;  /* 0x000000014040a824 */ /* 0x000fe200078e0a00 */
[----:B------:R-:W-:Y:S01]  /*0b10*/  IABS R70, R9 ;  /* 0x0000000900467213 */ /* 0x000fe20000000000 */
[----:B------:R-:W-:Y:S01]  /*0b20*/  @!P3 IMAD.MOV R10, RZ, RZ, -R10 ;  /* 0x000000ffff0ab224 */ /* 0x000fe200078e0a0a */
[----:B------:R-:W-:-:S02]  /*0b30*/  IABS R72, R11 ;  /* 0x0000000b00487213 */ /* 0x000fc40000000000 */
[----:B------:R-:W-:Y:S01]  /*0b40*/  @!P6 IADD3 R66, R66, -R0, RZ ;  /* 0x800000004242e210 */ /* 0x000fe20007ffe0ff */
[----:B------:R-:W-:Y:S01]  /*0b50*/  IMAD.HI.U32 R4, R3, R70, RZ ;  /* 0x0000004603047227 */ /* 0x000fe200078e00ff */
[----:B------:R-:W-:Y:S02]  /*0b60*/  ISETP.GE.AND P6, PT, R13, RZ, PT ;  /* 0x000000ff0d00720c */ /* 0x000fe40003fc6270 */
[----:B------:R-:W-:Y:S01]  /*0b70*/  ISETP.GT.U32.AND P3, PT, R0, R66, PT ;  /* 0x000000420000720c */ /* 0x000fe20003f64070 */
[----:B------:R-:W-:Y:S01]  /*0b80*/  @!P1 IMAD.IADD R62, R62, 0x1, -R0 ;  /* 0x000000013e3e9824 */ /* 0x000fe200078e0a00 */
[C---:B------:R-:W-:Y:S01]  /*0b90*/  ISETP.GT.U32.AND P1, PT, R0.reuse, R68, PT ;  /* 0x000000440000720c */ /* 0x040fe20003f24070 */
[----:B------:R-:W-:Y:S01]  /*0ba0*/  @!P4 IMAD.MOV R64, RZ, RZ, -R64 ;  /* 0x000000ffff40c224 */ /* 0x000fe200078e0a40 */
[----:B------:R-:W-:Y:S01]  /*0bb0*/  ISETP.GE.AND P4, PT, R9, RZ, PT ;  /* 0x000000ff0900720c */ /* 0x000fe20003f86270 */
[----:B------:R-:W-:Y:S01]  /*0bc0*/  IMAD.MOV R9, RZ, RZ, -R4 ;  /* 0x000000ffff097224 */ /* 0x000fe200078e0a04 */
[----:B------:R-:W-:Y:S01]  /*0bd0*/  ISETP.GT.U32.AND P2, PT, R0, R62, PT ;  /* 0x0000003e0000720c */ /* 0x000fe20003f44070 */
[----:B------:R-:W-:Y:S01]  /*0be0*/  IMAD.HI.U32 R5, R3, R72, RZ ;  /* 0x0000004803057227 */ /* 0x000fe200078e00ff */
[----:B------:R-:W-:-:S02]  /*0bf0*/  LOP3.LUT R4, R2, 0xc, RZ, 0xfc, !PT ;  /* 0x0000000c02047812 */ /* 0x000fc400078efcff */
[----:B------:R-:W-:Y:S01]  /*0c00*/  LOP3.LUT R12, R2, 0x12, RZ, 0xfc, !PT ;  /* 0x00000012020c7812 */ /* 0x000fe200078efcff */
[----:B------:R-:W-:Y:S01]  /*0c10*/  IMAD R70, R0, R9, R70 ;  /* 0x0000000900467224 */ /* 0x000fe200078e0246 */
[----:B------:R-:W-:Y:S01]  /*0c20*/  IADD3 R5, -R5, RZ, RZ ;  /* 0x000000ff05057210 */ /* 0x000fe20007ffe1ff */
[--C-:B------:R-:W-:Y:S01]  /*0c30*/  @!P3 IMAD.IADD R66, R66, 0x1, -R0.reuse ;  /* 0x000000014242b824 */ /* 0x100fe200078e0a00 */
[----:B------:R-:W-:Y:S01]  /*0c40*/  IABS R74, R4 ;  /* 0x00000004004a7213 */ /* 0x000fe20000000000 */
[----:B------:R-:W-:Y:S01]  /*0c50*/  @!P1 IMAD.IADD R68, R68, 0x1, -R0 ;  /* 0x0000000144449824 */ /* 0x000fe200078e0a00 */
[C---:B------:R-:W-:Y:S01]  /*0c60*/  ISETP.GT.U32.AND P3, PT, R0.reuse, R70, PT ;  /* 0x000000460000720c */ /* 0x040fe20003f64070 */
[----:B------:R-:W-:Y:S01]  /*0c70*/  IMAD R72, R0, R5, R72 ;  /* 0x0000000500487224 */ /* 0x000fe200078e0248 */
[----:B------:R-:W-:Y:S01]  /*0c80*/  LOP3.LUT R5, R2, 0xe, RZ, 0xfc, !PT ;  /* 0x0000000e02057812 */ /* 0x000fe200078efcff */
[----:B------:R-:W-:Y:S01]  /*0c90*/  @!P2 IMAD.IADD R62, R62, 0x1, -R0 ;  /* 0x000000013e3ea824 */ /* 0x000fe200078e0a00 */
[----:B------:R-:W-:Y:S01]  /*0ca0*/  ISETP.GT.U32.AND P1, PT, R0, R68, PT ;  /* 0x000000440000720c */ /* 0x000fe20003f24070 */
[----:B------:R-:W-:Y:S01]  /*0cb0*/  @!P0 IMAD.MOV R66, RZ, RZ, -R66 ;  /* 0x000000ffff428224 */ /* 0x000fe200078e0a42 */
[----:B------:R-:W-:-:S02]  /*0cc0*/  IABS R76, R5 ;  /* 0x00000005004c7213 */ /* 0x000fc40000000000 */
[----:B------:R-:W-:Y:S02]  /*0cd0*/  @!P5 IADD3 R62, -R62, RZ, RZ ;  /* 0x000000ff3e3ed210 */ /* 0x000fe40007ffe1ff */
[----:B------:R-:W-:Y:S01]  /*0ce0*/  ISETP.GE.AND P5, PT, R4, RZ, PT ;  /* 0x000000ff0400720c */ /* 0x000fe20003fa6270 */
[----:B------:R-:W-:Y:S01]  /*0cf0*/  IMAD.HI.U32 R4, R3, R74, RZ ;  /* 0x0000004a03047227 */ /* 0x000fe200078e00ff */
[----:B------:R-:W-:Y:S02]  /*0d00*/  ISETP.GE.AND P0, PT, R5, RZ, PT ;  /* 0x000000ff0500720c */ /* 0x000fe40003f06270 */
[----:B------:R-:W-:Y:S01]  /*0d10*/  ISETP.GE.AND P2, PT, R11, RZ, PT ;  /* 0x000000ff0b00720c */ /* 0x000fe20003f46270 */
[--C-:B------:R-:W-:Y:S01]  /*0d20*/  @!P3 IMAD.IADD R70, R70, 0x1, -R0.reuse ;  /* 0x000000014646b824 */ /* 0x100fe200078e0a00 */
[----:B------:R-:W-:Y:S01]  /*0d30*/  IADD3 R9, -R4, RZ, RZ ;  /* 0x000000ff04097210 */ /* 0x000fe20007ffe1ff */
[----:B------:R-:W-:Y:S01]  /*0d40*/  @!P1 IMAD.IADD R68, R68, 0x1, -R0 ;  /* 0x0000000144449824 */ /* 0x000fe200078e0a00 */
[C---:B------:R-:W-:Y:S01]  /*0d50*/  ISETP.GT.U32.AND P1, PT, R0.reuse, R72, PT ;  /* 0x000000480000720c */ /* 0x040fe20003f24070 */
[----:B------:R-:W-:Y:S01]  /*0d60*/  IMAD.HI.U32 R5, R3, R76, RZ ;  /* 0x0000004c03057227 */ /* 0x000fe200078e00ff */
[----:B------:R-:W-:-:S02]  /*0d70*/  ISETP.GT.U32.AND P3, PT, R0, R70, PT ;  /* 0x000000460000720c */ /* 0x000fc40003f64070 */
[----:B------:R-:W-:Y:S01]  /*0d80*/  LOP3.LUT R11, R2, 0x10, RZ, 0xfc, !PT ;  /* 0x00000010020b7812 */ /* 0x000fe200078efcff */
[----:B------:R-:W-:Y:S01]  /*0d90*/  IMAD.MOV R5, RZ, RZ, -R5 ;  /* 0x000000ffff057224 */ /* 0x000fe200078e0a05 */
[----:B------:R-:W-:Y:S01]  /*0da0*/  IABS R80, R12 ;  /* 0x0000000c00507213 */ /* 0x000fe20000000000 */
[C---:B------:R-:W-:Y:S01]  /*0db0*/  IMAD R74, R0.reuse, R9, R74 ;  /* 0x00000009004a7224 */ /* 0x040fe200078e024a */
[----:B------:R-:W-:Y:S01]  /*0dc0*/  IABS R78, R11 ;  /* 0x0000000b004e7213 */ /* 0x000fe20000000000 */
[----:B------:R-:W-:Y:S01]  /*0dd0*/  IMAD R76, R0, R5, R76 ;  /* 0x00000005004c7224 */ /* 0x000fe200078e024c */
[----:B------:R-:W-:Y:S01]  /*0de0*/  LOP3.LUT R13, R2, 0x16, RZ, 0xfc, !PT ;  /* 0x00000016020d7812 */ /* 0x000fe200078efcff */
[----:B------:R-:W-:Y:S01]  /*0df0*/  @!P6 IMAD.MOV R68, RZ, RZ, -R68 ;  /* 0x000000ffff44e224 */ /* 0x000fe200078e0a44 */
[----:B------:R-:W-:Y:S01]  /*0e00*/  IABS R94, R18 ;  /* 0x00000012005e7213 */ /* 0x000fe20000000000 */
[--C-:B------:R-:W-:Y:S01]  /*0e10*/  @!P1 IMAD.IADD R72, R72, 0x1, -R0.reuse ;  /* 0x0000000148489824 */ /* 0x100fe200078e0a00 */
[----:B------:R-:W-:Y:S01]  /*0e20*/  ISETP.GT.U32.AND P6, PT, R0, R76, PT ;  /* 0x0000004c0000720c */ /* 0x000fe20003fc4070 */
[----:B------:R-:W-:Y:S01]  /*0e30*/  @!P3 IMAD.IADD R70, R70, 0x1, -R0 ;  /* 0x000000014646b824 */ /* 0x000fe200078e0a00 */
[C---:B------:R-:W-:Y:S01]  /*0e40*/  ISETP.GT.U32.AND P3, PT, R0.reuse, R74, PT ;  /* 0x0000004a0000720c */ /* 0x040fe20003f64070 */
[----:B------:R-:W-:Y:S01]  /*0e50*/  IMAD.HI.U32 R4, R3, R78, RZ ;  /* 0x0000004e03047227 */ /* 0x000fe200078e00ff */
[----:B------:R-:W-:-:S02]  /*0e60*/  ISETP.GT.U32.AND P1, PT, R0, R72, PT ;  /* 0x000000480000720c */ /* 0x000fc40003f24070 */
[----:B------:R-:W-:Y:S01]  /*0e70*/  IABS R84, R13 ;  /* 0x0000000d00547213 */ /* 0x000fe20000000000 */
[C---:B------:R-:W-:Y:S01]  /*0e80*/  IMAD.HI.U32 R5, R3.reuse, R80, RZ ;  /* 0x0000005003057227 */ /* 0x040fe200078e00ff */
[----:B------:R-:W-:Y:S02]  /*0e90*/  IADD3 R9, -R4, RZ, RZ ;  /* 0x000000ff04097210 */ /* 0x000fe40007ffe1ff */
[C---:B------:R-:W-:Y:S01]  /*0ea0*/  LOP3.LUT R19, R2.reuse, 0xc2, RZ, 0xfc, !PT ;  /* 0x000000c202137812 */ /* 0x040fe200078efcff */
[----:B------:R-:W-:Y:S01]  /*0eb0*/  IMAD.MOV R5, RZ, RZ, -R5 ;  /* 0x000000ffff057224 */ /* 0x000fe200078e0a05 */
[----:B------:R-:W-:Y:S01]  /*0ec0*/  LOP3.LUT R20, R2, 0xc4, RZ, 0xfc, !PT ;  /* 0x000000c402147812 */ /* 0x000fe200078efcff */
[--C-:B------:R-:W-:Y:S01]  /*0ed0*/  @!P6 IMAD.IADD R76, R76, 0x1, -R0.reuse ;  /* 0x000000014c4ce824 */ /* 0x100fe200078e0a00 */
[----:B------:R-:W-:Y:S01]  /*0ee0*/  IABS R75, R19 ;  /* 0x00000013004b7213 */ /* 0x000fe20000000000 */
[----:B------:R-:W-:Y:S01]  /*0ef0*/  @!P3 IMAD.IADD R74, R74, 0x1, -R0 ;  /* 0x000000014a4ab824 */ /* 0x000fe200078e0a00 */
[----:B------:R-:W-:Y:S01]  /*0f00*/  LOP3.LUT R21, R2, 0xd2, RZ, 0xfc, !PT ;  /* 0x000000d202157812 */ /* 0x000fe200078efcff */
[----:B------:R-:W-:Y:S01]  /*0f10*/  IMAD R78, R0, R9, R78 ;  /* 0x00000009004e7224 */ /* 0x000fe200078e024e */
[----:B------:R-:W-:Y:S01]  /*0f20*/  @!P1 IADD3 R72, R72, -R0, RZ ;  /* 0x8000000048489210 */ /* 0x000fe20007ffe0ff */
[C---:B------:R-:W-:Y:S01]  /*0f30*/  IMAD R80, R0.reuse, R5, R80 ;  /* 0x0000000500507224 */ /* 0x040fe200078e0250 */
[----:B------:R-:W-:Y:S01]  /*0f40*/  ISETP.GT.U32.AND P3, PT, R0, R74, PT ;  /* 0x0000004a0000720c */ /* 0x000fe20003f64070 */
[----:B------:R-:W-:Y:S01]  /*0f50*/  @!P4 IMAD.MOV R70, RZ, RZ, -R70 ;  /* 0x000000ffff46c224 */ /* 0x000fe200078e0a46 */
[----:B------:R-:W-:Y:S01]  /*0f60*/  ISETP.GE.AND P1, PT, R12, RZ, PT ;  /* 0x000000ff0c00720c */ /* 0x000fe20003f26270 */
[----:B------:R-:W-:Y:S01]  /*0f70*/  IMAD.HI.U32 R5, R3, R86, RZ ;  /* 0x0000005603057227 */ /* 0x000fe200078e00ff */
[----:B------:R-:W-:-:S02]  /*0f80*/  LOP3.LUT R12, R2, 0x14, RZ, 0xfc, !PT ;  /* 0x00000014020c7812 */ /* 0x000fc400078efcff */
[C---:B------:R-:W-:Y:S01]  /*0f90*/  ISETP.GT.U32.AND P6, PT, R0.reuse, R76, PT ;  /* 0x0000004c0000720c */ /* 0x040fe20003fc4070 */
[----:B------:R-:W-:Y:S01]  /*0fa0*/  IMAD.MOV R5, RZ, RZ, -R5 ;  /* 0x000000ffff057224 */ /* 0x000fe200078e0a05 */
[----:B------:R-:W-:Y:S01]  /*0fb0*/  IABS R82, R12 ;  /* 0x0000000c00527213 */ /* 0x000fe20000000000 */
[----:B------:R-:W-:Y:S01]  /*0fc0*/  @!P2 IMAD.MOV R72, RZ, RZ, -R72 ;  /* 0x000000ffff48a224 */ /* 0x000fe200078e0a48 */
[----:B------:R-:W-:Y:S01]  /*0fd0*/  ISETP.GE.AND P4, PT, R11, RZ, PT ;  /* 0x000000ff0b00720c */ /* 0x000fe20003f86270 */
[----:B------:R-:W-:Y:S01]  /*0fe0*/  IMAD R86, R0, R5, R86 ;  /* 0x0000000500567224 */ /* 0x000fe200078e0256 */
[C---:B------:R-:W-:Y:S01]  /*0ff0*/  LOP3.LUT R22, R2.reuse, 0xd4, RZ, 0xfc, !PT ;  /* 0x000000d402167812 */ /* 0x040fe200078efcff */
[C---:B------:R-:W-:Y:S01]  /*1000*/  IMAD.HI.U32 R4, R3.reuse, R82, RZ ;  /* 0x0000005203047227 */ /* 0x040fe200078e00ff */
[----:B------:R-:W-:Y:S02]  /*1010*/  LOP3.LUT R29, R2, 0xe8, RZ, 0xfc, !PT ;  /* 0x000000e8021d7812 */ /* 0x000fe400078efcff */
[----:B------:R-:W-:Y:S01]  /*1020*/  IABS R56, R22 ;  /* 0x0000001600387213 */ /* 0x000fe20000000000 */
[--C-:B------:R-:W-:Y:S01]  /*1030*/  @!P3 IMAD.IADD R74, R74, 0x1, -R0.reuse ;  /* 0x000000014a4ab824 */ /* 0x100fe200078e0a00 */
[----:B------:R-:W-:Y:S01]  /*1040*/  ISETP.GT.U32.AND P3, PT, R0, R78, PT ;  /* 0x0000004e0000720c */ /* 0x000fe20003f64070 */
[----:B------:R-:W-:Y:S01]  /*1050*/  @!P6 IMAD.IADD R76, R76, 0x1, -R0 ;  /* 0x000000014c4ce824 */ /* 0x000fe200078e0a00 */
[----:B------:R-:W-:Y:S01]  /*1060*/  IADD3 R9, -R4, RZ, RZ ;  /* 0x000000ff04097210 */ /* 0x000fe20007ffe1ff */
[----:B------:R-:W-:Y:S01]  /*1070*/  IMAD.HI.U32 R4, R3, R84, RZ ;  /* 0x0000005403047227 */ /* 0x000fe200078e00ff */
[----:B------:R-:W-:-:S02]  /*1080*/  ISETP.GT.U32.AND P6, PT, R0, R80, PT ;  /* 0x000000500000720c */ /* 0x000fc40003fc4070 */
[----:B------:R-:W-:Y:S01]  /*1090*/  @!P0 IADD3 R76, -R76, RZ, RZ ;  /* 0x000000ff4c4c8210 */ /* 0x000fe20007ffe1ff */
[----:B------:R-:W-:Y:S01]  /*10a0*/  IMAD.MOV R11, RZ, RZ, -R4 ;  /* 0x000000ffff0b7224 */ /* 0x000fe200078e0a04 */
[C---:B------:R-:W-:Y:S01]  /*10b0*/  ISETP.GT.U32.AND P0, PT, R0.reuse, R86, PT ;  /* 0x000000560000720c */ /* 0x040fe20003f04070 */
[C---:B------:R-:W-:Y:S01]  /*10c0*/  IMAD R82, R0.reuse, R9, R82 ;  /* 0x0000000900527224 */ /* 0x040fe200078e0252 */
[----:B------:R-:W-:Y:S01]  /*10d0*/  IABS R42, R29 ;  /* 0x0000001d002a7213 */ /* 0x000fe20000000000 */
[----:B------:R-:W-:Y:S01]  /*10e0*/  IMAD R84, R0, R11, R84 ;  /* 0x0000000b00547224 */ /* 0x000fe200078e0254 */
[----:B------:R-:W-:Y:S01]  /*10f0*/  LOP3.LUT R11, R2, 0x1e, RZ, 0xfc, !PT ;  /* 0x0000001e020b7812 */ /* 0x000fe200078efcff */
[C---:B------:R-:W-:Y:S01]  /*1100*/  IMAD.HI.U32 R4, R3.reuse, R90, RZ ;  /* 0x0000005a03047227 */ /* 0x040fe200078e00ff */
[----:B------:R-:W-:Y:S02]  /*1110*/  @!P3 IADD3 R78, R78, -R0, RZ ;  /* 0x800000004e4eb210 */ /* 0x000fe40007ffe0ff */
[----:B------:R-:W-:Y:S01]  /*1120*/  ISETP.GT.U32.AND P3, PT, R0, R82, PT ;  /* 0x000000520000720c */ /* 0x000fe20003f64070 */
[----:B------:R-:W-:Y:S01]  /*1130*/  @!P6 IMAD.IADD R80, R80, 0x1, -R0 ;  /* 0x000000015050e824 */ /* 0x000fe200078e0a00 */
[C---:B------:R-:W-:Y:S01]  /*1140*/  ISETP.GT.U32.AND P6, PT, R0.reuse, R84, PT ;  /* 0x000000540000720c */ /* 0x040fe20003fc4070 */
[----:B------:R-:W-:Y:S01]  /*1150*/  IMAD.MOV R5, RZ, RZ, -R4 ;  /* 0x000000ffff057224 */ /* 0x000fe200078e0a04 */
[----:B------:R-:W-:Y:S01]  /*1160*/  IABS R92, R11 ;  /* 0x0000000b005c7213 */ /* 0x000fe20000000000 */
[----:B------:R-:W-:Y:S01]  /*1170*/  @!P5 IMAD.MOV R74, RZ, RZ, -R74 ;  /* 0x000000ffff4ad224 */ /* 0x000fe200078e0a4a */
[C---:B------:R-:W-:Y:S01]  /*1180*/  ISETP.GT.U32.AND P2, PT, R0.reuse, R80, PT ;  /* 0x000000500000720c */ /* 0x040fe20003f44070 */
[----:B------:R-:W-:Y:S01]  /*1190*/  IMAD R90, R0, R5, R90 ;  /* 0x00000005005a7224 */ /* 0x000fe200078e025a */
[C---:B------:R-:W-:Y:S01]  /*11a0*/  LOP3.LUT R25, R2.reuse, 0xe6, RZ, 0xfc, !PT ;  /* 0x000000e602197812 */ /* 0x040fe200078efcff */
[----:B------:R-:W-:Y:S01]  /*11b0*/  IMAD.HI.U32 R9, R3, R88, RZ ;  /* 0x0000005803097227 */ /* 0x000fe200078e00ff */
[----:B------:R-:W-:-:S02]  /*11c0*/  LOP3.LUT R31, R2, 0xea, RZ, 0xfc, !PT ;  /* 0x000000ea021f7812 */ /* 0x000fc400078efcff */
[----:B------:R-:W-:Y:S01]  /*11d0*/  IABS R34, R25 ;  /* 0x0000001900227213 */ /* 0x000fe20000000000 */
[----:B------:R-:W-:Y:S01]  /*11e0*/  IMAD.MOV R9, RZ, RZ, -R9 ;  /* 0x000000ffff097224 */ /* 0x000fe200078e0a09 */
[----:B------:R-:W-:Y:S01]  /*11f0*/  @!P3 IADD3 R82, R82, -R0, RZ ;  /* 0x800000005252b210 */ /* 0x000fe20007ffe0ff */
[----:B------:R-:W-:Y:S01]  /*1200*/  @!P6 IMAD.IADD R84, R84, 0x1, -R0 ;  /* 0x000000015454e824 */ /* 0x000fe200078e0a00 */
[C---:B------:R-:W-:Y:S01]  /*1210*/  ISETP.GT.U32.AND P3, PT, R0.reuse, R78, PT ;  /* 0x0000004e0000720c */ /* 0x040fe20003f64070 */
[C---:B------:R-:W-:Y:S01]  /*1220*/  IMAD.HI.U32 R5, R3.reuse, R94, RZ ;  /* 0x0000005e03057227 */ /* 0x040fe200078e00ff */
[C---:B------:R-:W-:Y:S02]  /*1230*/  ISETP.GT.U32.AND P6, PT, R0.reuse, R82, PT ;  /* 0x000000520000720c */ /* 0x040fe40003fc4070 */
[C---:B------:R-:W-:Y:S01]  /*1240*/  ISETP.GT.U32.AND P5, PT, R0.reuse, R84, PT ;  /* 0x000000540000720c */ /* 0x040fe20003fa4070 */
[----:B------:R-:W-:Y:S01]  /*1250*/  IMAD R88, R0, R9, R88 ;  /* 0x0000000900587224 */ /* 0x000fe200078e0258 */
[----:B------:R-:W-:Y:S01]  /*1260*/  IABS R32, R31 ;  /* 0x0000001f00207213 */ /* 0x000fe20000000000 */
[----:B------:R-:W-:Y:S01]  /*1270*/  @!P2 IMAD.IADD R80, R80, 0x1, -R0 ;  /* 0x000000015050a824 */ /* 0x000fe200078e0a00 */
[----:B------:R-:W-:Y:S01]  /*1280*/  ISETP.GE.AND P2, PT, R12, RZ, PT ;  /* 0x000000ff0c00720c */ /* 0x000fe20003f46270 */
[----:B------:R-:W-:Y:S01]  /*1290*/  IMAD.MOV R5, RZ, RZ, -R5 ;  /* 0x000000ffff057224 */ /* 0x000fe200078e0a05 */
[C---:B------:R-:W-:Y:S01]  /*12a0*/  LOP3.LUT R12, R2.reuse, 0x24, RZ, 0xfc, !PT ;  /* 0x00000024020c7812 */ /* 0x040fe200078efcff */
[----:B------:R-:W-:Y:S01]  /*12b0*/  IMAD.HI.U32 R4, R3, R92, RZ ;  /* 0x0000005c03047227 */ /* 0x000fe200078e00ff */
[----:B------:R-:W-:-:S02]  /*12c0*/  LOP3.LUT R33, R2, 0xec, RZ, 0xfc, !PT ;  /* 0x000000ec02217812 */ /* 0x000fc400078efcff */
[----:B------:R-:W-:Y:S01]  /*12d0*/  IABS R98, R12 ;  /* 0x0000000c00627213 */ /* 0x000fe20000000000 */
[--C-:B------:R-:W-:Y:S01]  /*12e0*/  @!P6 IMAD.IADD R82, R82, 0x1, -R0.reuse ;  /* 0x000000015252e824 */ /* 0x100fe200078e0a00 */
[----:B------:R-:W-:Y:S01]  /*12f0*/  ISETP.GT.U32.AND P6, PT, R0, R90, PT ;  /* 0x0000005a0000720c */ /* 0x000fe20003fc4070 */
[--C-:B------:R-:W-:Y:S01]  /*1300*/  @!P3 IMAD.IADD R78, R78, 0x1, -R0.reuse ;  /* 0x000000014e4eb824 */ /* 0x100fe200078e0a00 */
[----:B------:R-:W-:Y:S01]  /*1310*/  @!P5 IADD3 R84, R84, -R0, RZ ;  /* 0x800000005454d210 */ /* 0x000fe20007ffe0ff */
[----:B------:R-:W-:Y:S01]  /*1320*/  @!P0 IMAD.IADD R86, R86, 0x1, -R0 ;  /* 0x0000000156568824 */ /* 0x000fe200078e0a00 */
[----:B------:R-:W-:Y:S01]  /*1330*/  ISETP.GE.AND P5, PT, R13, RZ, PT ;  /* 0x000000ff0d00720c */ /* 0x000fe20003fa6270 */
[C---:B------:R-:W-:Y:S01]  /*1340*/  IMAD R94, R0.reuse, R5, R94 ;  /* 0x00000005005e7224 */ /* 0x040fe200078e025e */
[----:B------:R-:W-:Y:S01]  /*1350*/  ISETP.GT.U32.AND P3, PT, R0, R88, PT ;  /* 0x000000580000720c */ /* 0x000fe20003f64070 */
[----:B------:R-:W-:Y:S01]  /*1360*/  IMAD.MOV R9, RZ, RZ, -R4 ;  /* 0x000000ffff097224 */ /* 0x000fe200078e0a04 */
[----:B------:R-:W-:Y:S01]  /*1370*/  LOP3.LUT R5, R2, 0x22, RZ, 0xfc, !PT ;  /* 0x0000002202057812 */ /* 0x000fe200078efcff */
[----:B------:R-:W-:Y:S01]  /*1380*/  @!P4 IMAD.MOV R78, RZ, RZ, -R78 ;  /* 0x000000ffff4ec224 */ /* 0x000fe200078e0a4e */
[C---:B------:R-:W-:Y:S01]  /*1390*/  ISETP.GT.U32.AND P4, PT, R0.reuse, R86, PT ;  /* 0x000000560000720c */ /* 0x040fe20003f84070 */
[----:B------:R-:W-:Y:S01]  /*13a0*/  IMAD R92, R0, R9, R92 ;  /* 0x00000009005c7224 */ /* 0x000fe200078e025c */
[----:B------:R-:W-:Y:S01]  /*13b0*/  IABS R96, R5 ;  /* 0x0000000500607213 */ /* 0x000fe20000000000 */
[----:B------:R-:W-:Y:S01]  /*13c0*/  @!P6 IMAD.IADD R90, R90, 0x1, -R0 ;  /* 0x000000015a5ae824 */ /* 0x000fe200078e0a00 */
[----:B------:R-:W-:Y:S01]  /*13d0*/  @!P2 IADD3 R82, -R82, RZ, RZ ;  /* 0x000000ff5252a210 */ /* 0x000fe20007ffe1ff */
[----:B------:R-:W-:Y:S01]  /*13e0*/  @!P1 IMAD.MOV R80, RZ, RZ, -R80 ;  /* 0x000000ffff509224 */ /* 0x000fe200078e0a50 */
[C---:B------:R-:W-:Y:S01]  /*13f0*/  ISETP.GT.U32.AND P2, PT, R0.reuse, R92, PT ;  /* 0x0000005c0000720c */ /* 0x040fe20003f44070 */
[----:B------:R-:W-:Y:S01]  /*1400*/  @!P5 IMAD.MOV R84, RZ, RZ, -R84 ;  /* 0x000000ffff54d224 */ /* 0x000fe200078e0a54 */
[----:B------:R-:W-:Y:S01]  /*1410*/  ISETP.GT.U32.AND P6, PT, R0, R90, PT ;  /* 0x0000005a0000720c */ /* 0x000fe20003fc4070 */
[----:B------:R-:W-:Y:S01]  /*1420*/  IMAD.HI.U32 R4, R3, R96, RZ ;  /* 0x0000006003047227 */ /* 0x000fe200078e00ff */
[----:B------:R-:W-:-:S02]  /*1430*/  ISETP.GE.AND P5, PT, R17, RZ, PT ;  /* 0x000000ff1100720c */ /* 0x000fc40003fa6270 */
[----:B------:R-:W-:Y:S01]  /*1440*/  @!P3 IADD3 R88, R88, -R0, RZ ;  /* 0x800000005858b210 */ /* 0x000fe20007ffe0ff */
[----:B------:R-:W-:Y:S01]  /*1450*/  IMAD.MOV R9, RZ, RZ, -R4 ;  /* 0x000000ffff097224 */ /* 0x000fe200078e0a04 */
[----:B------:R-:W-:Y:S01]  /*1460*/  ISETP.GE.AND P0, PT, R15, RZ, PT ;  /* 0x000000ff0f00720c */ /* 0x000fe20003f06270 */
[----:B------:R-:W-:Y:S01]  /*1470*/  @!P4 IMAD.IADD R86, R86, 0x1, -R0 ;  /* 0x000000015656c824 */ /* 0x000fe200078e0a00 */
[C---:B------:R-:W-:Y:S01]  /*1480*/  ISETP.GT.U32.AND P4, PT, R0.reuse, R94, PT ;  /* 0x0000005e0000720c */ /* 0x040fe20003f84070 */
[C---:B------:R-:W-:Y:S01]  /*1490*/  IMAD R96, R0.reuse, R9, R96 ;  /* 0x0000000900607224 */ /* 0x040fe200078e0260 */
[----:B------:R-:W-:Y:S01]  /*14a0*/  ISETP.GT.U32.AND P1, PT, R0, R88, PT ;  /* 0x000000580000720c */ /* 0x000fe20003f24070 */
[----:B------:R-:W-:Y:S01]  /*14b0*/  @!P2 IMAD.IADD R92, R92, 0x1, -R0 ;  /* 0x000000015c5ca824 */ /* 0x000fe200078e0a00 */
[----:B------:R-:W-:Y:S02]  /*14c0*/  ISETP.GE.AND P3, PT, R16, RZ, PT ;  /* 0x000000ff1000720c */ /* 0x000fe40003f66270 */
[----:B------:R-:W-:-:S02]  /*14d0*/  @!P6 IADD3 R90, R90, -R0, RZ ;  /* 0x800000005a5ae210 */ /* 0x000fc40007ffe0ff */
[----:B------:R-:W-:Y:S01]  /*14e0*/  ISETP.GE.AND P2, PT, R5, RZ, PT ;  /* 0x000000ff0500720c */ /* 0x000fe20003f46270 */
[----:B------:R-:W-:Y:S01]  /*14f0*/  IMAD.HI.U32 R5, R3, R98, RZ ;  /* 0x0000006203057227 */ /* 0x000fe200078e00ff */
[----:B------:R-:W-:Y:S02]  /*1500*/  LOP3.LUT R4, R2, 0x26, RZ, 0xfc, !PT ;  /* 0x0000002602047812 */ /* 0x000fe400078efcff */
[----:B------:R-:W-:Y:S01]  /*1510*/  @!P0 IADD3 R86, -R86, RZ, RZ ;  /* 0x000000ff56568210 */ /* 0x000fe20007ffe1ff */
[----:B------:R-:W-:Y:S01]  /*1520*/  @!P5 IMAD.MOV R90, RZ, RZ, -R90 ;  /* 0x000000ffff5ad224 */ /* 0x000fe200078e0a5a */
[----:B------:R-:W-:Y:S01]  /*1530*/  ISETP.GT.U32.AND P5, PT, R0, R96, PT ;  /* 0x000000600000720c */ /* 0x000fe20003fa4070 */
[--C-:B------:R-:W-:Y:S01]  /*1540*/  @!P4 IMAD.IADD R94, R94, 0x1, -R0.reuse ;  /* 0x000000015e5ec824 */ /* 0x100fe200078e0a00 */
[----:B------:R-:W-:Y:S01]  /*1550*/  ISETP.GT.U32.AND P0, PT, R0, R92, PT ;  /* 0x0000005c0000720c */ /* 0x000fe20003f04070 */
[----:B------:R-:W-:Y:S01]  /*1560*/  @!P1 IMAD.IADD R88, R88, 0x1, -R0 ;  /* 0x0000000158589824 */ /* 0x000fe200078e0a00 */
[----:B------:R-:W-:Y:S01]  /*1570*/  IABS R102, R4 ;  /* 0x0000000400667213 */ /* 0x000fe20000000000 */
[----:B------:R-:W-:Y:S01]  /*1580*/  IMAD.MOV R5, RZ, RZ, -R5 ;  /* 0x000000ffff057224 */ /* 0x000fe200078e0a05 */
[----:B------:R-:W-:Y:S01]  /*1590*/  ISETP.GT.U32.AND P4, PT, R0, R94, PT ;  /* 0x0000005e0000720c */ /* 0x000fe20003f84070 */
[----:B------:R-:W-:Y:S01]  /*15a0*/  @!P3 IMAD.MOV R88, RZ, RZ, -R88 ;  /* 0x000000ffff58b224 */ /* 0x000fe200078e0a58 */
[----:B------:R-:W-:Y:S01]  /*15b0*/  ISETP.GE.AND P3, PT, R12, RZ, PT ;  /* 0x000000ff0c00720c */ /* 0x000fe20003f66270 */
[----:B------:R-:W-:Y:S01]  /*15c0*/  IMAD R98, R0, R5, R98 ;  /* 0x0000000500627224 */ /* 0x000fe200078e0262 */
[----:B------:R-:W-:-:S02]  /*15d0*/  LOP3.LUT R12, R2, 0x2a, RZ, 0xfc, !PT ;  /* 0x0000002a020c7812 */ /* 0x000fc400078efcff */
[----:B------:R-:W-:Y:S01]  /*15e0*/  ISETP.GE.AND P1, PT, R11, RZ, PT ;  /* 0x000000ff0b00720c */ /* 0x000fe20003f26270 */
[----:B------:R-:W-:Y:S01]  /*15f0*/  @!P5 IMAD.IADD R96, R96, 0x1, -R0 ;  /* 0x000000016060d824 */ /* 0x000fe200078e0a00 */
[----:B------:R-:W-:Y:S02]  /*1600*/  IABS R104, R12 ;  /* 0x0000000c00687213 */ /* 0x000fe40000000000 */
[----:B------:R-:W-:Y:S02]  /*1610*/  @!P0 IADD3 R92, R92, -R0, RZ ;  /* 0x800000005c5c8210 */ /* 0x000fe40007ffe0ff */
[----:B------:R-:W-:Y:S01]  /*1620*/  ISETP.GT.U32.AND P5, PT, R0, R96, PT ;  /* 0x000000600000720c */ /* 0x000fe20003fa4070 */
[C---:B------:R-:W-:Y:S01]  /*1630*/  IMAD.HI.U32 R9, R3.reuse, R104, RZ ;  /* 0x0000006803097227 */ /* 0x040fe200078e00ff */
[----:B------:R-:W-:Y:S02]  /*1640*/  ISETP.GE.AND P0, PT, R4, RZ, PT ;  /* 0x000000ff0400720c */ /* 0x000fe40003f06270 */
[----:B------:R-:W-:Y:S01]  /*1650*/  ISETP.GE.AND P6, PT, R18, RZ, PT ;  /* 0x000000ff1200720c */ /* 0x000fe20003fc6270 */
[----:B------:R-:W-:Y:S01]  /*1660*/  IMAD.HI.U32 R4, R3, R102, RZ ;  /* 0x0000006603047227 */ /* 0x000fe200078e00ff */
[----:B------:R-:W-:-:S02]  /*1670*/  IADD3 R9, -R9, RZ, RZ ;  /* 0x000000ff09097210 */ /* 0x000fc40007ffe1ff */
[----:B------:R-:W-:Y:S01]  /*1680*/  LOP3.LUT R5, R2, 0x28, RZ, 0xfc, !PT ;  /* 0x0000002802057812 */ /* 0x000fe200078efcff */
[----:B------:R-:W-:Y:S01]  /*1690*/  @!P4 IMAD.IADD R94, R94, 0x1, -R0 ;  /* 0x000000015e5ec824 */ /* 0x000fe200078e0a00 */
[----:B------:R-:W-:Y:S01]  /*16a0*/  ISETP.GT.U32.AND P4, PT, R0, R98, PT ;  /* 0x000000620000720c */ /* 0x000fe20003f84070 */
[----:B------:R-:W-:Y:S01]  /*16b0*/  IMAD.MOV R11, RZ, RZ, -R4 ;  /* 0x000000ffff0b7224 */ /* 0x000fe200078e0a04 */
[----:B------:R-:W-:Y:S01]  /*16c0*/  IABS R100, R5 ;  /* 0x0000000500647213 */ /* 0x000fe20000000000 */
[----:B------:R-:W-:Y:S01]  /*16d0*/  @!P5 IMAD.IADD R96, R96, 0x1, -R0 ;  /* 0x000000016060d824 */ /* 0x000fe200078e0a00 */
[----:B------:R-:W-:Y:S01]  /*16e0*/  LOP3.LUT R13, R2, 0x30, RZ, 0xfc, !PT ;  /* 0x00000030020d7812 */ /* 0x000fe200078efcff */
[----:B------:R-:W-:Y:S01]  /*16f0*/  IMAD R102, R0, R11, R102 ;  /* 0x0000000b00667224 */ /* 0x000fe200078e0266 */
[----:B------:R-:W-:Y:S01]  /*1700*/  LOP3.LUT R11, R2, 0x2c, RZ, 0xfc, !PT ;  /* 0x0000002c020b7812 */ /* 0x000fe200078efcff */
[----:B------:R-:W-:Y:S01]  /*1710*/  IMAD R104, R0, R9, R104 ;  /* 0x0000000900687224 */ /* 0x000fe200078e0268 */
[----:B------:R-:W-:Y:S01]  /*1720*/  @!P2 IADD3 R96, -R96, RZ, RZ ;  /* 0x000000ff6060a210 */ /* 0x000fe20007ffe1ff */
[----:B------:R-:W-:Y:S01]  /*1730*/  @!P1 IMAD.MOV R92, RZ, RZ, -R92 ;  /* 0x000000ffff5c9224 */ /* 0x000fe200078e0a5c */
[C---:B------:R-:W-:Y:S01]  /*1740*/  ISETP.GT.U32.AND P5, PT, R0.reuse, R102, PT ;  /* 0x000000660000720c */ /* 0x040fe20003fa4070 */
[----:B------:R-:W-:Y:S01]  /*1750*/  @!P6 IMAD.MOV R94, RZ, RZ, -R94 ;  /* 0x000000ffff5ee224 */ /* 0x000fe200078e0a5e */
[----:B------:R-:W-:-:S02]  /*1760*/  ISETP.GT.U32.AND P2, PT, R0, R104, PT ;  /* 0x000000680000720c */ /* 0x000fc40003f44070 */
[----:B------:R-:W-:Y:S02]  /*1770*/  @!P4 IADD3 R98, R98, -R0, RZ ;  /* 0x800000006262c210 */ /* 0x000fe40007ffe0ff */
[----:B------:R-:W-:Y:S01]  /*1780*/  ISETP.GE.AND P1, PT, R5, RZ, PT ;  /* 0x000000ff0500720c */ /* 0x000fe20003f26270 */
[C---:B------:R-:W-:Y:S01]  /*1790*/  IMAD.HI.U32 R5, R3.reuse, R100, RZ ;  /* 0x0000006403057227 */ /* 0x040fe200078e00ff */
[----:B------:R-:W-:Y:S02]  /*17a0*/  ISETP.GT.U32.AND P4, PT, R0, R98, PT ;  /* 0x000000620000720c */ /* 0x000fe40003f84070 */
[----:B------:R-:W-:Y:S01]  /*17b0*/  IABS R106, R11 ;  /* 0x0000000b006a7213 */ /* 0x000fe20000000000 */
[----:B------:R-:W-:Y:S01]  /*17c0*/  IMAD.MOV R5, RZ, RZ, -R5 ;  /* 0x000000ffff057224 */ /* 0x000fe200078e0a05 */
[----:B------:R-:W-:Y:S01]  /*17d0*/  ISETP.GE.AND P6, PT, R12, RZ, PT ;  /* 0x000000ff0c00720c */ /* 0x000fe20003fc6270 */
[----:B------:R-:W-:Y:S01]  /*17e0*/  @!P5 IMAD.IADD R102, R102, 0x1, -R0 ;  /* 0x000000016666d824 */ /* 0x000fe200078e0a00 */
[C---:B------:R-:W-:Y:S01]  /*17f0*/  LOP3.LUT R12, R2.reuse, 0x2e, RZ, 0xfc, !PT ;  /* 0x0000002e020c7812 */ /* 0x040fe200078efcff */
[----:B------:R-:W-:Y:S01]  /*1800*/  IMAD.HI.U32 R4, R3, R106, RZ ;  /* 0x0000006a03047227 */ /* 0x000fe200078e00ff */
[----:B------:R-:W-:-:S02]  /*1810*/  LOP3.LUT R15, R2, 0x32, RZ, 0xfc, !PT ;  /* 0x00000032020f7812 */ /* 0x000fc400078efcff */
[----:B------:R-:W-:Y:S01]  /*1820*/  ISETP.GT.U32.AND P5, PT, R0, R102, PT ;  /* 0x000000660000720c */ /* 0x000fe20003fa4070 */
[----:B------:R-:W-:Y:S01]  /*1830*/  @!P2 IMAD.IADD R104, R104, 0x1, -R0 ;  /* 0x000000016868a824 */ /* 0x000fe200078e0a00 */
[----:B------:R-:W-:Y:S01]  /*1840*/  IABS R108, R12 ;  /* 0x0000000c006c7213 */ /* 0x000fe20000000000 */
[C---:B------:R-:W-:Y:S01]  /*1850*/  IMAD R100, R0.reuse, R5, R100 ;  /* 0x0000000500647224 */ /* 0x040fe200078e0264 */
[----:B------:R-:W-:Y:S01]  /*1860*/  IABS R110, R13 ;  /* 0x0000000d006e7213 */ /* 0x000fe20000000000 */
[----:B------:R-:W-:Y:S01]  /*1870*/  IMAD.MOV R5, RZ, RZ, -R4 ;  /* 0x000000ffff057224 */ /* 0x000fe200078e0a04 */
[----:B------:R-:W-:Y:S01]  /*1880*/  ISETP.GT.U32.AND P2, PT, R0, R104, PT ;  /* 0x000000680000720c */ /* 0x000fe20003f44070 */
[----:B------:R-:W-:Y:S01]  /*1890*/  @!P4 IMAD.IADD R98, R98, 0x1, -R0 ;  /* 0x000000016262c824 */ /* 0x000fe200078e0a00 */
[----:B------:R-:W-:Y:S01]  /*18a0*/  IABS R112, R15 ;  /* 0x0000000f00707213 */ /* 0x000fe20000000000 */
[C---:B------:R-:W-:Y:S01]  /*18b0*/  IMAD R106, R0.reuse, R5, R106 ;  /* 0x00000005006a7224 */ /* 0x040fe200078e026a */
[----:B------:R-:W-:Y:S01]  /*18c0*/  ISETP.GT.U32.AND P4, PT, R0, R100, PT ;  /* 0x000000640000720c */ /* 0x000fe20003f84070 */
[----:B------:R-:W-:Y:S01]  /*18d0*/  IMAD.HI.U32 R4, R3, R108, RZ ;  /* 0x0000006c03047227 */ /* 0x000fe200078e00ff */
[----:B------:R-:W-:-:S02]  /*18e0*/  LOP3.LUT R16, R2, 0x56, RZ, 0xfc, !PT ;  /* 0x0000005602107812 */ /* 0x000fc400078efcff */
[----:B------:R-:W-:Y:S01]  /*18f0*/  @!P5 IADD3 R102, R102, -R0, RZ ;  /* 0x800000006666d210 */ /* 0x000fe20007ffe0ff */
[----:B------:R-:W-:Y:S01]  /*1900*/  IMAD.HI.U32 R5, R3, R110, RZ ;  /* 0x0000006e03057227 */ /* 0x000fe200078e00ff */
[----:B------:R-:W-:Y:S02]  /*1910*/  ISETP.GT.U32.AND P5, PT, R0, R106, PT ;  /* 0x0000006a0000720c */ /* 0x000fe40003fa4070 */
[----:B------:R-:W-:Y:S01]  /*1920*/  IABS R144, R16 ;  /* 0x0000001000907213 */ /* 0x000fe20000000000 */
[----:B------:R-:W-:Y:S01]  /*1930*/  @!P3 IMAD.MOV R98, RZ, RZ, -R98 ;  /* 0x000000ffff62b224 */ /* 0x000fe200078e0a62 */
[----:B------:R-:W-:Y:S01]  /*1940*/  ISETP.GE.AND P3, PT, R11, RZ, PT ;  /* 0x000000ff0b00720c */ /* 0x000fe20003f66270 */
[----:B------:R-:W-:Y:S01]  /*1950*/  IMAD.HI.U32 R9, R3, R112, RZ ;  /* 0x0000007003097227 */ /* 0x000fe200078e00ff */
[----:B------:R-:W-:Y:S02]  /*1960*/  @!P2 IADD3 R104, R104, -R0, RZ ;  /* 0x800000006868a210 */ /* 0x000fe40007ffe0ff */
[C---:B------:R-:W-:Y:S01]  /*1970*/  LOP3.LUT R17, R2.reuse, 0x8e, RZ, 0xfc, !PT ;  /* 0x0000008e02117812 */ /* 0x040fe200078efcff */
[----:B------:R-:W-:Y:S01]  /*1980*/  IMAD.MOV R11, RZ, RZ, -R4 ;  /* 0x000000ffff0b7224 */ /* 0x000fe200078e0a04 */
[----:B------:R-:W-:Y:S01]  /*1990*/  LOP3.LUT R18, R2, 0xae, RZ, 0xfc, !PT ;  /* 0x000000ae02127812 */ /* 0x000fe200078efcff */
[----:B------:R-:W-:Y:S01]  /*19a0*/  IMAD.MOV R5, RZ, RZ, -R5 ;  /* 0x000000ffff057224 */ /* 0x000fe200078e0a05 */
[----:B------:R-:W-:Y:S01]  /*19b0*/  IABS R204, R17 ;  /* 0x0000001100cc7213 */ /* 0x000fe20000000000 */
[----:B------:R-:W-:Y:S01]  /*19c0*/  IMAD R108, R0, R11, R108 ;  /* 0x0000000b006c7224 */ /* 0x000fe200078e026c */
[----:B------:R-:W-:Y:S01]  /*19d0*/  LOP3.LUT R11, R2, 0x38, RZ, 0xfc, !PT ;  /* 0x00000038020b7812 */ /* 0x000fe200078efcff */
[----:B------:R-:W-:Y:S01]  /*19e0*/  IMAD.MOV R9, RZ, RZ, -R9 ;  /* 0x000000ffff097224 */ /* 0x000fe200078e0a09 */
[----:B------:R-:W-:Y:S01]  /*19f0*/  IABS R238, R18 ;  /* 0x0000001200ee7213 */ /* 0x000fe20000000000 */
[----:B------:R-:W-:Y:S01]  /*1a00*/  IMAD R110, R0, R5, R110 ;  /* 0x00000005006e7224 */ /* 0x000fe200078e026e */
[----:B------:R-:W-:Y:S01]  /*1a10*/  LOP3.LUT R5, R2, 0x34, RZ, 0xfc, !PT ;  /* 0x0000003402057812 */ /* 0x000fe200078efcff */
[----:B------:R-:W-:Y:S01]  /*1a20*/  IMAD R112, R0, R9, R112 ;  /* 0x0000000900707224 */ /* 0x000fe200078e0270 */
[----:B------:R-:W-:Y:S01]  /*1a30*/  LOP3.LUT R9, R2, 0x36, RZ, 0xfc, !PT ;  /* 0x0000003602097812 */ /* 0x000fe200078efcff */
[----:B------:R-:W-:Y:S01]  /*1a40*/  @!P0 IMAD.MOV R102, RZ, RZ, -R102 ;  /* 0x000000ffff668224 */ /* 0x000fe200078e0a66 */
[C---:B------:R-:W-:Y:S01]  /*1a50*/  ISETP.GT.U32.AND P0, PT, R0.reuse, R108, PT ;  /* 0x0000006c0000720c */ /* 0x040fe20003f04070 */
[----:B------:R-:W-:Y:S01]  /*1a60*/  @!P6 IMAD.MOV R104, RZ, RZ, -R104 ;  /* 0x000000ffff68e224 */ /* 0x000fe200078e0a68 */
[----:B------:R-:W-:Y:S01]  /*1a70*/  ISETP.GT.U32.AND P2, PT, R0, R110, PT ;  /* 0x0000006e0000720c */ /* 0x000fe20003f44070 */
[--C-:B------:R-:W-:Y:S01]  /*1a80*/  @!P5 IMAD.IADD R106, R106, 0x1, -R0.reuse ;  /* 0x000000016a6ad824 */ /* 0x100fe200078e0a00 */
[----:B------:R-:W-:Y:S01]  /*1a90*/  ISETP.GT.U32.AND P6, PT, R0, R112, PT ;  /* 0x000000700000720c */ /* 0x000fe20003fc4070 */
[----:B------:R-:W-:Y:S01]  /*1aa0*/  @!P4 IMAD.IADD R100, R100, 0x1, -R0 ;  /* 0x000000016464c824 */ /* 0x000fe200078e0a00 */
[----:B------:R-:W-:-:S02]  /*1ab0*/  IABS R114, R5 ;  /* 0x0000000500727213 */ /* 0x000fc40000000000 */
[----:B------:R-:W-:Y:S02]  /*1ac0*/  IABS R116, R9 ;  /* 0x0000000900747213 */ /* 0x000fe40000000000 */
[C---:B------:R-:W-:Y:S01]  /*1ad0*/  ISETP.GT.U32.AND P5, PT, R0.reuse, R106, PT ;  /* 0x0000006a0000720c */ /* 0x040fe20003fa4070 */
[----:B------:R-:W-:Y:S01]  /*1ae0*/  IMAD.HI.U32 R4, R3, R114, RZ ;  /* 0x0000007203047227 */ /* 0x000fe200078e00ff */
[----:B------:R-:W-:Y:S02]  /*1af0*/  ISETP.GT.U32.AND P4, PT, R0, R100, PT ;  /* 0x000000640000720c */ /* 0x000fe40003f84070 */
[----:B------:R-:W-:Y:S01]  /*1b00*/  @!P0 IADD3 R108, R108, -R0, RZ ;  /* 0x800000006c6c8210 */ /* 0x000fe20007ffe0ff */
[--C-:B------:R-:W-:Y:S01]  /*1b10*/  @!P2 IMAD.IADD R110, R110, 0x1, -R0.reuse ;  /* 0x000000016e6ea824 */ /* 0x100fe200078e0a00 */
[----:B------:R-:W-:Y:S01]  /*1b20*/  ISETP.GE.AND P0, PT, R5, RZ, PT ;  /* 0x000000ff0500720c */ /* 0x000fe20003f06270 */
[----:B------:R-:W-:Y:S01]  /*1b30*/  @!P6 IMAD.IADD R112, R112, 0x1, -R0 ;  /* 0x000000017070e824 */ /* 0x000fe200078e0a00 */
[C---:B------:R-:W-:Y:S01]  /*1b40*/  ISETP.GT.U32.AND P2, PT, R0.reuse, R108, PT ;  /* 0x0000006c0000720c */ /* 0x040fe20003f44070 */
[----:B------:R-:W-:Y:S01]  /*1b50*/  IMAD.MOV R5, RZ, RZ, -R4 ;  /* 0x000000ffff057224 */ /* 0x000fe200078e0a04 */
[----:B------:R-:W-:Y:S01]  /*1b60*/  ISETP.GT.U32.AND P6, PT, R0, R110, PT ;  /* 0x0000006e0000720c */ /* 0x000fe20003fc4070 */
[----:B------:R-:W-:Y:S01]  /*1b70*/  IMAD.HI.U32 R4, R3, R116, RZ ;  /* 0x0000007403047227 */ /* 0x000fe200078e00ff */
[----:B------:R-:W-:-:S02]  /*1b80*/  IABS R118, R11 ;  /* 0x0000000b00767213 */ /* 0x000fc40000000000 */
[----:B------:R-:W-:Y:S01]  /*1b90*/  IABS R30, R33 ;  /* 0x00000021001e7213 */ /* 0x000fe20000000000 */
[----:B------:R-:W-:Y:S01]  /*1ba0*/  IMAD R114, R0, R5, R114 ;  /* 0x0000000500727224 */ /* 0x000fe200078e0272 */
[----:B------:R-:W-:Y:S01]  /*1bb0*/  @!P4 IADD3 R100, R100, -R0, RZ ;  /* 0x800000006464c210 */ /* 0x000fe20007ffe0ff */
[----:B------:R-:W-:Y:S01]  /*1bc0*/  IMAD.MOV R5, RZ, RZ, -R4 ;  /* 0x000000ffff057224 */ /* 0x000fe200078e0a04 */
[----:B------:R-:W-:Y:S01]  /*1bd0*/  ISETP.GE.AND P4, PT, R12, RZ, PT ;  /* 0x000000ff0c00720c */ /* 0x000fe20003f86270 */
[----:B------:R-:W-:Y:S01]  /*1be0*/  @!P5 IMAD.IADD R106, R106, 0x1, -R0 ;  /* 0x000000016a6ad824 */ /* 0x000fe200078e0a00 */
[----:B------:R-:W-:Y:S01]  /*1bf0*/  LOP3.LUT R12, R2, 0x3a, RZ, 0xfc, !PT ;  /* 0x0000003a020c7812 */ /* 0x000fe200078efcff */
[----:B------:R-:W-:Y:S01]  /*1c00*/  IMAD R116, R0, R5, R116 ;  /* 0x0000000500747224 */ /* 0x000fe200078e0274 */
[----:B------:R-:W-:Y:S01]  /*1c10*/  ISETP.GE.AND P5, PT, R15, RZ, PT ;  /* 0x000000ff0f00720c */ /* 0x000fe20003fa6270 */
[--C-:B------:R-:W-:Y:S01]  /*1c20*/  @!P2 IMAD.IADD R108, R108, 0x1, -R0.reuse ;  /* 0x000000016c6ca824 */ /* 0x100fe200078e0a00 */
[----:B------:R-:W-:Y:S01]  /*1c30*/  ISETP.GT.U32.AND P2, PT, R0, R114, PT ;  /* 0x000000720000720c */ /* 0x000fe20003f44070 */
[----:B------:R-:W-:Y:S01]  /*1c40*/  @!P6 IMAD.IADD R110, R110, 0x1, -R0 ;  /* 0x000000016e6ee824 */ /* 0x000fe200078e0a00 */
[----:B------:R-:W-:Y:S01]  /*1c50*/  ISETP.GT.U32.AND P6, PT, R0, R116, PT ;  /* 0x000000740000720c */ /* 0x000fe20003fc4070 */
[----:B------:R-:W-:Y:S01]  /*1c60*/  @!P1 IMAD.MOV R100, RZ, RZ, -R100 ;  /* 0x000000ffff649224 */ /* 0x000fe200078e0a64 */
[----:B------:R-:W-:Y:S01]  /*1c70*/  @!P3 IADD3 R106, -R106, RZ, RZ ;  /* 0x000000ff6a6ab210 */ /* 0x000fe20007ffe1ff */
[----:B------:R-:W-:Y:S01]  /*1c80*/  IMAD.HI.U32 R4, R3, R118, RZ ;  /* 0x0000007603047227 */ /* 0x000fe200078e00ff */
[----:B------:R-:W-:-:S02]  /*1c90*/  ISETP.GT.U32.AND P3, PT, R0, R112, PT ;  /* 0x000000700000720c */ /* 0x000fc40003f64070 */
[----:B------:R-:W-:Y:S01]  /*1ca0*/  ISETP.GE.AND P1, PT, R13, RZ, PT ;  /* 0x000000ff0d00720c */ /* 0x000fe20003f26270 */
[----:B------:R-:W-:Y:S01]  /*1cb0*/  @!P4 IMAD.MOV R108, RZ, RZ, -R108 ;  /* 0x000000ffff6cc224 */ /* 0x000fe200078e0a6c */
[----:B------:R-:W-:Y:S02]  /*1cc0*/  LOP3.LUT R13, R2, 0x3c, RZ, 0xfc, !PT ;  /* 0x0000003c020d7812 */ /* 0x000fe400078efcff */
[----:B------:R-:W-:Y:S01]  /*1cd0*/  IABS R120, R12 ;  /* 0x0000000c00787213 */ /* 0x000fe20000000000 */
[----:B------:R-:W-:Y:S01]  /*1ce0*/  @!P2 IMAD.IADD R114, R114, 0x1, -R0 ;  /* 0x000000017272a824 */ /* 0x000fe200078e0a00 */
[----:B------:R-:W-:Y:S02]  /*1cf0*/  IABS R122, R13 ;  /* 0x0000000d007a7213 */ /* 0x000fe40000000000 */
[----:B------:R-:W-:Y:S01]  /*1d00*/  ISETP.GE.AND P2, PT, R11, RZ, PT ;  /* 0x000000ff0b00720c */ /* 0x000fe20003f46270 */
[----:B------:R-:W-:Y:S01]  /*1d10*/  IMAD.HI.U32 R5, R3, R120, RZ ;  /* 0x0000007803057227 */ /* 0x000fe200078e00ff */
[----:B------:R-:W-:-:S02]  /*1d20*/  @!P6 IADD3 R116, R116, -R0, RZ ;  /* 0x800000007474e210 */ /* 0x000fc40007ffe0ff */
[----:B------:R-:W-:Y:S01]  /*1d30*/  @!P3 IADD3 R112, R112, -R0, RZ ;  /* 0x800000007070b210 */ /* 0x000fe20007ffe0ff */
[----:B------:R-:W-:Y:S01]  /*1d40*/  IMAD.MOV R11, RZ, RZ, -R4 ;  /* 0x000000ffff0b7224 */ /* 0x000fe200078e0a04 */
[----:B------:R-:W-:Y:S01]  /*1d50*/  ISETP.GE.AND P3, PT, R9, RZ, PT ;  /* 0x000000ff0900720c */ /* 0x000fe20003f66270 */
[----:B------:R-:W-:Y:S01]  /*1d60*/  IMAD.HI.U32 R9, R3, R122, RZ ;  /* 0x0000007a03097227 */ /* 0x000fe200078e00ff */
[----:B------:R-:W-:Y:S02]  /*1d70*/  ISETP.GT.U32.AND P6, PT, R0, R116, PT ;  /* 0x000000740000720c */ /* 0x000fe40003fc4070 */
[----:B------:R-:W-:Y:S01]  /*1d80*/  @!P5 IADD3 R112, -R112, RZ, RZ ;  /* 0x000000ff7070d210 */ /* 0x000fe20007ffe1ff */
[----:B------:R-:W-:Y:S01]  /*1d90*/  IMAD.MOV R5, RZ, RZ, -R5 ;  /* 0x000000ffff057224 */ /* 0x000fe200078e0a05 */
[C---:B------:R-:W-:Y:S01]  /*1da0*/  ISETP.GT.U32.AND P4, PT, R0.reuse, R114, PT ;  /* 0x000000720000720c */ /* 0x040fe20003f84070 */
[----:B------:R-:W-:Y:S01]  /*1db0*/  IMAD R118, R0, R11, R118 ;  /* 0x0000000b00767224 */ /* 0x000fe200078e0276 */
[C---:B------:R-:W-:Y:S01]  /*1dc0*/  LOP3.LUT R11, R2.reuse, 0x40, RZ, 0xfc, !PT ;  /* 0x00000040020b7812 */ /* 0x040fe200078efcff */
[----:B------:R-:W-:Y:S01]  /*1dd0*/  IMAD.MOV R9, RZ, RZ, -R9 ;  /* 0x000000ffff097224 */ /* 0x000fe200078e0a09 */
[----:B------:R-:W-:Y:S01]  /*1de0*/  LOP3.LUT R15, R2, 0x46, RZ, 0xfc, !PT ;  /* 0x00000046020f7812 */ /* 0x000fe200078efcff */
[C---:B------:R-:W-:Y:S01]  /*1df0*/  IMAD R120, R0.reuse, R5, R120 ;  /* 0x0000000500787224 */ /* 0x040fe200078e0278 */
[----:B------:R-:W-:Y:S01]  /*1e00*/  IABS R126, R11 ;  /* 0x0000000b007e7213 */ /* 0x000fe20000000000 */
[----:B------:R-:W-:Y:S01]  /*1e10*/  @!P1 IMAD.MOV R110, RZ, RZ, -R110 ;  /* 0x000000ffff6e9224 */ /* 0x000fe200078e0a6e */
[C---:B------:R-:W-:Y:S01]  /*1e20*/  ISETP.GT.U32.AND P1, PT, R0.reuse, R118, PT ;  /* 0x000000760000720c */ /* 0x040fe20003f24070 */
[C---:B------:R-:W-:Y:S01]  /*1e30*/  IMAD R122, R0.reuse, R9, R122 ;  /* 0x00000009007a7224 */ /* 0x040fe200078e027a */
[----:B------:R-:W-:Y:S01]  /*1e40*/  ISETP.GT.U32.AND P5, PT, R0, R120, PT ;  /* 0x000000780000720c */ /* 0x000fe20003fa4070 */
[--C-:B------:R-:W-:Y:S01]  /*1e50*/  @!P6 IMAD.IADD R116, R116, 0x1, -R0.reuse ;  /* 0x000000017474e824 */ /* 0x100fe200078e0a00 */
[----:B------:R-:W-:Y:S01]  /*1e60*/  LOP3.LUT R9, R2, 0x3e, RZ, 0xfc, !PT ;  /* 0x0000003e02097812 */ /* 0x000fe200078efcff */
[----:B------:R-:W-:Y:S01]  /*1e70*/  @!P4 IMAD.IADD R114, R114, 0x1, -R0 ;  /* 0x000000017272c824 */ /* 0x000fe200078e0a00 */
[----:B------:R-:W-:-:S02]  /*1e80*/  ISETP.GT.U32.AND P6, PT, R0, R122, PT ;  /* 0x0000007a0000720c */ /* 0x000fc40003fc4070 */
[----:B------:R-:W-:Y:S01]  /*1e90*/  IABS R124, R9 ;  /* 0x00000009007c7213 */ /* 0x000fe20000000000 */
[----:B------:R-:W-:Y:S01]  /*1ea0*/  @!P0 IMAD.MOV R114, RZ, RZ, -R114 ;  /* 0x000000ffff728224 */ /* 0x000fe200078e0a72 */
[----:B------:R-:W-:Y:S02]  /*1eb0*/  ISETP.GE.AND P4, PT, R12, RZ, PT ;  /* 0x000000ff0c00720c */ /* 0x000fe40003f86270 */
[----:B------:R-:W-:Y:S01]  /*1ec0*/  LOP3.LUT R12, R2, 0x42, RZ, 0xfc, !PT ;  /* 0x00000042020c7812 */ /* 0x000fe200078efcff */
[----:B------:R-:W-:Y:S01]  /*1ed0*/  @!P1 IMAD.IADD R118, R118, 0x1, -R0 ;  /* 0x0000000176769824 */ /* 0x000fe200078e0a00 */
[----:B------:R-:W-:Y:S01]  /*1ee0*/  ISETP.GE.AND P1, PT, R13, RZ, PT ;  /* 0x000000ff0d00720c */ /* 0x000fe20003f26270 */
[C---:B------:R-:W-:Y:S01]  /*1ef0*/  IMAD.HI.U32 R4, R3.reuse, R124, RZ ;  /* 0x0000007c03047227 */ /* 0x040fe200078e00ff */
[----:B------:R-:W-:Y:S02]  /*1f00*/  @!P5 IADD3 R120, R120, -R0, RZ ;  /* 0x800000007878d210 */ /* 0x000fe40007ffe0ff */
[----:B------:R-:W-:Y:S01]  /*1f10*/  ISETP.GT.U32.AND P5, PT, R0, R118, PT ;  /* 0x000000760000720c */ /* 0x000fe20003fa4070 */
[----:B------:R-:W-:Y:S01]  /*1f20*/  IMAD.MOV R5, RZ, RZ, -R4 ;  /* 0x000000ffff057224 */ /* 0x000fe200078e0a04 */
[----:B------:R-:W-:Y:S01]  /*1f30*/  IABS R128, R12 ;  /* 0x0000000c00807213 */ /* 0x000fe20000000000 */
[----:B------:R-:W-:Y:S01]  /*1f40*/  IMAD.HI.U32 R4, R3, R126, RZ ;  /* 0x0000007e03047227 */ /* 0x000fe200078e00ff */
[----:B------:R-:W-:-:S02]  /*1f50*/  LOP3.LUT R13, R2, 0x44, RZ, 0xfc, !PT ;  /* 0x00000044020d7812 */ /* 0x000fc400078efcff */
[----:B------:R-:W-:Y:S01]  /*1f60*/  @!P3 IADD3 R116, -R116, RZ, RZ ;  /* 0x000000ff7474b210 */ /* 0x000fe20007ffe1ff */
[----:B------:R-:W-:Y:S01]  /*1f70*/  @!P6 IMAD.IADD R122, R122, 0x1, -R0 ;  /* 0x000000017a7ae824 */ /* 0x000fe200078e0a00 */
[C---:B------:R-:W-:Y:S01]  /*1f80*/  ISETP.GT.U32.AND P6, PT, R0.reuse, R120, PT ;  /* 0x000000780000720c */ /* 0x040fe20003fc4070 */
[----:B------:R-:W-:Y:S01]  /*1f90*/  IMAD R124, R0, R5, R124 ;  /* 0x00000005007c7224 */ /* 0x000fe200078e027c */
[----:B------:R-:W-:Y:S01]  /*1fa0*/  IADD3 R5, -R4, RZ, RZ ;  /* 0x000000ff04057210 */ /* 0x000fe20007ffe1ff */
[C---:B------:R-:W-:Y:S01]  /*1fb0*/  IMAD.HI.U32 R4, R3.reuse, R128, RZ ;  /* 0x0000008003047227 */ /* 0x040fe200078e00ff */
[----:B------:R-:W-:Y:S02]  /*1fc0*/  IABS R130, R13 ;  /* 0x0000000d00827213 */ /* 0x000fe40000000000 */
[----:B------:R-:W-:Y:S01]  /*1fd0*/  ISETP.GT.U32.AND P0, PT, R0, R122, PT ;  /* 0x0000007a0000720c */ /* 0x000fe20003f04070 */
[----:B------:R-:W-:Y:S01]  /*1fe0*/  @!P5 IMAD.IADD R118, R118, 0x1, -R0 ;  /* 0x000000017676d824 */ /* 0x000fe200078e0a00 */
[C---:B------:R-:W-:Y:S01]  /*1ff0*/  ISETP.GT.U32.AND P5, PT, R0.reuse, R124, PT ;  /* 0x0000007c0000720c */ /* 0x040fe20003fa4070 */
[----:B------:R-:W-:Y:S01]  /*2000*/  IMAD R126, R0, R5, R126 ;  /* 0x00000005007e7224 */ /* 0x000fe200078e027e */
[----:B------:R-:W-:Y:S01]  /*2010*/  IADD3 R5, -R4, RZ, RZ ;  /* 0x000000ff04057210 */ /* 0x000fe20007ffe1ff */
[----:B------:R-:W-:Y:S01]  /*2020*/  IMAD.HI.U32 R4, R3, R130, RZ ;  /* 0x0000008203047227 */ /* 0x000fe200078e00ff */
[----:B------:R-:W-:-:S02]  /*2030*/  IABS R132, R15 ;  /* 0x0000000f00847213 */ /* 0x000fc40000000000 */
[----:B------:R-:W-:Y:S01]  /*2040*/  LOP3.LUT R35, R2, 0xee, RZ, 0xfc, !PT ;  /* 0x000000ee02237812 */ /* 0x000fe200078efcff */
[----:B------:R-:W-:Y:S01]  /*2050*/  @!P6 IMAD.IADD R120, R120, 0x1, -R0 ;  /* 0x000000017878e824 */ /* 0x000fe200078e0a00 */
[C---:B------:R-:W-:Y:S01]  /*2060*/  ISETP.GT.U32.AND P6, PT, R0.reuse, R126, PT ;  /* 0x0000007e0000720c */ /* 0x040fe20003fc4070 */
[----:B------:R-:W-:Y:S01]  /*2070*/  IMAD R128, R0, R5, R128 ;  /* 0x0000000500807224 */ /* 0x000fe200078e0280 */
[----:B------:R-:W-:Y:S01]  /*2080*/  IABS R28, R35 ;  /* 0x00000023001c7213 */ /* 0x000fe20000000000 */
[----:B------:R-:W-:Y:S01]  /*2090*/  IMAD.MOV R5, RZ, RZ, -R4 ;  /* 0x000000ffff057224 */ /* 0x000fe200078e0a04 */
[----:B------:R-:W-:Y:S01]  /*20a0*/  LOP3.LUT R37, R2, 0xf0, RZ, 0xfc, !PT ;  /* 0x000000f002257812 */ /* 0x000fe200078efcff */
[----:B------:R-:W-:Y:S01]  /*20b0*/  @!P5 IMAD.IADD R124, R124, 0x1, -R0 ;  /* 0x000000017c7cd824 */ /* 0x000fe200078e0a00 */
[C---:B------:R-:W-:Y:S01]  /*20c0*/  ISETP.GT.U32.AND P3, PT, R0.reuse, R128, PT ;  /* 0x000000800000720c */ /* 0x040fe20003f64070 */
[----:B------:R-:W-:Y:S01]  /*20d0*/  IMAD R130, R0, R5, R130 ;  /* 0x0000000500827224 */ /* 0x000fe200078e0282 */
[----:B------:R-:W-:Y:S01]  /*20e0*/  ISETP.GE.AND P5, PT, R11, RZ, PT ;  /* 0x000000ff0b00720c */ /* 0x000fe20003fa6270 */
[----:B------:R-:W-:Y:S01]  /*20f0*/  @!P0 IMAD.IADD R122, R122, 0x1, -R0 ;  /* 0x000000017a7a8824 */ /* 0x000fe200078e0a00 */
[----:B------:R-:W-:Y:S01]  /*2100*/  ISETP.GE.AND P0, PT, R9, RZ, PT ;  /* 0x000000ff0900720c */ /* 0x000fe20003f06270 */
[----:B------:R-:W-:Y:S01]  /*2110*/  @!P2 IMAD.MOV R118, RZ, RZ, -R118 ;  /* 0x000000ffff76a224 */ /* 0x000fe200078e0a76 */
[----:B------:R-:W-:Y:S01]  /*2120*/  LOP3.LUT R9, R2, 0x48, RZ, 0xfc, !PT ;  /* 0x0000004802097812 */ /* 0x000fe200078efcff */
[----:B------:R-:W-:Y:S01]  /*2130*/  @!P6 IMAD.IADD R126, R126, 0x1, -R0 ;  /* 0x000000017e7ee824 */ /* 0x000fe200078e0a00 */
[----:B------:R-:W-:Y:S01]  /*2140*/  ISETP.GT.U32.AND P6, PT, R0, R124, PT ;  /* 0x0000007c0000720c */ /* 0x000fe20003fc4070 */
[----:B------:R-:W-:Y:S01]  /*2150*/  IMAD.HI.U32 R4, R3, R132, RZ ;  /* 0x0000008403047227 */ /* 0x000fe200078e00ff */
[----:B------:R-:W-:-:S02]  /*2160*/  IABS R134, R9 ;  /* 0x0000000900867213 */ /* 0x000fc40000000000 */
[----:B------:R-:W-:Y:S01]  /*2170*/  ISETP.GT.U32.AND P2, PT, R0, R126, PT ;  /* 0x0000007e0000720c */ /* 0x000fe20003f44070 */
[----:B------:R-:W-:Y:S01]  /*2180*/  @!P3 IMAD.IADD R128, R128, 0x1, -R0 ;  /* 0x000000018080b824 */ /* 0x000fe200078e0a00 */
[----:B------:R-:W-:Y:S01]  /*2190*/  IADD3 R5, -R4, RZ, RZ ;  /* 0x000000ff04057210 */ /* 0x000fe20007ffe1ff */
[----:B------:R-:W-:Y:S01]  /*21a0*/  IMAD.HI.U32 R4, R3, R134, RZ ;  /* 0x0000008603047227 */ /* 0x000fe200078e00ff */
[----:B------:R-:W-:Y:S02]  /*21b0*/  ISETP.GE.AND P3, PT, R9, RZ, PT ;  /* 0x000000ff0900720c */ /* 0x000fe40003f66270 */
[----:B------:R-:W-:Y:S01]  /*21c0*/  LOP3.LUT R9, R2, 0x4a, RZ, 0xfc, !PT ;  /* 0x0000004a02097812 */ /* 0x000fe200078efcff */
[----:B------:R-:W-:Y:S01]  /*21d0*/  IMAD R132, R0, R5, R132 ;  /* 0x0000000500847224 */ /* 0x000fe200078e0284 */
[----:B------:R-:W-:Y:S01]  /*21e0*/  LOP3.LUT R11, R2, 0x4c, RZ, 0xfc, !PT ;  /* 0x0000004c020b7812 */ /* 0x000fe200078efcff */
[----:B------:R-:W-:Y:S01]  /*21f0*/  @!P6 IMAD.IADD R124, R124, 0x1, -R0 ;  /* 0x000000017c7ce824 */ /* 0x000fe200078e0a00 */
[----:B------:R-:W-:Y:S01]  /*2200*/  ISETP.GT.U32.AND P6, PT, R0, R130, PT ;  /* 0x000000820000720c */ /* 0x000fe20003fc4070 */
[----:B------:R-:W-:Y:S01]  /*2210*/  IMAD.MOV R5, RZ, RZ, -R4 ;  /* 0x000000ffff057224 */ /* 0x000fe200078e0a04 */
[----:B------:R-:W-:Y:S01]  /*2220*/  IABS R136, R9 ;  /* 0x0000000900887213 */ /* 0x000fe20000000000 */
[----:B------:R-:W-:Y:S01]  /*2230*/  @!P2 IMAD.IADD R126, R126, 0x1, -R0 ;  /* 0x000000017e7ea824 */ /* 0x000fe200078e0a00 */
[----:B------:R-:W-:Y:S01]  /*2240*/  IABS R138, R11 ;  /* 0x0000000b008a7213 */ /* 0x000fe20000000000 */
[C---:B------:R-:W-:Y:S01]  /*2250*/  IMAD R134, R0.reuse, R5, R134 ;  /* 0x0000000500867224 */ /* 0x040fe200078e0286 */
[----:B------:R-:W-:Y:S01]  /*2260*/  ISETP.GE.AND P2, PT, R15, RZ, PT ;  /* 0x000000ff0f00720c */ /* 0x000fe20003f46270 */
[----:B------:R-:W-:Y:S01]  /*2270*/  @!P5 IMAD.MOV R126, RZ, RZ, -R126 ;  /* 0x000000ffff7ed224 */ /* 0x000fe200078e0a7e */
[----:B------:R-:W-:Y:S01]  /*2280*/  ISETP.GT.U32.AND P5, PT, R0, R132, PT ;  /* 0x000000840000720c */ /* 0x000fe20003fa4070 */
[----:B------:R-:W-:Y:S01]  /*2290*/  @!P0 IMAD.MOV R124, RZ, RZ, -R124 ;  /* 0x000000ffff7c8224 */ /* 0x000fe200078e0a7c */
[----:B------:R-:W-:Y:S01]  /*22a0*/  LOP3.LUT R15, R2, 0x54, RZ, 0xfc, !PT ;  /* 0x00000054020f7812 */ /* 0x000fe200078efcff */
[----:B------:R-:W-:Y:S01]  /*22b0*/  @!P4 IMAD.MOV R120, RZ, RZ, -R120 ;  /* 0x000000ffff78c224 */ /* 0x000fe200078e0a78 */
[----:B------:R-:W-:Y:S01]  /*22c0*/  ISETP.GE.AND P4, PT, R12, RZ, PT ;  /* 0x000000ff0c00720c */ /* 0x000fe20003f86270 */
[----:B------:R-:W-:Y:S01]  /*22d0*/  @!P1 IMAD.MOV R122, RZ, RZ, -R122 ;  /* 0x000000ffff7a9224 */ /* 0x000fe200078e0a7a */
[----:B------:R-:W-:Y:S01]  /*22e0*/  @!P6 IADD3 R130, R130, -R0, RZ ;  /* 0x800000008282e210 */ /* 0x000fe20007ffe0ff */
[----:B------:R-:W-:Y:S01]  /*22f0*/  IMAD.HI.U32 R4, R3, R136, RZ ;  /* 0x0000008803047227 */ /* 0x000fe200078e00ff */
[----:B------:R-:W-:-:S02]  /*2300*/  ISETP.GT.U32.AND P6, PT, R0, R128, PT ;  /* 0x000000800000720c */ /* 0x000fc40003fc4070 */
[----:B------:R-:W-:Y:S01]  /*2310*/  ISETP.GT.U32.AND P0, PT, R0, R130, PT ;  /* 0x000000820000720c */ /* 0x000fe20003f04070 */
[----:B------:R-:W-:Y:S01]  /*2320*/  IMAD.HI.U32 R5, R3, R138, RZ ;  /* 0x0000008a03057227 */ /* 0x000fe200078e00ff */
[----:B------:R-:W-:Y:S02]  /*2330*/  LOP3.LUT R12, R2, 0x4e, RZ, 0xfc, !PT ;  /* 0x0000004e020c7812 */ /* 0x000fe400078efcff */
[----:B------:R-:W-:Y:S01]  /*2340*/  @!P5 IADD3 R132, R132, -R0, RZ ;  /* 0x800000008484d210 */ /* 0x000fe20007ffe0ff */
[----:B------:R-:W-:Y:S01]  /*2350*/  IMAD.MOV R5, RZ, RZ, -R5 ;  /* 0x000000ffff057224 */ /* 0x000fe200078e0a05 */
[----:B------:R-:W-:Y:S02]  /*2360*/  IABS R140, R12 ;  /* 0x0000000c008c7213 */ /* 0x000fe40000000000 */
[----:B------:R-:W-:Y:S01]  /*2370*/  ISETP.GE.AND P1, PT, R13, RZ, PT ;  /* 0x000000ff0d00720c */ /* 0x000fe20003f26270 */
[----:B------:R-:W-:Y:S01]  /*2380*/  IMAD R138, R0, R5, R138 ;  /* 0x00000005008a7224 */ /* 0x000fe200078e028a */
[----:B------:R-:W-:-:S02]  /*2390*/  ISETP.GE.AND P5, PT, R11, RZ, PT ;  /* 0x000000ff0b00720c */ /* 0x000fc40003fa6270 */
[----:B------:R-:W-:Y:S01]  /*23a0*/  @!P6 IADD3 R128, R128, -R0, RZ ;  /* 0x800000008080e210 */ /* 0x000fe20007ffe0ff */
[----:B------:R-:W-:Y:S01]  /*23b0*/  @!P0 IMAD.IADD R130, R130, 0x1, -R0 ;  /* 0x0000000182828824 */ /* 0x000fe200078e0a00 */
[----:B------:R-:W-:Y:S02]  /*23c0*/  ISETP.GT.U32.AND P6, PT, R0, R134, PT ;  /* 0x000000860000720c */ /* 0x000fe40003fc4070 */
[----:B------:R-:W-:Y:S01]  /*23d0*/  ISETP.GE.AND P0, PT, R9, RZ, PT ;  /* 0x000000ff0900720c */ /* 0x000fe20003f06270 */
[----:B------:R-:W-:Y:S01]  /*23e0*/  @!P4 IMAD.MOV R128, RZ, RZ, -R128 ;  /* 0x000000ffff80c224 */ /* 0x000fe200078e0a80 */
[C---:B------:R-:W-:Y:S01]  /*23f0*/  LOP3.LUT R11, R2.reuse, 0x50, RZ, 0xfc, !PT ;  /* 0x00000050020b7812 */ /* 0x040fe200078efcff */
[----:B------:R-:W-:Y:S01]  /*2400*/  IMAD.MOV R9, RZ, RZ, -R4 ;  /* 0x000000ffff097224 */ /* 0x000fe200078e0a04 */
[----:B------:R-:W-:Y:S01]  /*2410*/  LOP3.LUT R13, R2, 0x52, RZ, 0xfc, !PT ;  /* 0x00000052020d7812 */ /* 0x000fe200078efcff */
[----:B------:R-:W-:Y:S01]  /*2420*/  IMAD.HI.U32 R4, R3, R140, RZ ;  /* 0x0000008c03047227 */ /* 0x000fe200078e00ff */
[----:B------:R-:W-:-:S02]  /*2430*/  @!P1 IADD3 R130, -R130, RZ, RZ ;  /* 0x000000ff82829210 */ /* 0x000fc40007ffe1ff */
[----:B------:R-:W-:Y:S01]  /*2440*/  IABS R142, R11 ;  /* 0x0000000b008e7213 */ /* 0x000fe20000000000 */
[----:B------:R-:W-:Y:S01]  /*2450*/  IMAD R136, R0, R9, R136 ;  /* 0x0000000900887224 */ /* 0x000fe200078e0288 */
[----:B------:R-:W-:Y:S01]  /*2460*/  IABS R148, R13 ;  /* 0x0000000d00947213 */ /* 0x000fe20000000000 */
[----:B------:R-:W-:Y:S01]  /*2470*/  @!P6 IMAD.IADD R134, R134, 0x1, -R0 ;  /* 0x000000018686e824 */ /* 0x000fe200078e0a00 */
[C---:B------:R-:W-:Y:S01]  /*2480*/  ISETP.GT.U32.AND P6, PT, R0.reuse, R132, PT ;  /* 0x000000840000720c */ /* 0x040fe20003fc4070 */
[----:B------:R-:W-:Y:S01]  /*2490*/  IMAD.MOV R9, RZ, RZ, -R4 ;  /* 0x000000ffff097224 */ /* 0x000fe200078e0a04 */
[C---:B------:R-:W-:Y:S01]  /*24a0*/  ISETP.GT.U32.AND P1, PT, R0.reuse, R136, PT ;  /* 0x000000880000720c */ /* 0x040fe20003f24070 */
[C---:B------:R-:W-:Y:S01]  /*24b0*/  IMAD.HI.U32 R4, R3.reuse, R142, RZ ;  /* 0x0000008e03047227 */ /* 0x040fe200078e00ff */
[C---:B------:R-:W-:Y:S02]  /*24c0*/  ISETP.GT.U32.AND P4, PT, R0.reuse, R134, PT ;  /* 0x000000860000720c */ /* 0x040fe40003f84070 */
[----:B------:R-:W-:Y:S01]  /*24d0*/  IABS R146, R15 ;  /* 0x0000000f00927213 */ /* 0x000fe20000000000 */
[----:B------:R-:W-:Y:S01]  /*24e0*/  IMAD R140, R0, R9, R140 ;  /* 0x00000009008c7224 */ /* 0x000fe200078e028c */
[----:B------:R-:W-:Y:S01]  /*24f0*/  IADD3 R9, -R4, RZ, RZ ;  /* 0x000000ff04097210 */ /* 0x000fe20007ffe1ff */
[----:B------:R-:W-:Y:S01]  /*2500*/  IMAD.HI.U32 R5, R3, R148, RZ ;  /* 0x0000009403057227 */ /* 0x000fe200078e00ff */
[----:B------:R-:W-:-:S02]  /*2510*/  IABS R26, R37 ;  /* 0x00000025001a7213 */ /* 0x000fc40000000000 */
[----:B------:R-:W-:Y:S01]  /*2520*/  LOP3.LUT R39, R2, 0xf2, RZ, 0xfc, !PT ;  /* 0x000000f202277812 */ /* 0x000fe200078efcff */
[--C-:B------:R-:W-:Y:S01]  /*2530*/  @!P6 IMAD.IADD R132, R132, 0x1, -R0.reuse ;  /* 0x000000018484e824 */ /* 0x100fe200078e0a00 */
[----:B------:R-:W-:Y:S01]  /*2540*/  ISETP.GT.U32.AND P6, PT, R0, R138, PT ;  /* 0x0000008a0000720c */ /* 0x000fe20003fc4070 */
[--C-:B------:R-:W-:Y:S01]  /*2550*/  @!P1 IMAD.IADD R136, R136, 0x1, -R0.reuse ;  /* 0x0000000188889824 */ /* 0x100fe200078e0a00 */
[----:B------:R-:W-:Y:S01]  /*2560*/  ISETP.GE.AND P1, PT, R12, RZ, PT ;  /* 0x000000ff0c00720c */ /* 0x000fe20003f26270 */
[----:B------:R-:W-:Y:S01]  /*2570*/  @!P4 IMAD.IADD R134, R134, 0x1, -R0 ;  /* 0x000000018686c824 */ /* 0x000fe200078e0a00 */
[----:B------:R-:W-:Y:S01]  /*2580*/  ISETP.GT.U32.AND P4, PT, R0, R140, PT ;  /* 0x0000008c0000720c */ /* 0x000fe20003f84070 */
[----:B------:R-:W-:Y:S01]  /*2590*/  IMAD.MOV R5, RZ, RZ, -R5 ;  /* 0x000000ffff057224 */ /* 0x000fe200078e0a05 */
[----:B------:R-:W-:Y:S01]  /*25a0*/  @!P2 IADD3 R132, -R132, RZ, RZ ;  /* 0x000000ff8484a210 */ /* 0x000fe20007ffe1ff */
[----:B------:R-:W-:Y:S01]  /*25b0*/  IMAD R142, R0, R9, R142 ;  /* 0x00000009008e7224 */ /* 0x000fe200078e028e */
[----:B------:R-:W-:Y:S01]  /*25c0*/  LOP3.LUT R12, R2, 0x66, RZ, 0xfc, !PT ;  /* 0x00000066020c7812 */ /* 0x000fe200078efcff */
[----:B------:R-:W-:Y:S01]  /*25d0*/  IMAD R148, R0, R5, R148 ;  /* 0x0000000500947224 */ /* 0x000fe200078e0294 */
[----:B------:R-:W-:Y:S01]  /*25e0*/  IABS R246, R39 ;  /* 0x0000002700f67213 */ /* 0x000fe20000000000 */
[----:B------:R-:W-:Y:S01]  /*25f0*/  IMAD.HI.U32 R5, R3, R144, RZ ;  /* 0x0000009003057227 */ /* 0x000fe200078e00ff */
[----:B------:R-:W-:-:S02]  /*2600*/  IABS R164, R12 ;  /* 0x0000000c00a47213 */ /* 0x000fc40000000000 */
[----:B------:R-:W-:Y:S01]  /*2610*/  LOP3.LUT R41, R2, 0xf4, RZ, 0xfc, !PT ;  /* 0x000000f402297812 */ /* 0x000fe200078efcff */
[--C-:B------:R-:W-:Y:S01]  /*2620*/  @!P6 IMAD.IADD R138, R138, 0x1, -R0.reuse ;  /* 0x000000018a8ae824 */ /* 0x100fe200078e0a00 */
[----:B------:R-:W-:Y:S01]  /*2630*/  ISETP.GT.U32.AND P6, PT, R0, R136, PT ;  /* 0x000000880000720c */ /* 0x000fe20003fc4070 */
[----:B------:R-:W-:Y:S01]  /*2640*/  @!P4 IMAD.IADD R140, R140, 0x1, -R0 ;  /* 0x000000018c8cc824 */ /* 0x000fe200078e0a00 */
[----:B------:R-:W-:Y:S01]  /*2650*/  IADD3 R5, -R5, RZ, RZ ;  /* 0x000000ff05057210 */ /* 0x000fe20007ffe1ff */
[----:B------:R-:W-:Y:S01]  /*2660*/  @!P3 IMAD.MOV R134, RZ, RZ, -R134 ;  /* 0x000000ffff86b224 */ /* 0x000fe200078e0a86 */
[----:B------:R-:W-:Y:S01]  /*2670*/  ISETP.GT.U32.AND P4, PT, R0, R138, PT ;  /* 0x0000008a0000720c */ /* 0x000fe20003f84070 */
[----:B------:R-:W-:Y:S01]  /*2680*/  IMAD.HI.U32 R4, R3, R146, RZ ;  /* 0x0000009203047227 */ /* 0x000fe200078e00ff */
[----:B------:R-:W-:Y:S02]  /*2690*/  ISETP.GE.AND P3, PT, R11, RZ, PT ;  /* 0x000000ff0b00720c */ /* 0x000fe40003f66270 */
[----:B------:R-:W-:Y:S01]  /*26a0*/  LOP3.LUT R11, R2, 0x58, RZ, 0xfc, !PT ;  /* 0x00000058020b7812 */ /* 0x000fe200078efcff */
[----:B------:R-:W-:Y:S01]  /*26b0*/  IMAD.MOV R9, RZ, RZ, -R4 ;  /* 0x000000ffff097224 */ /* 0x000fe200078e0a04 */
[C---:B------:R-:W-:Y:S01]  /*26c0*/  ISETP.GT.U32.AND P2, PT, R0.reuse, R140, PT ;  /* 0x0000008c0000720c */ /* 0x040fe20003f44070 */
[----:B------:R-:W-:Y:S01]  /*26d0*/  IMAD R144, R0, R5, R144 ;  /* 0x0000000500907224 */ /* 0x000fe200078e0290 */
[----:B------:R-:W-:Y:S01]  /*26e0*/  IABS R150, R11 ;  /* 0x0000000b00967213 */ /* 0x000fe20000000000 */
[----:B------:R-:W-:Y:S01]  /*26f0*/  @!P6 IMAD.IADD R136, R136, 0x1, -R0 ;  /* 0x000000018888e824 */ /* 0x000fe200078e0a00 */
[C---:B------:R-:W-:Y:S01]  /*2700*/  ISETP.GT.U32.AND P6, PT, R0.reuse, R142, PT ;  /* 0x0000008e0000720c */ /* 0x040fe20003fc4070 */
[----:B------:R-:W-:Y:S01]  /*2710*/  IMAD R146, R0, R9, R146 ;  /* 0x0000000900927224 */ /* 0x000fe200078e0292 */
[----:B------:R-:W-:Y:S01]  /*2720*/  LOP3.LUT R9, R2, 0x5a, RZ, 0xfc, !PT ;  /* 0x0000005a02097812 */ /* 0x000fe200078efcff */
[----:B------:R-:W-:Y:S01]  /*2730*/  @!P4 IMAD.IADD R138, R138, 0x1, -R0 ;  /* 0x000000018a8ac824 */ /* 0x000fe200078e0a00 */
[----:B------:R-:W-:Y:S01]  /*2740*/  ISETP.GT.U32.AND P4, PT, R0, R148, PT ;  /* 0x000000940000720c */ /* 0x000fe20003f84070 */
[----:B------:R-:W-:Y:S01]  /*2750*/  IMAD.HI.U32 R4, R3, R150, RZ ;  /* 0x0000009603047227 */ /* 0x000fe200078e00ff */
[----:B------:R-:W-:-:S02]  /*2760*/  IABS R152, R9 ;  /* 0x0000000900987213 */ /* 0x000fc40000000000 */
[C---:B------:R-:W-:Y:S01]  /*2770*/  LOP3.LUT R43, R2.reuse, 0xf6, RZ, 0xfc, !PT ;  /* 0x000000f6022b7812 */ /* 0x040fe200078efcff */
[----:B------:R-:W-:Y:S01]  /*2780*/  @!P0 IMAD.MOV R136, RZ, RZ, -R136 ;  /* 0x000000ffff888224 */ /* 0x000fe200078e0a88 */
[----:B------:R-:W-:Y:S01]  /*2790*/  LOP3.LUT R45, R2, 0xf8, RZ, 0xfc, !PT ;  /* 0x000000f8022d7812 */ /* 0x000fe200078efcff */
[----:B------:R-:W-:Y:S01]  /*27a0*/  @!P5 IMAD.MOV R138, RZ, RZ, -R138 ;  /* 0x000000ffff8ad224 */ /* 0x000fe200078e0a8a */
[----:B------:R-:W-:Y:S01]  /*27b0*/  ISETP.GT.U32.AND P5, PT, R0, R144, PT ;  /* 0x000000900000720c */ /* 0x000fe20003fa4070 */
[----:B------:R-:W-:Y:S01]  /*27c0*/  @!P6 IMAD.IADD R142, R142, 0x1, -R0 ;  /* 0x000000018e8ee824 */ /* 0x000fe200078e0a00 */
[----:B------:R-:W-:Y:S01]  /*27d0*/  ISETP.GT.U32.AND P6, PT, R0, R146, PT ;  /* 0x000000920000720c */ /* 0x000fe20003fc4070 */
[----:B------:R-:W-:Y:S01]  /*27e0*/  IMAD.MOV R5, RZ, RZ, -R4 ;  /* 0x000000ffff057224 */ /* 0x000fe200078e0a04 */
[----:B------:R-:W-:Y:S01]  /*27f0*/  LOP3.LUT R47, R2, 0xfa, RZ, 0xfc, !PT ;  /* 0x000000fa022f7812 */ /* 0x000fe200078efcff */
[----:B------:R-:W-:Y:S01]  /*2800*/  @!P2 IMAD.IADD R140, R140, 0x1, -R0 ;  /* 0x000000018c8ca824 */ /* 0x000fe200078e0a00 */
[----:B------:R-:W-:Y:S01]  /*2810*/  @!P4 IADD3 R148, R148, -R0, RZ ;  /* 0x800000009494c210 */ /* 0x000fe20007ffe0ff */
[C---:B------:R-:W-:Y:S01]  /*2820*/  IMAD R150, R0.reuse, R5, R150 ;  /* 0x0000000500967224 */ /* 0x040fe200078e0296 */
[C---:B------:R-:W-:Y:S01]  /*2830*/  ISETP.GT.U32.AND P0, PT, R0.reuse, R142, PT ;  /* 0x0000008e0000720c */ /* 0x040fe20003f04070 */
[----:B------:R-:W-:Y:S01]  /*2840*/  IMAD.HI.U32 R4, R3, R152, RZ ;  /* 0x0000009803047227 */ /* 0x000fe200078e00ff */
[----:B------:R-:W-:-:S02]  /*2850*/  ISETP.GT.U32.AND P4, PT, R0, R148, PT ;  /* 0x000000940000720c */ /* 0x000fc40003f84070 */
[----:B------:R-:W-:Y:S01]  /*2860*/  ISETP.GE.AND P2, PT, R13, RZ, PT ;  /* 0x000000ff0d00720c */ /* 0x000fe20003f46270 */
[----:B------:R-:W-:Y:S01]  /*2870*/  IMAD.MOV R5, RZ, RZ, -R4 ;  /* 0x000000ffff057224 */ /* 0x000fe200078e0a04 */
[-C--:B------:R-:W-:Y:S01]  /*2880*/  @!P5 IADD3 R144, R144, -R0.reuse, RZ ;  /* 0x800000009090d210 */ /* 0x080fe20007ffe0ff */
[----:B------:R-:W-:Y:S01]  /*2890*/  @!P1 IMAD.MOV R140, RZ, RZ, -R140 ;  /* 0x000000ffff8c9224 */ /* 0x000fe200078e0a8c */
[----:B------:R-:W-:Y:S01]  /*28a0*/  @!P6 IADD3 R146, R146, -R0, RZ ;  /* 0x800000009292e210 */ /* 0x000fe20007ffe0ff */
[----:B------:R-:W-:Y:S01]  /*28b0*/  IMAD R152, R0, R5, R152 ;  /* 0x0000000500987224 */ /* 0x000fe200078e0298 */
[----:B------:R-:W-:Y:S02]  /*28c0*/  LOP3.LUT R4, R2, 0x5c, RZ, 0xfc, !PT ;  /* 0x0000005c02047812 */ /* 0x000fe400078efcff */
[----:B------:R-:W-:Y:S01]  /*28d0*/  ISETP.GT.U32.AND P6, PT, R0, R146, PT ;  /* 0x000000920000720c */ /* 0x000fe20003fc4070 */
[--C-:B------:R-:W-:Y:S01]  /*28e0*/  @!P0 IMAD.IADD R142, R142, 0x1, -R0.reuse ;  /* 0x000000018e8e8824 */ /* 0x100fe200078e0a00 */
[----:B------:R-:W-:Y:S01]  /*28f0*/  ISETP.GE.AND P0, PT, R16, RZ, PT ;  /* 0x000000ff1000720c */ /* 0x000fe20003f06270 */
[----:B------:R-:W-:Y:S01]  /*2900*/  @!P4 IMAD.IADD R148, R148, 0x1, -R0 ;  /* 0x000000019494c824 */ /* 0x000fe200078e0a00 */
[C---:B------:R-:W-:Y:S01]  /*2910*/  ISETP.GT.U32.AND P4, PT, R0.reuse, R150, PT ;  /* 0x000000960000720c */ /* 0x040fe20003f84070 */
[----:B------:R-:W-:Y:S01]  /*2920*/  @!P3 IMAD.MOV R142, RZ, RZ, -R142 ;  /* 0x000000ffff8eb224 */ /* 0x000fe200078e0a8e */
[----:B------:R-:W-:Y:S01]  /*2930*/  ISETP.GT.U32.AND P3, PT, R0, R144, PT ;  /* 0x000000900000720c */ /* 0x000fe20003f64070 */
[----:B------:R-:W-:Y:S01]  /*2940*/  @!P2 IMAD.MOV R148, RZ, RZ, -R148 ;  /* 0x000000ffff94a224 */ /* 0x000fe200078e0a94 */
[----:B------:R-:W-:-:S02]  /*2950*/  IABS R154, R4 ;  /* 0x00000004009a7213 */ /* 0x000fc40000000000 */
[----:B------:R-:W-:Y:S02]  /*2960*/  ISETP.GE.AND P5, PT, R11, RZ, PT ;  /* 0x000000ff0b00720c */ /* 0x000fe40003fa6270 */
[----:B------:R-:W-:Y:S01]  /*2970*/  ISETP.GE.AND P2, PT, R4, RZ, PT ;  /* 0x000000ff0400720c */ /* 0x000fe20003f46270 */
[--C-:B------:R-:W-:Y:S01]  /*2980*/  @!P6 IMAD.IADD R146, R146, 0x1, -R0.reuse ;  /* 0x000000019292e824 */ /* 0x100fe200078e0a00 */
[----:B------:R-:W-:Y:S01]  /*2990*/  ISETP.GE.AND P6, PT, R9, RZ, PT ;  /* 0x000000ff0900720c */ /* 0x000fe20003fc6270 */
[----:B------:R-:W-:Y:S01]  /*29a0*/  IMAD.HI.U32 R4, R3, R154, RZ ;  /* 0x0000009a03047227 */ /* 0x000fe200078e00ff */
[----:B------:R-:W-:Y:S02]  /*29b0*/  LOP3.LUT R9, R2, 0x60, RZ, 0xfc, !PT ;  /* 0x0000006002097812 */ /* 0x000fe400078efcff */
[----:B------:R-:W-:Y:S01]  /*29c0*/  @!P4 IADD3 R150, R150, -R0, RZ ;  /* 0x800000009696c210 */ /* 0x000fe20007ffe0ff */
[----:B------:R-:W-:Y:S01]  /*29d0*/  @!P3 IMAD.IADD R144, R144, 0x1, -R0 ;  /* 0x000000019090b824 */ /* 0x000fe200078e0a00 */
[----:B------:R-:W-:-:S02]  /*29e0*/  ISETP.GT.U32.AND P3, PT, R0, R152, PT ;  /* 0x000000980000720c */ /* 0x000fc40003f64070 */
[----:B------:R-:W-:Y:S02]  /*29f0*/  ISETP.GT.U32.AND P4, PT, R0, R150, PT ;  /* 0x000000960000720c */ /* 0x000fe40003f84070 */
[----:B------:R-:W-:Y:S02]  /*2a00*/  @!P0 IADD3 R144, -R144, RZ, RZ ;  /* 0x000000ff90908210 */ /* 0x000fe40007ffe1ff */
[----:B------:R-:W-:Y:S02]  /*2a10*/  ISETP.GE.AND P0, PT, R9, RZ, PT ;  /* 0x000000ff0900720c */ /* 0x000fe40003f06270 */
[----:B------:R-:W-:Y:S01]  /*2a20*/  IABS R156, R9 ;  /* 0x00000009009c7213 */ /* 0x000fe20000000000 */
[----:B------:R-:W-:Y:S01]  /*2a30*/  IMAD.MOV R9, RZ, RZ, -R4 ;  /* 0x000000ffff097224 */ /* 0x000fe200078e0a04 */
[----:B------:R-:W-:Y:S02]  /*2a40*/  ISETP.GE.AND P1, PT, R15, RZ, PT ;  /* 0x000000ff0f00720c */ /* 0x000fe40003f26270 */
[----:B------:R-:W-:Y:S01]  /*2a50*/  LOP3.LUT R5, R2, 0x5e, RZ, 0xfc, !PT ;  /* 0x0000005e02057812 */ /* 0x000fe200078efcff */
[----:B------:R-:W-:Y:S01]  /*2a60*/  IMAD R154, R0, R9, R154 ;  /* 0x00000009009a7224 */ /* 0x000fe200078e029a */
[----:B------:R-:W-:Y:S01]  /*2a70*/  LOP3.LUT R11, R2, 0x62, RZ, 0xfc, !PT ;  /* 0x00000062020b7812 */ /* 0x000fe200078efcff */
[--C-:B------:R-:W-:Y:S01]  /*2a80*/  @!P4 IMAD.IADD R150, R150, 0x1, -R0.reuse ;  /* 0x000000019696c824 */ /* 0x100fe200078e0a00 */
[----:B------:R-:W-:Y:S01]  /*2a90*/  IABS R158, R5 ;  /* 0x00000005009e7213 */ /* 0x000fe20000000000 */
[----:B------:R-:W-:Y:S01]  /*2aa0*/  @!P3 IMAD.IADD R152, R152, 0x1, -R0 ;  /* 0x000000019898b824 */ /* 0x000fe200078e0a00 */
[----:B------:R-:W-:Y:S01]  /*2ab0*/  IABS R160, R11 ;  /* 0x0000000b00a07213 */ /* 0x000fe20000000000 */
[----:B------:R-:W-:Y:S01]  /*2ac0*/  @!P5 IMAD.MOV R150, RZ, RZ, -R150 ;  /* 0x000000ffff96d224 */ /* 0x000fe200078e0a96 */
[C---:B------:R-:W-:Y:S01]  /*2ad0*/  ISETP.GT.U32.AND P5, PT, R0.reuse, R154, PT ;  /* 0x0000009a0000720c */ /* 0x040fe20003fa4070 */
[----:B------:R-:W-:Y:S01]  /*2ae0*/  IMAD.HI.U32 R4, R3, R158, RZ ;  /* 0x0000009e03047227 */ /* 0x000fe200078e00ff */
[----:B------:R-:W-:-:S02]  /*2af0*/  ISETP.GT.U32.AND P3, PT, R0, R152, PT ;  /* 0x000000980000720c */ /* 0x000fc40003f64070 */
[----:B------:R-:W-:Y:S01]  /*2b00*/  ISETP.GE.AND P4, PT, R11, RZ, PT ;  /* 0x000000ff0b00720c */ /* 0x000fe20003f86270 */
[----:B------:R-:W-:Y:S01]  /*2b10*/  @!P1 IMAD.MOV R146, RZ, RZ, -R146 ;  /* 0x000000ffff929224 */ /* 0x000fe200078e0a92 */
[----:B------:R-:W-:Y:S01]  /*2b20*/  ISETP.GE.AND P1, PT, R5, RZ, PT ;  /* 0x000000ff0500720c */ /* 0x000fe20003f26270 */
[C---:B------:R-:W-:Y:S01]  /*2b30*/  IMAD.HI.U32 R5, R3.reuse, R156, RZ ;  /* 0x0000009c03057227 */ /* 0x040fe200078e00ff */
[----:B------:R-:W-:Y:S02]  /*2b40*/  IADD3 R9, -R4, RZ, RZ ;  /* 0x000000ff04097210 */ /* 0x000fe40007ffe1ff */
[C---:B------:R-:W-:Y:S01]  /*2b50*/  LOP3.LUT R11, R2.reuse, 0x64, RZ, 0xfc, !PT ;  /* 0x00000064020b7812 */ /* 0x040fe200078efcff */
[----:B------:R-:W-:Y:S01]  /*2b60*/  IMAD.MOV R5, RZ, RZ, -R5 ;  /* 0x000000ffff057224 */ /* 0x000fe200078e0a05 */
[----:B------:R-:W-:Y:S01]  /*2b70*/  LOP3.LUT R13, R2, 0x68, RZ, 0xfc, !PT ;  /* 0x00000068020d7812 */ /* 0x000fe200078efcff */
[----:B------:R-:W-:Y:S01]  /*2b80*/  @!P5 IMAD.IADD R154, R154, 0x1, -R0 ;  /* 0x000000019a9ad824 */ /* 0x000fe200078e0a00 */
[----:B------:R-:W-:Y:S01]  /*2b90*/  IABS R162, R11 ;  /* 0x0000000b00a27213 */ /* 0x000fe20000000000 */
[----:B------:R-:W-:Y:S01]  /*2ba0*/  IMAD.HI.U32 R4, R3, R160, RZ ;  /* 0x000000a003047227 */ /* 0x000fe200078e00ff */
[----:B------:R-:W-:-:S02]  /*2bb0*/  @!P3 IADD3 R152, R152, -R0, RZ ;  /* 0x800000009898b210 */ /* 0x000fc40007ffe0ff */
[C---:B------:R-:W-:Y:S01]  /*2bc0*/  ISETP.GT.U32.AND P5, PT, R0.reuse, R154, PT ;  /* 0x0000009a0000720c */ /* 0x040fe20003fa4070 */
[C---:B------:R-:W-:Y:S01]  /*2bd0*/  IMAD R158, R0.reuse, R9, R158 ;  /* 0x00000009009e7224 */ /* 0x040fe200078e029e */
[----:B------:R-:W-:Y:S01]  /*2be0*/  IABS R166, R13 ;  /* 0x0000000d00a67213 */ /* 0x000fe20000000000 */
[----:B------:R-:W-:Y:S01]  /*2bf0*/  IMAD R156, R0, R5, R156 ;  /* 0x00000005009c7224 */ /* 0x000fe200078e029c */
[----:B------:R-:W-:Y:S01]  /*2c00*/  LOP3.LUT R15, R2, 0x6a, RZ, 0xfc, !PT ;  /* 0x0000006a020f7812 */ /* 0x000fe200078efcff */
[----:B------:R-:W-:Y:S01]  /*2c10*/  IMAD.MOV R9, RZ, RZ, -R4 ;  /* 0x000000ffff097224 */ /* 0x000fe200078e0a04 */
[C---:B------:R-:W-:Y:S01]  /*2c20*/  ISETP.GT.U32.AND P3, PT, R0.reuse, R158, PT ;  /* 0x0000009e0000720c */ /* 0x040fe20003f64070 */
[----:B------:R-:W-:Y:S01]  /*2c30*/  @!P6 IMAD.MOV R152, RZ, RZ, -R152 ;  /* 0x000000ffff98e224 */ /* 0x000fe200078e0a98 */
[C---:B------:R-:W-:Y:S01]  /*2c40*/  ISETP.GT.U32.AND P6, PT, R0.reuse, R156, PT ;  /* 0x0000009c0000720c */ /* 0x040fe20003fc4070 */
[----:B------:R-:W-:Y:S01]  /*2c50*/  IMAD R160, R0, R9, R160 ;  /* 0x0000000900a07224 */ /* 0x000fe200078e02a0 */
[----:B------:R-:W-:Y:S01]  /*2c60*/  IABS R168, R15 ;  /* 0x0000000f00a87213 */ /* 0x000fe20000000000 */
[----:B------:R-:W-:Y:S01]  /*2c70*/  IMAD.HI.U32 R4, R3, R162, RZ ;  /* 0x000000a203047227 */ /* 0x000fe200078e00ff */
[----:B------:R-:W-:-:S02]  /*2c80*/  LOP3.LUT R16, R2, 0x6c, RZ, 0xfc, !PT ;  /* 0x0000006c02107812 */ /* 0x000fc400078efcff */
[----:B------:R-:W-:Y:S01]  /*2c90*/  LOP3.LUT R23, R2, 0xfc, RZ, 0xfc, !PT ;  /* 0x000000fc02177812 */ /* 0x000fe200078efcff */
[----:B------:R-:W-:Y:S01]  /*2ca0*/  @!P5 IMAD.IADD R154, R154, 0x1, -R0 ;  /* 0x000000019a9ad824 */ /* 0x000fe200078e0a00 */
[----:B------:R-:W-:Y:S01]  /*2cb0*/  ISETP.GT.U32.AND P5, PT, R0, R160, PT ;  /* 0x000000a00000720c */ /* 0x000fe20003fa4070 */
[C---:B------:R-:W-:Y:S01]  /*2cc0*/  IMAD.HI.U32 R5, R3.reuse, R164, RZ ;  /* 0x000000a403057227 */ /* 0x040fe200078e00ff */
[----:B------:R-:W-:Y:S02]  /*2cd0*/  IABS R170, R16 ;  /* 0x0000001000aa7213 */ /* 0x000fe40000000000 */
[----:B------:R-:W-:Y:S01]  /*2ce0*/  IABS R24, R43 ;  /* 0x0000002b00187213 */ /* 0x000fe20000000000 */
[----:B------:R-:W-:Y:S01]  /*2cf0*/  IMAD.MOV R9, RZ, RZ, -R4 ;  /* 0x000000ffff097224 */ /* 0x000fe200078e0a04 */
[----:B------:R-:W-:Y:S01]  /*2d00*/  @!P6 IADD3 R156, R156, -R0, RZ ;  /* 0x800000009c9ce210 */ /* 0x000fe20007ffe0ff */
[----:B------:R-:W-:Y:S01]  /*2d10*/  IMAD.MOV R5, RZ, RZ, -R5 ;  /* 0x000000ffff057224 */ /* 0x000fe200078e0a05 */
[----:B------:R-:W-:Y:S01]  /*2d20*/  IABS R244, R45 ;  /* 0x0000002d00f47213 */ /* 0x000fe20000000000 */
[----:B------:R-:W-:Y:S01]  /*2d30*/  @!P2 IMAD.MOV R154, RZ, RZ, -R154 ;  /* 0x000000ffff9aa224 */ /* 0x000fe200078e0a9a */
[----:B------:R-:W-:Y:S01]  /*2d40*/  ISETP.GT.U32.AND P6, PT, R0, R156, PT ;  /* 0x0000009c0000720c */ /* 0x000fe20003fc4070 */
[----:B------:R-:W-:-:S04]  /*2d50*/  IMAD.HI.U32 R4, R3, R166, RZ ;  /* 0x000000a603047227 */ /* 0x000fc800078e00ff */
[----:B------:R-:W-:Y:S01]  /*2d60*/  @!P5 IMAD.IADD R160, R160, 0x1, -R0 ;  /* 0x00000001a0a0d824 */ /* 0x000fe200078e0a00 */
[----:B------:R-:W-:Y:S01]  /*2d70*/  ISETP.GE.AND P5, PT, R11, RZ, PT ;  /* 0x000000ff0b00720c */ /* 0x000fe20003fa6270 */
[----:B------:R-:W-:Y:S01]  /*2d80*/  IMAD R164, R0, R5, R164 ;  /* 0x0000000500a47224 */ /* 0x000fe200078e02a4 */
[----:B------:R-:W-:Y:S01]  /*2d90*/  LOP3.LUT R11, R2, 0x70, RZ, 0xfc, !PT ;  /* 0x00000070020b7812 */ /* 0x000fe200078efcff */
[----:B------:R-:W-:Y:S01]  /*2da0*/  @!P3 IMAD.IADD R158, R158, 0x1, -R0 ;  /* 0x000000019e9eb824 */ /* 0x000fe200078e0a00 */
[C---:B------:R-:W-:Y:S01]  /*2db0*/  ISETP.GT.U32.AND P2, PT, R0.reuse, R160, PT ;  /* 0x000000a00000720c */ /* 0x040fe20003f44070 */
[----:B------:R-:W-:Y:S01]  /*2dc0*/  IMAD R162, R0, R9, R162 ;  /* 0x0000000900a27224 */ /* 0x000fe200078e02a2 */
[----:B------:R-:W-:Y:S01]  /*2dd0*/  IADD3 R9, -R4, RZ, RZ ;  /* 0x000000ff04097210 */ /* 0x000fe20007ffe1ff */
[----:B------:R-:W-:Y:S01]  /*2de0*/  IMAD.HI.U32 R5, R3, R168, RZ ;  /* 0x000000a803057227 */ /* 0x000fe200078e00ff */
[----:B------:R-:W-:Y:S02]  /*2df0*/  ISETP.GT.U32.AND P3, PT, R0, R158, PT ;  /* 0x0000009e0000720c */ /* 0x000fe40003f64070 */
[----:B------:R-:W-:Y:S01]  /*2e00*/  IABS R174, R11 ;  /* 0x0000000b00ae7213 */ /* 0x000fe20000000000 */
[----:B------:R-:W-:Y:S01]  /*2e10*/  @!P6 IMAD.IADD R156, R156, 0x1, -R0 ;  /* 0x000000019c9ce824 */ /* 0x000fe200078e0a00 */
[----:B------:R-:W-:Y:S01]  /*2e20*/  ISETP.GT.U32.AND P6, PT, R0, R164, PT ;  /* 0x000000a40000720c */ /* 0x000fe20003fc4070 */
[----:B------:R-:W-:-:S02]  /*2e30*/  IMAD.MOV R5, RZ, RZ, -R5 ;  /* 0x000000ffff057224 */ /* 0x000fc400078e0a05 */
[----:B------:R-:W-:Y:S01]  /*2e40*/  IMAD R166, R0, R9, R166 ;  /* 0x0000000900a67224 */ /* 0x000fe200078e02a6 */
[----:B------:R-:W-:Y:S01]  /*2e50*/  LOP3.LUT R9, R2, 0x6e, RZ, 0xfc, !PT ;  /* 0x0000006e02097812 */ /* 0x000fe200078efcff */
[----:B------:R-:W-:Y:S02]  /*2e60*/  @!P2 IMAD.IADD R160, R160, 0x1, -R0 ;  /* 0x00000001a0a0a824 */ /* 0x000fe400078e0a00 */
[C---:B------:R-:W-:Y:S01]  /*2e70*/  IMAD R168, R0.reuse, R5, R168 ;  /* 0x0000000500a87224 */ /* 0x040fe200078e02a8 */
[----:B------:R-:W-:Y:S01]  /*2e80*/  ISETP.GT.U32.AND P2, PT, R0, R166, PT ;  /* 0x000000a60000720c */ /* 0x000fe20003f44070 */
[----:B------:R-:W-:Y:S01]  /*2e90*/  IMAD.HI.U32 R4, R3, R170, RZ ;  /* 0x000000aa03047227 */ /* 0x000fe200078e00ff */
[----:B------:R-:W-:Y:S02]  /*2ea0*/  @!P4 IADD3 R160, -R160, RZ, RZ ;  /* 0x000000ffa0a0c210 */ /* 0x000fe40007ffe1ff */
[----:B------:R-:W-:Y:S01]  /*2eb0*/  ISETP.GT.U32.AND P4, PT, R0, R168, PT ;  /* 0x000000a80000720c */ /* 0x000fe20003f84070 */
[----:B------:R-:W-:Y:S01]  /*2ec0*/  @!P6 IMAD.IADD R164, R164, 0x1, -R0 ;  /* 0x00000001a4a4e824 */ /* 0x000fe200078e0a00 */
[----:B------:R-:W-:Y:S01]  /*2ed0*/  @!P3 IADD3 R158, R158, -R0, RZ ;  /* 0x800000009e9eb210 */ /* 0x000fe20007ffe0ff */
[----:B------:R-:W-:Y:S01]  /*2ee0*/  IMAD.MOV R5, RZ, RZ, -R4 ;  /* 0x000000ffff057224 */ /* 0x000fe200078e0a04 */
[C---:B------:R-:W-:Y:S01]  /*2ef0*/  ISETP.GT.U32.AND P3, PT, R0.reuse, R162, PT ;  /* 0x000000a20000720c */ /* 0x040fe20003f64070 */
[----:B------:R-:W-:Y:S01]  /*2f00*/  @!P0 IMAD.MOV R156, RZ, RZ, -R156 ;  /* 0x000000ffff9c8224 */ /* 0x000fe200078e0a9c */
[C---:B------:R-:W-:Y:S01]  /*2f10*/  ISETP.GT.U32.AND P6, PT, R0.reuse, R164, PT ;  /* 0x000000a40000720c */ /* 0x040fe20003fc4070 */
[----:B------:R-:W-:Y:S01]  /*2f20*/  IMAD R170, R0, R5, R170 ;  /* 0x0000000500aa7224 */ /* 0x000fe200078e02aa */
[----:B------:R-:W-:Y:S01]  /*2f30*/  IABS R172, R9 ;  /* 0x0000000900ac7213 */ /* 0x000fe20000000000 */
[----:B------:R-:W-:Y:S01]  /*2f40*/  @!P2 IMAD.IADD R166, R166, 0x1, -R0 ;  /* 0x00000001a6a6a824 */ /* 0x000fe200078e0a00 */
[----:B------:R-:W-:-:S02]  /*2f50*/  @!P1 IADD3 R158, -R158, RZ, RZ ;  /* 0x000000ff9e9e9210 */ /* 0x000fc40007ffe1ff */
[----:B------:R-:W-:Y:S01]  /*2f60*/  ISETP.GE.AND P0, PT, R13, RZ, PT ;  /* 0x000000ff0d00720c */ /* 0x000fe20003f06270 */
[C---:B------:R-:W-:Y:S01]  /*2f70*/  IMAD.HI.U32 R4, R3.reuse, R172, RZ ;  /* 0x000000ac03047227 */ /* 0x040fe200078e00ff */
[----:B------:R-:W-:Y:S02]  /*2f80*/  @!P4 IADD3 R168, R168, -R0, RZ ;  /* 0x80000000a8a8c210 */ /* 0x000fe40007ffe0ff */
[----:B------:R-:W-:Y:S01]  /*2f90*/  ISETP.GT.U32.AND P4, PT, R0, R166, PT ;  /* 0x000000a60000720c */ /* 0x000fe20003f84070 */
[----:B------:R-:W-:Y:S01]  /*2fa0*/  @!P3 IMAD.IADD R162, R162, 0x1, -R0 ;  /* 0x00000001a2a2b824 */ /* 0x000fe200078e0a00 */
[----:B------:R-:W-:Y:S01]  /*2fb0*/  ISETP.GE.AND P3, PT, R12, RZ, PT ;  /* 0x000000ff0c00720c */ /* 0x000fe20003f66270 */
[----:B------:R-:W-:Y:S01]  /*2fc0*/  IMAD.MOV R5, RZ, RZ, -R4 ;  /* 0x000000ffff057224 */ /* 0x000fe200078e0a04 */
[----:B------:R-:W-:Y:S01]  /*2fd0*/  LOP3.LUT R12, R2, 0x72, RZ, 0xfc, !PT ;  /* 0x00000072020c7812 */ /* 0x000fe200078efcff */
[----:B------:R-:W-:Y:S01]  /*2fe0*/  @!P6 IMAD.IADD R164, R164, 0x1, -R0 ;  /* 0x00000001a4a4e824 */ /* 0x000fe200078e0a00 */
[C---:B------:R-:W-:Y:S01]  /*2ff0*/  ISETP.GT.U32.AND P6, PT, R0.reuse, R170, PT ;  /* 0x000000aa0000720c */ /* 0x040fe20003fc4070 */
[C---:B------:R-:W-:Y:S01]  /*3000*/  IMAD R172, R0.reuse, R5, R172 ;  /* 0x0000000500ac7224 */ /* 0x040fe200078e02ac */
[----:B------:R-:W-:Y:S01]  /*3010*/  ISETP.GT.U32.AND P1, PT, R0, R162, PT ;  /* 0x000000a20000720c */ /* 0x000fe20003f24070 */
[----:B------:R-:W-:Y:S01]  /*3020*/  IMAD.HI.U32 R4, R3, R174, RZ ;  /* 0x000000ae03047227 */ /* 0x000fe200078e00ff */
[----:B------:R-:W-:-:S02]  /*3030*/  IABS R176, R12 ;  /* 0x0000000c00b07213 */ /* 0x000fc40000000000 */
[----:B------:R-:W-:Y:S01]  /*3040*/  LOP3.LUT R13, R2, 0x74, RZ, 0xfc, !PT ;  /* 0x00000074020d7812 */ /* 0x000fe200078efcff */
[--C-:B------:R-:W-:Y:S01]  /*3050*/  @!P4 IMAD.IADD R166, R166, 0x1, -R0.reuse ;  /* 0x00000001a6a6c824 */ /* 0x100fe200078e0a00 */
[----:B------:R-:W-:Y:S02]  /*3060*/  ISETP.GT.U32.AND P4, PT, R0, R172, PT ;  /* 0x000000ac0000720c */ /* 0x000fe40003f84070 */
[----:B------:R-:W-:Y:S01]  /*3070*/  IADD3 R5, -R4, RZ, RZ ;  /* 0x000000ff04057210 */ /* 0x000fe20007ffe1ff */
[----:B------:R-:W-:Y:S01]  /*3080*/  IMAD.HI.U32 R4, R3, R176, RZ ;  /* 0x000000b003047227 */ /* 0x000fe200078e00ff */
[----:B------:R-:W-:Y:S02]  /*3090*/  @!P3 IADD3 R164, -R164, RZ, RZ ;  /* 0x000000ffa4a4b210 */ /* 0x000fe40007ffe1ff */
[----:B------:R-:W-:Y:S01]  /*30a0*/  IABS R178, R13 ;  /* 0x0000000d00b27213 */ /* 0x000fe20000000000 */
[--C-:B------:R-:W-:Y:S01]  /*30b0*/  @!P6 IMAD.IADD R170, R170, 0x1, -R0.reuse ;  /* 0x00000001aaaae824 */ /* 0x100fe200078e0a00 */
[----:B------:R-:W-:Y:S01]  /*30c0*/  ISETP.GT.U32.AND P6, PT, R0, R168, PT ;  /* 0x000000a80000720c */ /* 0x000fe20003fc4070 */
[----:B------:R-:W-:Y:S01]  /*30d0*/  @!P1 IMAD.IADD R162, R162, 0x1, -R0 ;  /* 0x00000001a2a29824 */ /* 0x000fe200078e0a00 */
[----:B------:R-:W-:Y:S01]  /*30e0*/  ISETP.GE.AND P1, PT, R15, RZ, PT ;  /* 0x000000ff0f00720c */ /* 0x000fe20003f26270 */
[----:B------:R-:W-:Y:S01]  /*30f0*/  IMAD R174, R0, R5, R174 ;  /* 0x0000000500ae7224 */ /* 0x000fe200078e02ae */
[----:B------:R-:W-:Y:S01]  /*3100*/  LOP3.LUT R15, R2, 0x76, RZ, 0xfc, !PT ;  /* 0x00000076020f7812 */ /* 0x000fe200078efcff */
[----:B------:R-:W-:Y:S01]  /*3110*/  @!P5 IMAD.MOV R162, RZ, RZ, -R162 ;  /* 0x000000ffffa2d224 */ /* 0x000fe200078e0aa2 */
[----:B------:R-:W-:Y:S01]  /*3120*/  ISETP.GT.U32.AND P5, PT, R0, R170, PT ;  /* 0x000000aa0000720c */ /* 0x000fe20003fa4070 */
[----:B------:R-:W-:Y:S01]  /*3130*/  @!P4 IMAD.IADD R172, R172, 0x1, -R0 ;  /* 0x00000001acacc824 */ /* 0x000fe200078e0a00 */
[----:B------:R-:W-:Y:S01]  /*3140*/  IABS R180, R15 ;  /* 0x0000000f00b47213 */ /* 0x000fe20000000000 */
[----:B------:R-:W-:Y:S01]  /*3150*/  IMAD.HI.U32 R5, R3, R178, RZ ;  /* 0x000000b203057227 */ /* 0x000fe200078e00ff */
[----:B------:R-:W-:-:S02]  /*3160*/  ISETP.GE.AND P4, PT, R11, RZ, PT ;  /* 0x000000ff0b00720c */ /* 0x000fc40003f86270 */
[----:B------:R-:W-:Y:S01]  /*3170*/  ISETP.GT.U32.AND P3, PT, R0, R172, PT ;  /* 0x000000ac0000720c */ /* 0x000fe20003f64070 */
[--C-:B------:R-:W-:Y:S01]  /*3180*/  @!P6 IMAD.IADD R168, R168, 0x1, -R0.reuse ;  /* 0x00000001a8a8e824 */ /* 0x100fe200078e0a00 */
[----:B------:R-:W-:Y:S01]  /*3190*/  ISETP.GE.AND P6, PT, R9, RZ, PT ;  /* 0x000000ff0900720c */ /* 0x000fe20003fc6270 */
[----:B------:R-:W-:Y:S01]  /*31a0*/  IMAD.MOV R5, RZ, RZ, -R5 ;  /* 0x000000ffff057224 */ /* 0x000fe200078e0a05 */
[----:B------:R-:W-:Y:S01]  /*31b0*/  IADD3 R9, -R4, RZ, RZ ;  /* 0x000000ff04097210 */ /* 0x000fe20007ffe1ff */
[----:B------:R-:W-:Y:S01]  /*31c0*/  IMAD.HI.U32 R4, R3, R180, RZ ;  /* 0x000000b403047227 */ /* 0x000fe200078e00ff */
[----:B------:R-:W-:Y:S02]  /*31d0*/  LOP3.LUT R11, R2, 0x78, RZ, 0xfc, !PT ;  /* 0x00000078020b7812 */ /* 0x000fe400078efcff */
[----:B------:R-:W-:Y:S01]  /*31e0*/  ISETP.GE.AND P2, PT, R16, RZ, PT ;  /* 0x000000ff1000720c */ /* 0x000fe20003f46270 */
[----:B------:R-:W-:Y:S01]  /*31f0*/  @!P5 IMAD.IADD R170, R170, 0x1, -R0 ;  /* 0x00000001aaaad824 */ /* 0x000fe200078e0a00 */
[C---:B------:R-:W-:Y:S01]  /*3200*/  ISETP.GT.U32.AND P5, PT, R0.reuse, R174, PT ;  /* 0x000000ae0000720c */ /* 0x040fe20003fa4070 */
[----:B------:R-:W-:Y:S01]  /*3210*/  IMAD R176, R0, R9, R176 ;  /* 0x0000000900b07224 */ /* 0x000fe200078e02b0 */
[----:B------:R-:W-:Y:S01]  /*3220*/  IABS R182, R11 ;  /* 0x0000000b00b67213 */ /* 0x000fe20000000000 */
[----:B------:R-:W-:Y:S01]  /*3230*/  IMAD.MOV R9, RZ, RZ, -R4 ;  /* 0x000000ffff097224 */ /* 0x000fe200078e0a04 */
[----:B------:R-:W-:Y:S01]  /*3240*/  @!P3 IADD3 R172, R172, -R0, RZ ;  /* 0x80000000acacb210 */ /* 0x000fe20007ffe0ff */
[C---:B------:R-:W-:Y:S01]  /*3250*/  IMAD R178, R0.reuse, R5, R178 ;  /* 0x0000000500b27224 */ /* 0x040fe200078e02b2 */
[----:B------:R-:W-:Y:S01]  /*3260*/  ISETP.GE.AND P3, PT, R13, RZ, PT ;  /* 0x000000ff0d00720c */ /* 0x000fe20003f66270 */
[----:B------:R-:W-:Y:S01]  /*3270*/  IMAD R180, R0, R9, R180 ;  /* 0x0000000900b47224 */ /* 0x000fe200078e02b4 */
[C---:B------:R-:W-:Y:S01]  /*3280*/  LOP3.LUT R13, R2.reuse, 0x82, RZ, 0xfc, !PT ;  /* 0x00000082020d7812 */ /* 0x040fe200078efcff */
[----:B------:R-:W-:Y:S01]  /*3290*/  @!P6 IMAD.MOV R172, RZ, RZ, -R172 ;  /* 0x000000fffface224 */ /* 0x000fe200078e0aac */
[----:B------:R-:W-:Y:S01]  /*32a0*/  LOP3.LUT R16, R2, 0x86, RZ, 0xfc, !PT ;  /* 0x0000008602107812 */ /* 0x000fe200078efcff */
[----:B------:R-:W-:Y:S01]  /*32b0*/  IMAD.HI.U32 R5, R3, R182, RZ ;  /* 0x000000b603057227 */ /* 0x000fe200078e00ff */
[----:B------:R-:W-:-:S02]  /*32c0*/  ISETP.GT.U32.AND P6, PT, R0, R180, PT ;  /* 0x000000b40000720c */ /* 0x000fc40003fc4070 */
[----:B------:R-:W-:Y:S01]  /*32d0*/  IABS R196, R13 ;  /* 0x0000000d00c47213 */ /* 0x000fe20000000000 */
[----:B------:R-:W-:Y:S01]  /*32e0*/  @!P5 IMAD.IADD R174, R174, 0x1, -R0 ;  /* 0x00000001aeaed824 */ /* 0x000fe200078e0a00 */
[----:B------:R-:W-:Y:S01]  /*32f0*/  IABS R198, R16 ;  /* 0x0000001000c67213 */ /* 0x000fe20000000000 */
[----:B------:R-:W-:Y:S01]  /*3300*/  @!P0 IMAD.MOV R166, RZ, RZ, -R166 ;  /* 0x000000ffffa68224 */ /* 0x000fe200078e0aa6 */
[C---:B------:R-:W-:Y:S01]  /*3310*/  ISETP.GT.U32.AND P0, PT, R0.reuse, R176, PT ;  /* 0x000000b00000720c */ /* 0x040fe20003f04070 */
[----:B------:R-:W-:Y:S01]  /*3320*/  IMAD.MOV R5, RZ, RZ, -R5 ;  /* 0x000000ffff057224 */ /* 0x000fe200078e0a05 */
[C---:B------:R-:W-:Y:S01]  /*3330*/  ISETP.GT.U32.AND P5, PT, R0.reuse, R174, PT ;  /* 0x000000ae0000720c */ /* 0x040fe20003fa4070 */
[----:B------:R-:W-:Y:S01]  /*3340*/  @!P1 IMAD.MOV R168, RZ, RZ, -R168 ;  /* 0x000000ffffa89224 */ /* 0x000fe200078e0aa8 */
[C---:B------:R-:W-:Y:S01]  /*3350*/  ISETP.GT.U32.AND P1, PT, R0.reuse, R178, PT ;  /* 0x000000b20000720c */ /* 0x040fe20003f24070 */
[----:B------:R-:W-:Y:S01]  /*3360*/  IMAD R182, R0, R5, R182 ;  /* 0x0000000500b67224 */ /* 0x000fe200078e02b6 */
[----:B------:R-:W-:Y:S01]  /*3370*/  LOP3.LUT R5, R2, 0x7a, RZ, 0xfc, !PT ;  /* 0x0000007a02057812 */ /* 0x000fe200078efcff */
[----:B------:R-:W-:-:S02]  /*3380*/  @!P6 IMAD.IADD R180, R180, 0x1, -R0 ;  /* 0x00000001b4b4e824 */ /* 0x000fc400078e0a00 */
[----:B------:R-:W-:Y:S01]  /*3390*/  @!P2 IMAD.MOV R170, RZ, RZ, -R170 ;  /* 0x000000ffffaaa224 */ /* 0x000fe200078e0aaa */
[----:B------:R-:W-:Y:S02]  /*33a0*/  IABS R184, R5 ;  /* 0x0000000500b87213 */ /* 0x000fe40000000000 */
[----:B------:R-:W-:Y:S02]  /*33b0*/  ISETP.GT.U32.AND P6, PT, R0, R180, PT ;  /* 0x000000b40000720c */ /* 0x000fe40003fc4070 */
[----:B------:R-:W-:Y:S01]  /*33c0*/  @!P0 IADD3 R176, R176, -R0, RZ ;  /* 0x80000000b0b08210 */ /* 0x000fe20007ffe0ff */
[----:B------:R-:W-:Y:S01]  /*33d0*/  IMAD.HI.U32 R4, R3, R184, RZ ;  /* 0x000000b803047227 */ /* 0x000fe200078e00ff */
[----:B------:R-:W-:Y:S02]  /*33e0*/  ISETP.GE.AND P2, PT, R12, RZ, PT ;  /* 0x000000ff0c00720c */ /* 0x000fe40003f46270 */
[----:B------:R-:W-:Y:S01]  /*33f0*/  ISETP.GT.U32.AND P0, PT, R0, R176, PT ;  /* 0x000000b00000720c */ /* 0x000fe20003f04070 */
[--C-:B------:R-:W-:Y:S01]  /*3400*/  @!P5 IMAD.IADD R174, R174, 0x1, -R0.reuse ;  /* 0x00000001aeaed824 */ /* 0x100fe200078e0a00 */
[----:B------:R-:W-:Y:S01]  /*3410*/  LOP3.LUT R12, R2, 0x7c, RZ, 0xfc, !PT ;  /* 0x0000007c020c7812 */ /* 0x000fe200078efcff */
[----:B------:R-:W-:Y:S01]  /*3420*/  @!P1 IMAD.IADD R178, R178, 0x1, -R0 ;  /* 0x00000001b2b29824 */ /* 0x000fe200078e0a00 */
[----:B------:R-:W-:Y:S01]  /*3430*/  ISETP.GE.AND P5, PT, R15, RZ, PT ;  /* 0x000000ff0f00720c */ /* 0x000fe20003fa6270 */
[----:B------:R-:W-:Y:S01]  /*3440*/  IMAD.MOV R9, RZ, RZ, -R4 ;  /* 0x000000ffff097224 */ /* 0x000fe200078e0a04 */
[----:B------:R-:W-:Y:S01]  /*3450*/  IABS R186, R12 ;  /* 0x0000000c00ba7213 */ /* 0x000fe20000000000 */
[----:B------:R-:W-:Y:S01]  /*3460*/  @!P4 IMAD.MOV R174, RZ, RZ, -R174 ;  /* 0x000000ffffaec224 */ /* 0x000fe200078e0aae */
[C---:B------:R-:W-:Y:S01]  /*3470*/  ISETP.GT.U32.AND P4, PT, R0.reuse, R182, PT ;  /* 0x000000b60000720c */ /* 0x040fe20003f84070 */
[C---:B------:R-:W-:Y:S01]  /*3480*/  IMAD R184, R0.reuse, R9, R184 ;  /* 0x0000000900b87224 */ /* 0x040fe200078e02b8 */
[----:B------:R-:W-:Y:S01]  /*3490*/  ISETP.GT.U32.AND P1, PT, R0, R178, PT ;  /* 0x000000b20000720c */ /* 0x000fe20003f24070 */
[----:B------:R-:W-:Y:S01]  /*34a0*/  @!P6 IMAD.IADD R180, R180, 0x1, -R0 ;  /* 0x00000001b4b4e824 */ /* 0x000fe200078e0a00 */
[----:B------:R-:W-:-:S02]  /*34b0*/  LOP3.LUT R15, R2, 0x84, RZ, 0xfc, !PT ;  /* 0x00000084020f7812 */ /* 0x000fc400078efcff */
[----:B------:R-:W-:Y:S02]  /*34c0*/  ISETP.GT.U32.AND P6, PT, R0, R184, PT ;  /* 0x000000b80000720c */ /* 0x000fe40003fc4070 */
[-C--:B------:R-:W-:Y:S02]  /*34d0*/  @!P0 IADD3 R176, R176, -R0.reuse, RZ ;  /* 0x80000000b0b08210 */ /* 0x080fe40007ffe0ff */
[----:B------:R-:W-:Y:S02]  /*34e0*/  ISETP.GE.AND P0, PT, R11, RZ, PT ;  /* 0x000000ff0b00720c */ /* 0x000fe40003f06270 */
[----:B------:R-:W-:Y:S01]  /*34f0*/  LOP3.LUT R11, R2, 0x7e, RZ, 0xfc, !PT ;  /* 0x0000007e020b7812 */ /* 0x000fe200078efcff */
[----:B------:R-:W-:Y:S01]  /*3500*/  @!P2 IMAD.MOV R176, RZ, RZ, -R176 ;  /* 0x000000ffffb0a224 */ /* 0x000fe200078e0ab0 */
[----:B------:R-:W-:Y:S01]  /*3510*/  @!P4 IADD3 R182, R182, -R0, RZ ;  /* 0x80000000b6b6c210 */ /* 0x000fe20007ffe0ff */
[----:B------:R-:W-:Y:S01]  /*3520*/  @!P1 IMAD.IADD R178, R178, 0x1, -R0 ;  /* 0x00000001b2b29824 */ /* 0x000fe200078e0a00 */
[----:B------:R-:W-:Y:S01]  /*3530*/  ISETP.GE.AND P1, PT, R5, RZ, PT ;  /* 0x000000ff0500720c */ /* 0x000fe20003f26270 */
[----:B------:R-:W-:Y:S01]  /*3540*/  IMAD.HI.U32 R5, R3, R186, RZ ;  /* 0x000000ba03057227 */ /* 0x000fe200078e00ff */
[----:B------:R-:W-:-:S02]  /*3550*/  IABS R192, R11 ;  /* 0x0000000b00c07213 */ /* 0x000fc40000000000 */
[----:B------:R-:W-:Y:S01]  /*3560*/  ISETP.GE.AND P2, PT, R12, RZ, PT ;  /* 0x000000ff0c00720c */ /* 0x000fe20003f46270 */
[----:B------:R-:W-:Y:S01]  /*3570*/  IMAD.MOV R5, RZ, RZ, -R5 ;  /* 0x000000ffff057224 */ /* 0x000fe200078e0a05 */
[----:B------:R-:W-:Y:S01]  /*3580*/  ISETP.GT.U32.AND P4, PT, R0, R182, PT ;  /* 0x000000b60000720c */ /* 0x000fe20003f84070 */
[C---:B------:R-:W-:Y:S01]  /*3590*/  IMAD.HI.U32 R4, R3.reuse, R192, RZ ;  /* 0x000000c003047227 */ /* 0x040fe200078e00ff */
[----:B------:R-:W-:Y:S02]  /*35a0*/  LOP3.LUT R12, R2, 0x80, RZ, 0xfc, !PT ;  /* 0x00000080020c7812 */ /* 0x000fe400078efcff */
[----:B------:R-:W-:Y:S01]  /*35b0*/  IABS R190, R15 ;  /* 0x0000000f00be7213 */ /* 0x000fe20000000000 */
[----:B------:R-:W-:Y:S01]  /*35c0*/  @!P6 IMAD.IADD R184, R184, 0x1, -R0 ;  /* 0x00000001b8b8e824 */ /* 0x000fe200078e0a00 */
[----:B------:R-:W-:Y:S01]  /*35d0*/  IABS R194, R12 ;  /* 0x0000000c00c27213 */ /* 0x000fe20000000000 */
[----:B------:R-:W-:Y:S01]  /*35e0*/  IMAD R186, R0, R5, R186 ;  /* 0x0000000500ba7224 */ /* 0x000fe200078e02ba */
[----:B------:R-:W-:Y:S01]  /*35f0*/  IADD3 R5, -R4, RZ, RZ ;  /* 0x000000ff04057210 */ /* 0x000fe20007ffe1ff */
[----:B------:R-:W-:Y:S01]  /*3600*/  @!P3 IMAD.MOV R178, RZ, RZ, -R178 ;  /* 0x000000ffffb2b224 */ /* 0x000fe200078e0ab2 */
[----:B------:R-:W-:Y:S01]  /*3610*/  ISETP.GT.U32.AND P3, PT, R0, R184, PT ;  /* 0x000000b80000720c */ /* 0x000fe20003f64070 */
[----:B------:R-:W-:Y:S01]  /*3620*/  IMAD.HI.U32 R4, R3, R194, RZ ;  /* 0x000000c203047227 */ /* 0x000fe200078e00ff */
[----:B------:R-:W-:-:S03]  /*3630*/  @!P5 IADD3 R180, -R180, RZ, RZ ;  /* 0x000000ffb4b4d210 */ /* 0x000fc60007ffe1ff */
[----:B------:R-:W-:Y:S01]  /*3640*/  @!P4 IMAD.IADD R182, R182, 0x1, -R0 ;  /* 0x00000001b6b6c824 */ /* 0x000fe200078e0a00 */
[C---:B------:R-:W-:Y:S01]  /*3650*/  ISETP.GT.U32.AND P4, PT, R0.reuse, R186, PT ;  /* 0x000000ba0000720c */ /* 0x040fe20003f84070 */
[C---:B------:R-:W-:Y:S02]  /*3660*/  IMAD R192, R0.reuse, R5, R192 ;  /* 0x0000000500c07224 */ /* 0x040fe400078e02c0 */
[----:B------:R-:W-:Y:S02]  /*3670*/  IMAD.MOV R9, RZ, RZ, -R4 ;  /* 0x000000ffff097224 */ /* 0x000fe400078e0a04 */
[----:B------:R-:W-:Y:S01]  /*3680*/  IMAD.HI.U32 R4, R3, R190, RZ ;  /* 0x000000be03047227 */ /* 0x000fe200078e00ff */
[----:B------:R-:W-:-:S03]  /*3690*/  ISETP.GT.U32.AND P6, PT, R0, R192, PT ;  /* 0x000000c00000720c */ /* 0x000fc60003fc4070 */
[----:B------:R-:W-:Y:S02]  /*36a0*/  IMAD R194, R0, R9, R194 ;  /* 0x0000000900c27224 */ /* 0x000fe400078e02c2 */
[--C-:B------:R-:W-:Y:S02]  /*36b0*/  @!P3 IMAD.IADD R184, R184, 0x1, -R0.reuse ;  /* 0x00000001b8b8b824 */ /* 0x100fe400078e0a00 */
[----:B------:R-:W-:Y:S01]  /*36c0*/  @!P4 IMAD.IADD R186, R186, 0x1, -R0 ;  /* 0x00000001babac824 */ /* 0x000fe200078e0a00 */
[----:B------:R-:W-:Y:S01]  /*36d0*/  ISETP.GT.U32.AND P3, PT, R0, R194, PT ;  /* 0x000000c20000720c */ /* 0x000fe20003f64070 */
[----:B------:R-:W-:Y:S01]  /*36e0*/  IMAD.MOV R9, RZ, RZ, -R4 ;  /* 0x000000ffff097224 */ /* 0x000fe200078e0a04 */
[----:B------:R-:W-:Y:S01]  /*36f0*/  ISETP.GE.AND P4, PT, R11, RZ, PT ;  /* 0x000000ff0b00720c */ /* 0x000fe20003f86270 */
[----:B------:R-:W-:-:S04]  /*3700*/  IMAD.HI.U32 R5, R3, R196, RZ ;  /* 0x000000c403057227 */ /* 0x000fc800078e00ff */
[----:B------:R-:W-:Y:S01]  /*3710*/  @!P6 IMAD.IADD R192, R192, 0x1, -R0 ;  /* 0x00000001c0c0e824 */ /* 0x000fe200078e0a00 */
[C---:B------:R-:W-:Y:S01]  /*3720*/  ISETP.GT.U32.AND P6, PT, R0.reuse, R186, PT ;  /* 0x000000ba0000720c */ /* 0x040fe20003fc4070 */
[----:B------:R-:W-:Y:S01]  /*3730*/  IMAD R190, R0, R9, R190 ;  /* 0x0000000900be7224 */ /* 0x000fe200078e02be */
[----:B------:R-:W-:Y:S01]  /*3740*/  IADD3 R5, -R5, RZ, RZ ;  /* 0x000000ff05057210 */ /* 0x000fe20007ffe1ff */
[----:B------:R-:W-:Y:S01]  /*3750*/  @!P0 IMAD.MOV R182, RZ, RZ, -R182 ;  /* 0x000000ffffb68224 */ /* 0x000fe200078e0ab6 */
[----:B------:R-:W-:Y:S01]  /*3760*/  ISETP.GE.AND P0, PT, R12, RZ, PT ;  /* 0x000000ff0c00720c */ /* 0x000fe20003f06270 */
[----:B------:R-:W-:Y:S01]  /*3770*/  @!P1 IMAD.MOV R184, RZ, RZ, -R184 ;  /* 0x000000ffffb89224 */ /* 0x000fe200078e0ab8 */
[----:B------:R-:W-:Y:S01]  /*3780*/  @!P3 IADD3 R194, R194, -R0, RZ ;  /* 0x80000000c2c2b210 */ /* 0x000fe20007ffe0ff */
[C---:B------:R-:W-:Y:S01]  /*3790*/  IMAD R196, R0.reuse, R5, R196 ;  /* 0x0000000500c47224 */ /* 0x040fe200078e02c4 */
[----:B------:R-:W-:Y:S01]  /*37a0*/  ISETP.GT.U32.AND P3, PT, R0, R190, PT ;  /* 0x000000be0000720c */ /* 0x000fe20003f64070 */
[----:B------:R-:W-:Y:S01]  /*37b0*/  IMAD.HI.U32 R5, R3, R198, RZ ;  /* 0x000000c603057227 */ /* 0x000fe200078e00ff */
[----:B------:R-:W-:-:S02]  /*37c0*/  LOP3.LUT R12, R2, 0x88, RZ, 0xfc, !PT ;  /* 0x00000088020c7812 */ /* 0x000fc400078efcff */
[----:B------:R-:W-:Y:S01]  /*37d0*/  ISETP.GT.U32.AND P5, PT, R0, R192, PT ;  /* 0x000000c00000720c */ /* 0x000fe20003fa4070 */
[----:B------:R-:W-:Y:S01]  /*37e0*/  @!P6 IMAD.IADD R186, R186, 0x1, -R0 ;  /* 0x00000001babae824 */ /* 0x000fe200078e0a00 */
[----:B------:R-:W-:Y:S01]  /*37f0*/  IABS R200, R12 ;  /* 0x0000000c00c87213 */ /* 0x000fe20000000000 */
[----:B------:R-:W-:Y:S01]  /*3800*/  IMAD.HI.U32 R9, R3, R204, RZ ;  /* 0x000000cc03097227 */ /* 0x000fe200078e00ff */
[C---:B------:R-:W-:Y:S02]  /*3810*/  ISETP.GT.U32.AND P1, PT, R0.reuse, R196, PT ;  /* 0x000000c40000720c */ /* 0x040fe40003f24070 */
[----:B------:R-:W-:Y:S01]  /*3820*/  IADD3 R5, -R5, RZ, RZ ;  /* 0x000000ff05057210 */ /* 0x000fe20007ffe1ff */
[----:B------:R-:W-:Y:S01]  /*3830*/  @!P2 IMAD.MOV R186, RZ, RZ, -R186 ;  /* 0x000000ffffbaa224 */ /* 0x000fe200078e0aba */
[----:B------:R-:W-:Y:S01]  /*3840*/  ISETP.GT.U32.AND P2, PT, R0, R194, PT ;  /* 0x000000c20000720c */ /* 0x000fe20003f44070 */
[----:B------:R-:W-:Y:S01]  /*3850*/  @!P3 IMAD.IADD R190, R190, 0x1, -R0 ;  /* 0x00000001bebeb824 */ /* 0x000fe200078e0a00 */
[----:B------:R-:W-:Y:S01]  /*3860*/  ISETP.GE.AND P6, PT, R13, RZ, PT ;  /* 0x000000ff0d00720c */ /* 0x000fe20003fc6270 */
[----:B------:R-:W-:Y:S01]  /*3870*/  IMAD.HI.U32 R4, R3, R200, RZ ;  /* 0x000000c803047227 */ /* 0x000fe200078e00ff */
[----:B------:R-:W-:-:S02]  /*3880*/  LOP3.LUT R13, R2, 0x8a, RZ, 0xfc, !PT ;  /* 0x0000008a020d7812 */ /* 0x000fc400078efcff */
[C---:B------:R-:W-:Y:S01]  /*3890*/  ISETP.GT.U32.AND P3, PT, R0.reuse, R190, PT ;  /* 0x000000be0000720c */ /* 0x040fe20003f64070 */
[----:B------:R-:W-:Y:S01]  /*38a0*/  IMAD R198, R0, R5, R198 ;  /* 0x0000000500c67224 */ /* 0x000fe200078e02c6 */
[----:B------:R-:W-:Y:S01]  /*38b0*/  IADD3 R5, -R4, RZ, RZ ;  /* 0x000000ff04057210 */ /* 0x000fe20007ffe1ff */
[--C-:B------:R-:W-:Y:S01]  /*38c0*/  @!P5 IMAD.IADD R192, R192, 0x1, -R0.reuse ;  /* 0x00000001c0c0d824 */ /* 0x100fe200078e0a00 */
[----:B------:R-:W-:Y:S01]  /*38d0*/  ISETP.GE.AND P5, PT, R15, RZ, PT ;  /* 0x000000ff0f00720c */ /* 0x000fe20003fa6270 */
[--C-:B------:R-:W-:Y:S01]  /*38e0*/  @!P1 IMAD.IADD R196, R196, 0x1, -R0.reuse ;  /* 0x00000001c4c49824 */ /* 0x100fe200078e0a00 */
[----:B------:R-:W-:Y:S01]  /*38f0*/  LOP3.LUT R15, R2, 0x8c, RZ, 0xfc, !PT ;  /* 0x0000008c020f7812 */ /* 0x000fe200078efcff */
[----:B------:R-:W-:Y:S01]  /*3900*/  @!P2 IMAD.IADD R194, R194, 0x1, -R0 ;  /* 0x00000001c2c2a824 */ /* 0x000fe200078e0a00 */
[C---:B------:R-:W-:Y:S01]  /*3910*/  ISETP.GT.U32.AND P2, PT, R0.reuse, R198, PT ;  /* 0x000000c60000720c */ /* 0x040fe20003f44070 */
[C---:B------:R-:W-:Y:S01]  /*3920*/  IMAD R200, R0.reuse, R5, R200 ;  /* 0x0000000500c87224 */ /* 0x040fe200078e02c8 */
[----:B------:R-:W-:Y:S01]  /*3930*/  ISETP.GT.U32.AND P1, PT, R0, R196, PT ;  /* 0x000000c40000720c */ /* 0x000fe20003f24070 */
[----:B------:R-:W-:Y:S01]  /*3940*/  IMAD.MOV R9, RZ, RZ, -R9 ;  /* 0x000000ffff097224 */ /* 0x000fe200078e0a09 */
[----:B------:R-:W-:Y:S01]  /*3950*/  IABS R206, R15 ;  /* 0x0000000f00ce7213 */ /* 0x000fe20000000000 */
[----:B------:R-:W-:Y:S01]  /*3960*/  @!P3 IMAD.IADD R190, R190, 0x1, -R0 ;  /* 0x00000001bebeb824 */ /* 0x000fe200078e0a00 */
[C---:B------:R-:W-:Y:S01]  /*3970*/  ISETP.GT.U32.AND P3, PT, R0.reuse, R200, PT ;  /* 0x000000c80000720c */ /* 0x040fe20003f64070 */
[----:B------:R-:W-:Y:S01]  /*3980*/  IMAD R204, R0, R9, R204 ;  /* 0x0000000900cc7224 */ /* 0x000fe200078e02cc */
[----:B------:R-:W-:Y:S01]  /*3990*/  IABS R202, R13 ;  /* 0x0000000d00ca7213 */ /* 0x000fe20000000000 */
[----:B------:R-:W-:Y:S01]  /*39a0*/  IMAD.HI.U32 R5, R3, R206, RZ ;  /* 0x000000ce03057227 */ /* 0x000fe200078e00ff */
[----:B------:R-:W-:-:S02]  /*39b0*/  LOP3.LUT R9, R2, 0x92, RZ, 0xfc, !PT ;  /* 0x0000009202097812 */ /* 0x000fc400078efcff */
[----:B------:R-:W-:Y:S01]  /*39c0*/  @!P5 IADD3 R190, -R190, RZ, RZ ;  /* 0x000000ffbebed210 */ /* 0x000fe20007ffe1ff */
[----:B------:R-:W-:Y:S01]  /*39d0*/  IMAD.MOV R5, RZ, RZ, -R5 ;  /* 0x000000ffff057224 */ /* 0x000fe200078e0a05 */
[----:B------:R-:W-:Y:S01]  /*39e0*/  IABS R210, R9 ;  /* 0x0000000900d27213 */ /* 0x000fe20000000000 */
[--C-:B------:R-:W-:Y:S01]  /*39f0*/  @!P2 IMAD.IADD R198, R198, 0x1, -R0.reuse ;  /* 0x00000001c6c6a824 */ /* 0x100fe200078e0a00 */
[----:B------:R-:W-:Y:S01]  /*3a00*/  ISETP.GE.AND P2, PT, R12, RZ, PT ;  /* 0x000000ff0c00720c */ /* 0x000fe20003f46270 */
[----:B------:R-:W-:Y:S01]  /*3a10*/  IMAD.HI.U32 R4, R3, R202, RZ ;  /* 0x000000ca03047227 */ /* 0x000fe200078e00ff */
[----:B------:R-:W-:Y:S02]  /*3a20*/  LOP3.LUT R12, R2, 0x94, RZ, 0xfc, !PT ;  /* 0x00000094020c7812 */ /* 0x000fe400078efcff */
[----:B------:R-:W-:Y:S01]  /*3a30*/  @!P3 IADD3 R200, R200, -R0, RZ ;  /* 0x80000000c8c8b210 */ /* 0x000fe20007ffe0ff */
[----:B------:R-:W-:Y:S01]  /*3a40*/  @!P1 IMAD.IADD R196, R196, 0x1, -R0 ;  /* 0x00000001c4c49824 */ /* 0x000fe200078e0a00 */
[C---:B------:R-:W-:Y:S01]  /*3a50*/  ISETP.GT.U32.AND P3, PT, R0.reuse, R198, PT ;  /* 0x000000c60000720c */ /* 0x040fe20003f64070 */
[----:B------:R-:W-:Y:S01]  /*3a60*/  IMAD R206, R0, R5, R206 ;  /* 0x0000000500ce7224 */ /* 0x000fe200078e02ce */
[----:B------:R-:W-:Y:S01]  /*3a70*/  IADD3 R11, -R4, RZ, RZ ;  /* 0x000000ff040b7210 */ /* 0x000fe20007ffe1ff */
[----:B------:R-:W-:Y:S01]  /*3a80*/  @!P6 IMAD.MOV R196, RZ, RZ, -R196 ;  /* 0x000000ffffc4e224 */ /* 0x000fe200078e0ac4 */
[----:B------:R-:W-:Y:S01]  /*3a90*/  ISETP.GE.AND P1, PT, R16, RZ, PT ;  /* 0x000000ff1000720c */ /* 0x000fe20003f26270 */
[----:B------:R-:W-:Y:S01]  /*3aa0*/  @!P4 IMAD.MOV R192, RZ, RZ, -R192 ;  /* 0x000000ffffc0c224 */ /* 0x000fe200078e0ac0 */
[C---:B------:R-:W-:Y:S01]  /*3ab0*/  ISETP.GT.U32.AND P6, PT, R0.reuse, R206, PT ;  /* 0x000000ce0000720c */ /* 0x040fe20003fc4070 */
[----:B------:R-:W-:Y:S01]  /*3ac0*/  IMAD R202, R0, R11, R202 ;  /* 0x0000000b00ca7224 */ /* 0x000fe200078e02ca */
[----:B------:R-:W-:Y:S01]  /*3ad0*/  LOP3.LUT R11, R2, 0x90, RZ, 0xfc, !PT ;  /* 0x00000090020b7812 */ /* 0x000fe200078efcff */
[----:B------:R-:W-:Y:S01]  /*3ae0*/  @!P0 IMAD.MOV R194, RZ, RZ, -R194 ;  /* 0x000000ffffc28224 */ /* 0x000fe200078e0ac2 */
[----:B------:R-:W-:-:S02]  /*3af0*/  ISETP.GT.U32.AND P4, PT, R0, R200, PT ;  /* 0x000000c80000720c */ /* 0x000fc40003f84070 */
[----:B------:R-:W-:Y:S01]  /*3b00*/  IABS R208, R11 ;  /* 0x0000000b00d07213 */ /* 0x000fe20000000000 */
[--C-:B------:R-:W-:Y:S01]  /*3b10*/  @!P3 IMAD.IADD R198, R198, 0x1, -R0.reuse ;  /* 0x00000001c6c6b824 */ /* 0x100fe200078e0a00 */
[C---:B------:R-:W-:Y:S02]  /*3b20*/  ISETP.GT.U32.AND P3, PT, R0.reuse, R204, PT ;  /* 0x000000cc0000720c */ /* 0x040fe40003f64070 */
[----:B------:R-:W-:Y:S01]  /*3b30*/  ISETP.GT.U32.AND P0, PT, R0, R202, PT ;  /* 0x000000ca0000720c */ /* 0x000fe20003f04070 */
[----:B------:R-:W-:Y:S01]  /*3b40*/  IMAD.HI.U32 R4, R3, R208, RZ ;  /* 0x000000d003047227 */ /* 0x000fe200078e00ff */
[----:B------:R-:W-:Y:S02]  /*3b50*/  @!P1 IADD3 R198, -R198, RZ, RZ ;  /* 0x000000ffc6c69210 */ /* 0x000fe40007ffe1ff */
[----:B------:R-:W-:Y:S01]  /*3b60*/  IABS R216, R12 ;  /* 0x0000000c00d87213 */ /* 0x000fe20000000000 */
[----:B------:R-:W-:Y:S01]  /*3b70*/  @!P6 IMAD.IADD R206, R206, 0x1, -R0 ;  /* 0x00000001cecee824 */ /* 0x000fe200078e0a00 */
[----:B------:R-:W-:Y:S01]  /*3b80*/  ISETP.GE.AND P5, PT, R13, RZ, PT ;  /* 0x000000ff0d00720c */ /* 0x000fe20003fa6270 */
[----:B------:R-:W-:Y:S01]  /*3b90*/  IMAD.MOV R5, RZ, RZ, -R4 ;  /* 0x000000ffff057224 */ /* 0x000fe200078e0a04 */
[----:B------:R-:W-:Y:S01]  /*3ba0*/  LOP3.LUT R13, R2, 0x96, RZ, 0xfc, !PT ;  /* 0x00000096020d7812 */ /* 0x000fe200078efcff */
[----:B------:R-:W-:Y:S01]  /*3bb0*/  IMAD.HI.U32 R4, R3, R210, RZ ;  /* 0x000000d203047227 */ /* 0x000fe200078e00ff */
[----:B------:R-:W-:-:S02]  /*3bc0*/  ISETP.GT.U32.AND P1, PT, R0, R206, PT ;  /* 0x000000ce0000720c */ /* 0x000fc40003f24070 */
[----:B------:R-:W-:Y:S01]  /*3bd0*/  IABS R212, R13 ;  /* 0x0000000d00d47213 */ /* 0x000fe20000000000 */
[----:B------:R-:W-:Y:S01]  /*3be0*/  IMAD R208, R0, R5, R208 ;  /* 0x0000000500d07224 */ /* 0x000fe200078e02d0 */
[----:B------:R-:W-:Y:S01]  /*3bf0*/  @!P0 IADD3 R202, R202, -R0, RZ ;  /* 0x80000000caca8210 */ /* 0x000fe20007ffe0ff */
[----:B------:R-:W-:Y:S01]  /*3c00*/  @!P4 IMAD.IADD R200, R200, 0x1, -R0 ;  /* 0x00000001c8c8c824 */ /* 0x000fe200078e0a00 */
[----:B------:R-:W-:Y:S01]  /*3c10*/  ISETP.GE.AND P4, PT, R15, RZ, PT ;  /* 0x000000ff0f00720c */ /* 0x000fe20003f86270 */
[----:B------:R-:W-:Y:S01]  /*3c20*/  IMAD.MOV R5, RZ, RZ, -R4 ;  /* 0x000000ffff057224 */ /* 0x000fe200078e0a04 */
        /* <DEDUP_REMOVED lines=8> */
[C---:B------:R-:W-:Y:S01]  /*3cb0*/  ISETP.GT.U32.AND P3, PT, R0.reuse, R204, PT ;  /* 0x000000cc0000720c */ /* 0x040fe20003f64070 */
[----:B------:R-:W-:Y:S01]  /*3cc0*/  IMAD.HI.U32 R4, R3, R216, RZ ;  /* 0x000000d803047227 */ /* 0x000fe200078e00ff */
[----:B------:R-:W-:-:S02]  /*3cd0*/  ISETP.GT.U32.AND P1, PT, R0, R210, PT ;  /* 0x000000d20000720c */ /* 0x000fc40003f24070 */
[----:B------:R-:W-:Y:S01]  /*3ce0*/  IABS R230, R15 ;  /* 0x0000000f00e67213 */ /* 0x000fe20000000000 */
[----:B------:R-:W-:Y:S01]  /*3cf0*/  IMAD.HI.U32 R5, R3, R212, RZ ;  /* 0x000000d403057227 */ /* 0x000fe200078e00ff */
[C---:B------:R-:W-:Y:S02]  /*3d00*/  LOP3.LUT R16, R2.reuse, 0xa8, RZ, 0xfc, !PT ;  /* 0x000000a802107812 */ /* 0x040fe400078efcff */
[----:B------:R-:W-:Y:S01]  /*3d10*/  LOP3.LUT R17, R2, 0xac, RZ, 0xfc, !PT ;  /* 0x000000ac02117812 */ /* 0x000fe200078efcff */
[----:B------:R-:W-:Y:S01]  /*3d20*/  IMAD.MOV R5, RZ, RZ, -R5 ;  /* 0x000000ffff057224 */ /* 0x000fe200078e0a05 */
[----:B------:R-:W-:Y:S01]  /*3d30*/  IABS R232, R16 ;  /* 0x0000001000e87213 */ /* 0x000fe20000000000 */
[----:B------:R-:W-:Y:S01]  /*3d40*/  @!P2 IMAD.IADD R208, R208, 0x1, -R0 ;  /* 0x00000001d0d0a824 */ /* 0x000fe200078e0a00 */
[----:B------:R-:W-:Y:S01]  /*3d50*/  ISETP.GE.AND P2, PT, R12, RZ, PT ;  /* 0x000000ff0c00720c */ /* 0x000fe20003f46270 */
[----:B------:R-:W-:Y:S01]  /*3d60*/  @!P4 IMAD.MOV R206, RZ, RZ, -R206 ;  /* 0x000000ffffcec224 */ /* 0x000fe200078e0ace */
[-C--:B------:R-:W-:Y:S01]  /*3d70*/  @!P3 IADD3 R204, R204, -R0.reuse, RZ ;  /* 0x80000000ccccb210 */ /* 0x080fe20007ffe0ff */
[----:B------:R-:W-:Y:S01]  /*3d80*/  @!P6 IMAD.IADD R202, R202, 0x1, -R0 ;  /* 0x00000001cacae824 */ /* 0x000fe200078e0a00 */
[----:B------:R-:W-:Y:S01]  /*3d90*/  ISETP.GE.AND P3, PT, R9, RZ, PT ;  /* 0x000000ff0900720c */ /* 0x000fe20003f66270 */
[----:B------:R-:W-:Y:S01]  /*3da0*/  IMAD.MOV R9, RZ, RZ, -R4 ;  /* 0x000000ffff097224 */ /* 0x000fe200078e0a04 */
[----:B------:R-:W-:Y:S01]  /*3db0*/  @!P1 IADD3 R210, R210, -R0, RZ ;  /* 0x80000000d2d29210 */ /* 0x000fe20007ffe0ff */
[C---:B------:R-:W-:Y:S01]  /*3dc0*/  IMAD R212, R0.reuse, R5, R212 ;  /* 0x0000000500d47224 */ /* 0x040fe200078e02d4 */
[C---:B------:R-:W-:Y:S01]  /*3dd0*/  ISETP.GT.U32.AND P1, PT, R0.reuse, R208, PT ;  /* 0x000000d00000720c */ /* 0x040fe20003f24070 */
[----:B------:R-:W-:Y:S01]  /*3de0*/  IMAD R216, R0, R9, R216 ;  /* 0x0000000900d87224 */ /* 0x000fe200078e02d8 */
[----:B------:R-:W-:Y:S01]  /*3df0*/  ISETP.GE.AND P6, PT, R11, RZ, PT ;  /* 0x000000ff0b00720c */ /* 0x000fe20003fc6270 */
[----:B------:R-:W-:Y:S01]  /*3e00*/  @!P5 IMAD.MOV R202, RZ, RZ, -R202 ;  /* 0x000000ffffcad224 */ /* 0x000fe200078e0aca */
[----:B------:R-:W-:Y:S01]  /*3e10*/  LOP3.LUT R11, R2, 0x98, RZ, 0xfc, !PT ;  /* 0x00000098020b7812 */ /* 0x000fe200078efcff */
[----:B------:R-:W-:Y:S01]  /*3e20*/  @!P0 IMAD.MOV R204, RZ, RZ, -R204 ;  /* 0x000000ffffcc8224 */ /* 0x000fe200078e0acc */
[----:B------:R-:W-:-:S02]  /*3e30*/  ISETP.GT.U32.AND P4, PT, R0, R216, PT ;  /* 0x000000d80000720c */ /* 0x000fc40003f84070 */
[----:B------:R-:W-:Y:S02]  /*3e40*/  IABS R214, R11 ;  /* 0x0000000b00d67213 */ /* 0x000fe40000000000 */
[----:B------:R-:W-:Y:S02]  /*3e50*/  ISETP.GT.U32.AND P5, PT, R0, R210, PT ;  /* 0x000000d20000720c */ /* 0x000fe40003fa4070 */
[----:B------:R-:W-:Y:S01]  /*3e60*/  ISETP.GE.AND P0, PT, R13, RZ, PT ;  /* 0x000000ff0d00720c */ /* 0x000fe20003f06270 */
[--C-:B------:R-:W-:Y:S01]  /*3e70*/  @!P1 IMAD.IADD R208, R208, 0x1, -R0.reuse ;  /* 0x00000001d0d09824 */ /* 0x100fe200078e0a00 */
[----:B------:R-:W-:Y:S01]  /*3e80*/  ISETP.GT.U32.AND P1, PT, R0, R212, PT ;  /* 0x000000d40000720c */ /* 0x000fe20003f24070 */
[----:B------:R-:W-:Y:S01]  /*3e90*/  IMAD.HI.U32 R4, R3, R214, RZ ;  /* 0x000000d603047227 */ /* 0x000fe200078e00ff */
[----:B------:R-:W-:Y:S02]  /*3ea0*/  LOP3.LUT R12, R2, 0x9e, RZ, 0xfc, !PT ;  /* 0x0000009e020c7812 */ /* 0x000fe400078efcff */
[----:B------:R-:W-:Y:S01]  /*3eb0*/  @!P6 IADD3 R208, -R208, RZ, RZ ;  /* 0x000000ffd0d0e210 */ /* 0x000fe20007ffe1ff */
[----:B------:R-:W-:Y:S01]  /*3ec0*/  @!P4 IMAD.IADD R216, R216, 0x1, -R0 ;  /* 0x00000001d8d8c824 */ /* 0x000fe200078e0a00 */
[----:B------:R-:W-:-:S02]  /*3ed0*/  IADD3 R5, -R4, RZ, RZ ;  /* 0x000000ff04057210 */ /* 0x000fc40007ffe1ff */
[----:B------:R-:W-:Y:S01]  /*3ee0*/  LOP3.LUT R4, R2, 0x9a, RZ, 0xfc, !PT ;  /* 0x0000009a02047812 */ /* 0x000fe200078efcff */
[----:B------:R-:W-:Y:S01]  /*3ef0*/  @!P5 IMAD.IADD R210, R210, 0x1, -R0 ;  /* 0x00000001d2d2d824 */ /* 0x000fe200078e0a00 */
[C---:B------:R-:W-:Y:S01]  /*3f00*/  ISETP.GT.U32.AND P4, PT, R0.reuse, R216, PT ;  /* 0x000000d80000720c */ /* 0x040fe20003f84070 */
[----:B------:R-:W-:Y:S01]  /*3f10*/  IMAD R214, R0, R5, R214 ;  /* 0x0000000500d67224 */ /* 0x000fe200078e02d6 */
[----:B------:R-:W-:Y:S01]  /*3f20*/  IABS R218, R4 ;  /* 0x0000000400da7213 */ /* 0x000fe20000000000 */
[----:B------:R-:W-:Y:S01]  /*3f30*/  @!P1 IMAD.IADD R212, R212, 0x1, -R0 ;  /* 0x00000001d4d49824 */ /* 0x000fe200078e0a00 */
[----:B------:R-:W-:Y:S01]  /*3f40*/  ISETP.GE.AND P5, PT, R11, RZ, PT ;  /* 0x000000ff0b00720c */ /* 0x000fe20003fa6270 */
[----:B------:R-:W-:Y:S01]  /*3f50*/  @!P3 IMAD.MOV R210, RZ, RZ, -R210 ;  /* 0x000000ffffd2b224 */ /* 0x000fe200078e0ad2 */
[----:B------:R-:W-:Y:S01]  /*3f60*/  ISETP.GE.AND P6, PT, R4, RZ, PT ;  /* 0x000000ff0400720c */ /* 0x000fe20003fc6270 */
[----:B------:R-:W-:Y:S01]  /*3f70*/  IMAD.HI.U32 R4, R3, R218, RZ ;  /* 0x000000da03047227 */ /* 0x000fe200078e00ff */
[----:B------:R-:W-:-:S02]  /*3f80*/  ISETP.GT.U32.AND P1, PT, R0, R212, PT ;  /* 0x000000d40000720c */ /* 0x000fc40003f24070 */
[----:B------:R-:W-:Y:S02]  /*3f90*/  LOP3.LUT R11, R2, 0x9c, RZ, 0xfc, !PT ;  /* 0x0000009c020b7812 */ /* 0x000fe400078efcff */
[----:B------:R-:W-:Y:S01]  /*3fa0*/  ISETP.GT.U32.AND P3, PT, R0, R214, PT ;  /* 0x000000d60000720c */ /* 0x000fe20003f64070 */
[----:B------:R-:W-:Y:S01]  /*3fb0*/  @!P4 IMAD.IADD R216, R216, 0x1, -R0 ;  /* 0x00000001d8d8c824 */ /* 0x000fe200078e0a00 */
[----:B------:R-:W-:Y:S02]  /*3fc0*/  IABS R226, R11 ;  /* 0x0000000b00e27213 */ /* 0x000fe40000000000 */
[----:B------:R-:W-:Y:S01]  /*3fd0*/  ISETP.GE.AND P4, PT, R11, RZ, PT ;  /* 0x000000ff0b00720c */ /* 0x000fe20003f86270 */
[----:B------:R-:W-:Y:S01]  /*3fe0*/  @!P2 IMAD.MOV R216, RZ, RZ, -R216 ;  /* 0x000000ffffd8a224 */ /* 0x000fe200078e0ad8 */
[----:B------:R-:W-:Y:S01]  /*3ff0*/  IADD3 R11, -R4, RZ, RZ ;  /* 0x000000ff040b7210 */ /* 0x000fe20007ffe1ff */
[----:B------:R-:W-:Y:S01]  /*4000*/  IMAD.HI.U32 R5, R3, R226, RZ ;  /* 0x000000e203057227 */ /* 0x000fe200078e00ff */
[----:B------:R-:W-:-:S02]  /*4010*/  IABS R220, R12 ;  /* 0x0000000c00dc7213 */ /* 0x000fc40000000000 */
[----:B------:R-:W-:Y:S01]  /*4020*/  LOP3.LUT R4, R2, 0xa0, RZ, 0xfc, !PT ;  /* 0x000000a002047812 */ /* 0x000fe200078efcff */
[----:B------:R-:W-:Y:S01]  /*4030*/  @!P1 IMAD.IADD R212, R212, 0x1, -R0 ;  /* 0x00000001d4d49824 */ /* 0x000fe200078e0a00 */
[----:B------:R-:W-:Y:S01]  /*4040*/  ISETP.GE.AND P1, PT, R12, RZ, PT ;  /* 0x000000ff0c00720c */ /* 0x000fe20003f26270 */
[----:B------:R-:W-:Y:S01]  /*4050*/  IMAD R218, R0, R11, R218 ;  /* 0x0000000b00da7224 */ /* 0x000fe200078e02da */
[----:B------:R-:W-:Y:S01]  /*4060*/  @!P3 IADD3 R214, R214, -R0, RZ ;  /* 0x80000000d6d6b210 */ /* 0x000fe20007ffe0ff */
[----:B------:R-:W-:Y:S01]  /*4070*/  @!P0 IMAD.MOV R212, RZ, RZ, -R212 ;  /* 0x000000ffffd48224 */ /* 0x000fe200078e0ad4 */
[----:B------:R-:W-:Y:S01]  /*4080*/  IABS R222, R4 ;  /* 0x0000000400de7213 */ /* 0x000fe20000000000 */
[----:B------:R-:W-:Y:S01]  /*4090*/  IMAD.MOV R5, RZ, RZ, -R5 ;  /* 0x000000ffff057224 */ /* 0x000fe200078e0a05 */
[C---:B------:R-:W-:Y:S01]  /*40a0*/  ISETP.GT.U32.AND P0, PT, R0.reuse, R218, PT ;  /* 0x000000da0000720c */ /* 0x040fe20003f04070 */
[----:B------:R-:W-:Y:S01]  /*40b0*/  IMAD.HI.U32 R9, R3, R220, RZ ;  /* 0x000000dc03097227 */ /* 0x000fe200078e00ff */
[----:B------:R-:W-:-:S02]  /*40c0*/  ISETP.GT.U32.AND P3, PT, R0, R214, PT ;  /* 0x000000d60000720c */ /* 0x000fc40003f64070 */
[----:B------:R-:W-:Y:S01]  /*40d0*/  ISETP.GE.AND P2, PT, R4, RZ, PT ;  /* 0x000000ff0400720c */ /* 0x000fe20003f46270 */
[----:B------:R-:W-:Y:S01]  /*40e0*/  IMAD R226, R0, R5, R226 ;  /* 0x0000000500e27224 */ /* 0x000fe200078e02e2 */
[C---:B------:R-:W-:Y:S01]  /*40f0*/  LOP3.LUT R12, R2.reuse, 0xa2, RZ, 0xfc, !PT ;  /* 0x000000a2020c7812 */ /* 0x040fe200078efcff */
[----:B------:R-:W-:Y:S01]  /*4100*/  IMAD.MOV R9, RZ, RZ, -R9 ;  /* 0x000000ffff097224 */ /* 0x000fe200078e0a09 */
[----:B------:R-:W-:Y:S01]  /*4110*/  LOP3.LUT R13, R2, 0xa4, RZ, 0xfc, !PT ;  /* 0x000000a4020d7812 */ /* 0x000fe200078efcff */
[C---:B------:R-:W-:Y:S01]  /*4120*/  IMAD.HI.U32 R4, R3.reuse, R222, RZ ;  /* 0x000000de03047227 */ /* 0x040fe200078e00ff */
[----:B------:R-:W-:Y:S02]  /*4130*/  IABS R224, R12 ;  /* 0x0000000c00e07213 */ /* 0x000fe40000000000 */
[----:B------:R-:W-:Y:S01]  /*4140*/  IABS R228, R13 ;  /* 0x0000000d00e47213 */ /* 0x000fe20000000000 */
[----:B------:R-:W-:Y:S01]  /*4150*/  IMAD R220, R0, R9, R220 ;  /* 0x0000000900dc7224 */ /* 0x000fe200078e02dc */
[----:B------:R-:W-:Y:S01]  /*4160*/  @!P0 IADD3 R218, R218, -R0, RZ ;  /* 0x80000000dada8210 */ /* 0x000fe20007ffe0ff */
[----:B------:R-:W-:Y:S01]  /*4170*/  @!P3 IMAD.IADD R214, R214, 0x1, -R0 ;  /* 0x00000001d6d6b824 */ /* 0x000fe200078e0a00 */
[C---:B------:R-:W-:Y:S01]  /*4180*/  ISETP.GT.U32.AND P3, PT, R0.reuse, R226, PT ;  /* 0x000000e20000720c */ /* 0x040fe20003f64070 */
[----:B------:R-:W-:Y:S01]  /*4190*/  IMAD.MOV R11, RZ, RZ, -R4 ;  /* 0x000000ffff0b7224 */ /* 0x000fe200078e0a04 */
[----:B------:R-:W-:Y:S01]  /*41a0*/  ISETP.GT.U32.AND P0, PT, R0, R218, PT ;  /* 0x000000da0000720c */ /* 0x000fe20003f04070 */
[----:B------:R-:W-:Y:S01]  /*41b0*/  IMAD.HI.U32 R5, R3, R224, RZ ;  /* 0x000000e003057227 */ /* 0x000fe200078e00ff */
[----:B------:R-:W-:-:S02]  /*41c0*/  @!P5 IADD3 R214, -R214, RZ, RZ ;  /* 0x000000ffd6d6d210 */ /* 0x000fc40007ffe1ff */
[C---:B------:R-:W-:Y:S01]  /*41d0*/  ISETP.GT.U32.AND P5, PT, R0.reuse, R220, PT ;  /* 0x000000dc0000720c */ /* 0x040fe20003fa4070 */
[----:B------:R-:W-:Y:S01]  /*41e0*/  IMAD R222, R0, R11, R222 ;  /* 0x0000000b00de7224 */ /* 0x000fe200078e02de */
[----:B------:R-:W-:Y:S01]  /*41f0*/  LOP3.LUT R11, R2, 0xaa, RZ, 0xfc, !PT ;  /* 0x000000aa020b7812 */ /* 0x000fe200078efcff */
[----:B------:R-:W-:Y:S01]  /*4200*/  IMAD.HI.U32 R9, R3, R228, RZ ;  /* 0x000000e403097227 */ /* 0x000fe200078e00ff */
[----:B------:R-:W-:Y:S02]  /*4210*/  IABS R236, R17 ;  /* 0x0000001100ec7213 */ /* 0x000fe40000000000 */
[----:B------:R-:W-:Y:S01]  /*4220*/  IABS R234, R11 ;  /* 0x0000000b00ea7213 */ /* 0x000fe20000000000 */
[--C-:B------:R-:W-:Y:S02]  /*4230*/  @!P3 IMAD.IADD R226, R226, 0x1, -R0.reuse ;  /* 0x00000001e2e2b824 */ /* 0x100fe400078e0a00 */
[--C-:B------:R-:W-:Y:S01]  /*4240*/  @!P0 IMAD.IADD R218, R218, 0x1, -R0.reuse ;  /* 0x00000001dada8824 */ /* 0x100fe200078e0a00 */
[C---:B------:R-:W-:Y:S01]  /*4250*/  ISETP.GT.U32.AND P0, PT, R0.reuse, R222, PT ;  /* 0x000000de0000720c */ /* 0x040fe20003f04070 */
[----:B------:R-:W-:Y:S01]  /*4260*/  IMAD.MOV R5, RZ, RZ, -R5 ;  /* 0x000000ffff057224 */ /* 0x000fe200078e0a05 */
[----:B------:R-:W-:Y:S01]  /*4270*/  ISETP.GT.U32.AND P3, PT, R0, R226, PT ;  /* 0x000000e20000720c */ /* 0x000fe20003f64070 */
[----:B------:R-:W-:-:S02]  /*4280*/  @!P5 IMAD.IADD R220, R220, 0x1, -R0 ;  /* 0x00000001dcdcd824 */ /* 0x000fc400078e0a00 */
[----:B------:R-:W-:Y:S02]  /*4290*/  IMAD.MOV R9, RZ, RZ, -R9 ;  /* 0x000000ffff097224 */ /* 0x000fe400078e0a09 */
[----:B------:R-:W-:Y:S02]  /*42a0*/  IMAD R224, R0, R5, R224 ;  /* 0x0000000500e07224 */ /* 0x000fe400078e02e0 */
[----:B------:R-:W-:-:S04]  /*42b0*/  IMAD.HI.U32 R4, R3, R230, RZ ;  /* 0x000000e603047227 */ /* 0x000fc800078e00ff */
[----:B------:R-:W-:Y:S01]  /*42c0*/  @!P0 IMAD.IADD R222, R222, 0x1, -R0 ;  /* 0x00000001dede8824 */ /* 0x000fe200078e0a00 */
[C---:B------:R-:W-:Y:S01]  /*42d0*/  ISETP.GT.U32.AND P0, PT, R0.reuse, R220, PT ;  /* 0x000000dc0000720c */ /* 0x040fe20003f04070 */
[----:B------:R-:W-:Y:S02]  /*42e0*/  IMAD R228, R0, R9, R228 ;  /* 0x0000000900e47224 */ /* 0x000fe400078e02e4 */
[----:B------:R-:W-:Y:S01]  /*42f0*/  @!P3 IMAD.IADD R226, R226, 0x1, -R0 ;  /* 0x00000001e2e2b824 */ /* 0x000fe200078e0a00 */
[C---:B------:R-:W-:Y:S01]  /*4300*/  ISETP.GT.U32.AND P3, PT, R0.reuse, R224, PT ;  /* 0x000000e00000720c */ /* 0x040fe20003f64070 */
[----:B------:R-:W-:Y:S01]  /*4310*/  IMAD.MOV R9, RZ, RZ, -R4 ;  /* 0x000000ffff097224 */ /* 0x000fe200078e0a04 */
[----:B------:R-:W-:Y:S01]  /*4320*/  ISETP.GT.U32.AND P5, PT, R0, R228, PT ;  /* 0x000000e40000720c */ /* 0x000fe20003fa4070 */
[----:B------:R-:W-:-:S04]  /*4330*/  IMAD.HI.U32 R5, R3, R232, RZ ;  /* 0x000000e803057227 */ /* 0x000fc800078e00ff */
[----:B------:R-:W-:Y:S01]  /*4340*/  IMAD R230, R0, R9, R230 ;  /* 0x0000000900e67224 */ /* 0x000fe200078e02e6 */
[----:B------:R-:W-:Y:S01]  /*4350*/  IADD3 R5, -R5, RZ, RZ ;  /* 0x000000ff05057210 */ /* 0x000fe20007ffe1ff */
[--C-:B------:R-:W-:Y:S02]  /*4360*/  @!P0 IMAD.IADD R220, R220, 0x1, -R0.reuse ;  /* 0x00000001dcdc8824 */ /* 0x100fe400078e0a00 */
[----:B------:R-:W-:Y:S01]  /*4370*/  IMAD.HI.U32 R4, R3, R234, RZ ;  /* 0x000000ea03047227 */ /* 0x000fe200078e00ff */
[----:B------:R-:W-:Y:S02]  /*4380*/  ISETP.GT.U32.AND P0, PT, R0, R230, PT ;  /* 0x000000e60000720c */ /* 0x000fe40003f04070 */
[----:B------:R-:W-:Y:S01]  /*4390*/  @!P3 IADD3 R224, R224, -R0, RZ ;  /* 0x80000000e0e0b210 */ /* 0x000fe20007ffe0ff */
[----:B------:R-:W-:Y:S01]  /*43a0*/  @!P5 IMAD.IADD R228, R228, 0x1, -R0 ;  /* 0x00000001e4e4d824 */ /* 0x000fe200078e0a00 */
[C---:B------:R-:W-:Y:S01]  /*43b0*/  ISETP.GT.U32.AND P3, PT, R0.reuse, R222, PT ;  /* 0x000000de0000720c */ /* 0x040fe20003f64070 */
[----:B------:R-:W-:Y:S01]  /*43c0*/  IMAD R232, R0, R5, R232 ;  /* 0x0000000500e87224 */ /* 0x000fe200078e02e8 */
[----:B------:R-:W-:Y:S01]  /*43d0*/  IADD3 R5, -R4, RZ, RZ ;  /* 0x000000ff04057210 */ /* 0x000fe20007ffe1ff */
[----:B------:R-:W-:Y:S01]  /*43e0*/  @!P6 IMAD.MOV R218, RZ, RZ, -R218 ;  /* 0x000000ffffdae224 */ /* 0x000fe200078e0ada */
[C---:B------:R-:W-:Y:S01]  /*43f0*/  ISETP.GT.U32.AND P5, PT, R0.reuse, R228, PT ;  /* 0x000000e40000720c */ /* 0x040fe20003fa4070 */
[----:B------:R-:W-:Y:S01]  /*4400*/  @!P4 IMAD.MOV R226, RZ, RZ, -R226 ;  /* 0x000000ffffe2c224 */ /* 0x000fe200078e0ae2 */
[C---:B------:R-:W-:Y:S01]  /*4410*/  ISETP.GT.U32.AND P6, PT, R0.reuse, R224, PT ;  /* 0x000000e00000720c */ /* 0x040fe20003fc4070 */
[----:B------:R-:W-:-:S02]  /*4420*/  IMAD R234, R0, R5, R234 ;  /* 0x0000000500ea7224 */ /* 0x000fc400078e02ea */
[----:B------:R-:W-:Y:S01]  /*4430*/  @!P0 IADD3 R230, R230, -R0, RZ ;  /* 0x80000000e6e68210 */ /* 0x000fe20007ffe0ff */
[----:B------:R-:W-:Y:S01]  /*4440*/  IMAD.HI.U32 R5, R3, R238, RZ ;  /* 0x000000ee03057227 */ /* 0x000fe200078e00ff */
[----:B------:R-:W-:Y:S02]  /*4450*/  ISETP.GE.AND P0, PT, R13, RZ, PT ;  /* 0x000000ff0d00720c */ /* 0x000fe40003f06270 */
[----:B------:R-:W-:Y:S01]  /*4460*/  ISETP.GT.U32.AND P4, PT, R0, R230, PT ;  /* 0x000000e60000720c */ /* 0x000fe20003f84070 */
[--C-:B------:R-:W-:Y:S01]  /*4470*/  @!P3 IMAD.IADD R222, R222, 0x1, -R0.reuse ;  /* 0x00000001dedeb824 */ /* 0x100fe200078e0a00 */
[----:B------:R-:W-:Y:S01]  /*4480*/  ISETP.GT.U32.AND P3, PT, R0, R232, PT ;  /* 0x000000e80000720c */ /* 0x000fe20003f64070 */
[----:B------:R-:W-:Y:S01]  /*4490*/  IMAD.MOV R5, RZ, RZ, -R5 ;  /* 0x000000ffff057224 */ /* 0x000fe200078e0a05 */
[----:B------:R-:W-:Y:S01]  /*44a0*/  LOP3.LUT R13, R2, 0xba, RZ, 0xfc, !PT ;  /* 0x000000ba020d7812 */ /* 0x000fe200078efcff */
[----:B------:R-:W-:Y:S01]  /*44b0*/  @!P5 IMAD.IADD R228, R228, 0x1, -R0 ;  /* 0x00000001e4e4d824 */ /* 0x000fe200078e0a00 */
[C---:B------:R-:W-:Y:S01]  /*44c0*/  ISETP.GT.U32.AND P5, PT, R0.reuse, R234, PT ;  /* 0x000000ea0000720c */ /* 0x040fe20003fa4070 */
[----:B------:R-:W-:-:S02]  /*44d0*/  IMAD R238, R0, R5, R238 ;  /* 0x0000000500ee7224 */ /* 0x000fc400078e02ee */
[----:B------:R-:W-:Y:S01]  /*44e0*/  @!P6 IMAD.IADD R224, R224, 0x1, -R0 ;  /* 0x00000001e0e0e824 */ /* 0x000fe200078e0a00 */
[----:B------:R-:W-:Y:S01]  /*44f0*/  ISETP.GE.AND P6, PT, R12, RZ, PT ;  /* 0x000000ff0c00720c */ /* 0x000fe20003fc6270 */
[----:B------:R-:W-:Y:S01]  /*4500*/  @!P0 IMAD.MOV R228, RZ, RZ, -R228 ;  /* 0x000000ffffe48224 */ /* 0x000fe200078e0ae4 */
[----:B------:R-:W-:Y:S01]  /*4510*/  ISETP.GT.U32.AND P0, PT, R0, R238, PT ;  /* 0x000000ee0000720c */ /* 0x000fe20003f04070 */
[----:B------:R-:W-:Y:S01]  /*4520*/  IMAD.HI.U32 R4, R3, R236, RZ ;  /* 0x000000ec03047227 */ /* 0x000fe200078e00ff */
[----:B------:R-:W-:-:S03]  /*4530*/  LOP3.LUT R12, R2, 0xb0, RZ, 0xfc, !PT ;  /* 0x000000b0020c7812 */ /* 0x000fc600078efcff */
[----:B------:R-:W-:Y:S01]  /*4540*/  @!P3 IMAD.IADD R232, R232, 0x1, -R0 ;  /* 0x00000001e8e8b824 */ /* 0x000fe200078e0a00 */
[----:B------:R-:W-:Y:S01]  /*4550*/  ISETP.GE.AND P3, PT, R15, RZ, PT ;  /* 0x000000ff0f00720c */ /* 0x000fe20003f66270 */
[----:B------:R-:W-:Y:S01]  /*4560*/  IMAD.MOV R9, RZ, RZ, -R4 ;  /* 0x000000ffff097224 */ /* 0x000fe200078e0a04 */
[----:B------:R-:W-:Y:S01]  /*4570*/  IABS R248, R12 ;  /* 0x0000000c00f87213 */ /* 0x000fe20000000000 */
[----:B------:R-:W-:Y:S01]  /*4580*/  @!P4 IMAD.IADD R230, R230, 0x1, -R0 ;  /* 0x00000001e6e6c824 */ /* 0x000fe200078e0a00 */
[----:B------:R-:W-:Y:S01]  /*4590*/  @!P5 IADD3 R234, R234, -R0, RZ ;  /* 0x80000000eaead210 */ /* 0x000fe20007ffe0ff */
[----:B------:R-:W-:Y:S01]  /*45a0*/  IMAD R236, R0, R9, R236 ;  /* 0x0000000900ec7224 */ /* 0x000fe200078e02ec */
[----:B------:R-:W-:Y:S01]  /*45b0*/  ISETP.GE.AND P4, PT, R11, RZ, PT ;  /* 0x000000ff0b00720c */ /* 0x000fe20003f86270 */
[----:B------:R-:W-:Y:S01]  /*45c0*/  @!P0 IMAD.IADD R238, R238, 0x1, -R0 ;  /* 0x00000001eeee8824 */ /* 0x000fe200078e0a00 */
[----:B------:R-:W-:Y:S01]  /*45d0*/  ISETP.GT.U32.AND P5, PT, R0, R234, PT ;  /* 0x000000ea0000720c */ /* 0x000fe20003fa4070 */
[----:B------:R-:W-:Y:S01]  /*45e0*/  IMAD.HI.U32 R4, R3, R248, RZ ;  /* 0x000000f803047227 */ /* 0x000fe200078e00ff */
[----:B------:R-:W-:-:S02]  /*45f0*/  @!P6 IADD3 R224, -R224, RZ, RZ ;  /* 0x000000ffe0e0e210 */ /* 0x000fc40007ffe1ff */
[----:B------:R-:W-:Y:S01]  /*4600*/  ISETP.GE.AND P6, PT, R16, RZ, PT ;  /* 0x000000ff1000720c */ /* 0x000fe20003fc6270 */
[----:B------:R-:W-:Y:S01]  /*4610*/  @!P2 IMAD.MOV R222, RZ, RZ, -R222 ;  /* 0x000000ffffdea224 */ /* 0x000fe200078e0ade */
[----:B------:R-:W-:Y:S01]  /*4620*/  @!P3 IADD3 R230, -R230, RZ, RZ ;  /* 0x000000ffe6e6b210 */ /* 0x000fe20007ffe1ff */
[----:B------:R-:W-:Y:S01]  /*4630*/  @!P1 IMAD.MOV R220, RZ, RZ, -R220 ;  /* 0x000000ffffdc9224 */ /* 0x000fe200078e0adc */
[C---:B------:R-:W-:Y:S02]  /*4640*/  ISETP.GT.U32.AND P2, PT, R0.reuse, R236, PT ;  /* 0x000000ec0000720c */ /* 0x040fe40003f44070 */
[----:B------:R-:W-:Y:S02]  /*4650*/  ISETP.GT.U32.AND P3, PT, R0, R238, PT ;  /* 0x000000ee0000720c */ /* 0x000fe40003f64070 */
[----:B------:R-:W-:Y:S01]  /*4660*/  IADD3 R5, -R4, RZ, RZ ;  /* 0x000000ff04057210 */ /* 0x000fe20007ffe1ff */
[----:B------:R-:W-:Y:S01]  /*4670*/  @!P5 IMAD.IADD R234, R234, 0x1, -R0 ;  /* 0x00000001eaead824 */ /* 0x000fe200078e0a00 */
[----:B------:R-:W-:-:S02]  /*4680*/  ISETP.GT.U32.AND P1, PT, R0, R232, PT ;  /* 0x000000e80000720c */ /* 0x000fc40003f24070 */
[----:B------:R-:W-:Y:S01]  /*4690*/  ISETP.GE.AND P5, PT, R18, RZ, PT ;  /* 0x000000ff1200720c */ /* 0x000fe20003fa6270 */
[----:B------:R-:W-:Y:S01]  /*46a0*/  IMAD R248, R0, R5, R248 ;  /* 0x0000000500f87224 */ /* 0x000fe200078e02f8 */
[C---:B------:R-:W-:Y:S01]  /*46b0*/  LOP3.LUT R5, R2.reuse, 0xb4, RZ, 0xfc, !PT ;  /* 0x000000b402057812 */ /* 0x040fe200078efcff */
[----:B------:R-:W-:Y:S01]  /*46c0*/  @!P4 IMAD.MOV R234, RZ, RZ, -R234 ;  /* 0x000000ffffeac224 */ /* 0x000fe200078e0aea */
[----:B------:R-:W-:Y:S01]  /*46d0*/  LOP3.LUT R4, R2, 0xb2, RZ, 0xfc, !PT ;  /* 0x000000b202047812 */ /* 0x000fe200078efcff */
[--C-:B------:R-:W-:Y:S01]  /*46e0*/  @!P2 IMAD.IADD R236, R236, 0x1, -R0.reuse ;  /* 0x00000001ececa824 */ /* 0x100fe200078e0a00 */
[----:B------:R-:W-:Y:S02]  /*46f0*/  IABS R252, R5 ;  /* 0x0000000500fc7213 */ /* 0x000fe40000000000 */
[----:B------:R-:W-:Y:S02]  /*4700*/  @!P3 IADD3 R238, R238, -R0, RZ ;  /* 0x80000000eeeeb210 */ /* 0x000fe40007ffe0ff */
[----:B------:R-:W-:Y:S01]  /*4710*/  ISETP.GT.U32.AND P3, PT, R0, R248, PT ;  /* 0x000000f80000720c */ /* 0x000fe20003f64070 */
[----:B------:R-:W-:Y:S01]  /*4720*/  @!P1 IMAD.IADD R232, R232, 0x1, -R0 ;  /* 0x00000001e8e89824 */ /* 0x000fe200078e0a00 */
[----:B------:R-:W-:Y:S01]  /*4730*/  ISETP.GE.AND P4, PT, R5, RZ, PT ;  /* 0x000000ff0500720c */ /* 0x000fe20003f86270 */
[----:B------:R-:W-:Y:S01]  /*4740*/  IMAD.HI.U32 R5, R3, R252, RZ ;  /* 0x000000fc03057227 */ /* 0x000fe200078e00ff */
[----:B------:R-:W-:-:S02]  /*4750*/  ISETP.GT.U32.AND P0, PT, R0, R236, PT ;  /* 0x000000ec0000720c */ /* 0x000fc40003f04070 */
[----:B------:R-:W-:Y:S01]  /*4760*/  IABS R250, R4 ;  /* 0x0000000400fa7213 */ /* 0x000fe20000000000 */
[----:B------:R-:W-:Y:S01]  /*4770*/  IMAD.MOV R5, RZ, RZ, -R5 ;  /* 0x000000ffff057224 */ /* 0x000fe200078e0a05 */
[----:B------:R-:W-:Y:S01]  /*4780*/  LOP3.LUT R9, R2, 0xb6, RZ, 0xfc, !PT ;  /* 0x000000b602097812 */ /* 0x000fe200078efcff */
[----:B------:R-:W-:Y:S01]  /*4790*/  @!P6 IMAD.MOV R232, RZ, RZ, -R232 ;  /* 0x000000ffffe8e224 */ /* 0x000fe200078e0ae8 */
[----:B------:R-:W-:Y:S01]  /*47a0*/  ISETP.GE.AND P6, PT, R4, RZ, PT ;  /* 0x000000ff0400720c */ /* 0x000fe20003fc6270 */
[----:B------:R-:W-:Y:S01]  /*47b0*/  IMAD R252, R0, R5, R252 ;  /* 0x0000000500fc7224 */ /* 0x000fe200078e02fc */
[----:B------:R-:W-:Y:S01]  /*47c0*/  ISETP.GE.AND P2, PT, R12, RZ, PT ;  /* 0x000000ff0c00720c */ /* 0x000fe20003f46270 */
[----:B------:R-:W-:Y:S01]  /*47d0*/  IMAD.HI.U32 R4, R3, R250, RZ ;  /* 0x000000fa03047227 */ /* 0x000fe200078e00ff */
[----:B------:R-:W-:Y:S02]  /*47e0*/  @!P3 IADD3 R248, R248, -R0, RZ ;  /* 0x80000000f8f8b210 */ /* 0x000fe40007ffe0ff */
[----:B------:R-:W-:Y:S01]  /*47f0*/  IABS R99, R9 ;  /* 0x0000000900637213 */ /* 0x000fe20000000000 */
[----:B------:R-:W-:Y:S01]  /*4800*/  @!P0 IMAD.IADD R236, R236, 0x1, -R0 ;  /* 0x00000001ecec8824 */ /* 0x000fe200078e0a00 */
[----:B------:R-:W-:-:S02]  /*4810*/  LOP3.LUT R12, R2, 0xb8, RZ, 0xfc, !PT ;  /* 0x000000b8020c7812 */ /* 0x000fc400078efcff */
[----:B------:R-:W-:Y:S02]  /*4820*/  @!P5 IADD3 R238, -R238, RZ, RZ ;  /* 0x000000ffeeeed210 */ /* 0x000fe40007ffe1ff */
[C---:B------:R-:W-:Y:S02]  /*4830*/  ISETP.GT.U32.AND P3, PT, R0.reuse, R248, PT ;  /* 0x000000f80000720c */ /* 0x040fe40003f64070 */
[----:B------:R-:W-:Y:S02]  /*4840*/  ISETP.GT.U32.AND P5, PT, R0, R252, PT ;  /* 0x000000fc0000720c */ /* 0x000fe40003fa4070 */
[----:B------:R-:W-:Y:S01]  /*4850*/  ISETP.GE.AND P0, PT, R9, RZ, PT ;  /* 0x000000ff0900720c */ /* 0x000fe20003f06270 */
[----:B------:R-:W-:Y:S01]  /*4860*/  IMAD.MOV R9, RZ, RZ, -R4 ;  /* 0x000000ffff097224 */ /* 0x000fe200078e0a04 */
[----:B------:R-:W-:Y:S01]  /*4870*/  IABS R79, R12 ;  /* 0x0000000c004f7213 */ /* 0x000fe20000000000 */
[----:B------:R-:W-:Y:S01]  /*4880*/  IMAD.HI.U32 R4, R3, R99, RZ ;  /* 0x0000006303047227 */ /* 0x000fe200078e00ff */
[----:B------:R-:W-:-:S02]  /*4890*/  ISETP.GE.AND P1, PT, R17, RZ, PT ;  /* 0x000000ff1100720c */ /* 0x000fc40003f26270 */
[----:B------:R-:W-:Y:S01]  /*48a0*/  LOP3.LUT R16, R2, 0xbc, RZ, 0xfc, !PT ;  /* 0x000000bc02107812 */ /* 0x000fe200078efcff */
[----:B------:R-:W-:Y:S01]  /*48b0*/  IMAD R250, R0, R9, R250 ;  /* 0x0000000900fa7224 */ /* 0x000fe200078e02fa */
[----:B------:R-:W-:Y:S01]  /*48c0*/  IABS R11, R13 ;  /* 0x0000000d000b7213 */ /* 0x000fe20000000000 */
[----:B------:R-:W-:Y:S01]  /*48d0*/  IMAD.MOV R9, RZ, RZ, -R4 ;  /* 0x000000ffff097224 */ /* 0x000fe200078e0a04 */
[C---:B------:R-:W-:Y:S01]  /*48e0*/  LOP3.LUT R17, R2.reuse, 0xbe, RZ, 0xfc, !PT ;  /* 0x000000be02117812 */ /* 0x040fe200078efcff */
[----:B------:R-:W-:Y:S01]  /*48f0*/  IMAD.HI.U32 R4, R3, R79, RZ ;  /* 0x0000004f03047227 */ /* 0x000fe200078e00ff */
[----:B------:R-:W-:Y:S02]  /*4900*/  LOP3.LUT R18, R2, 0xc0, RZ, 0xfc, !PT ;  /* 0x000000c002127812 */ /* 0x000fe400078efcff */
[----:B------:R-:W-:Y:S01]  /*4910*/  IABS R27, R17 ;  /* 0x00000011001b7213 */ /* 0x000fe20000000000 */
[----:B------:R-:W-:Y:S01]  /*4920*/  IMAD R99, R0, R9, R99 ;  /* 0x0000000900637224 */ /* 0x000fe200078e0263 */
[----:B------:R-:W-:Y:S01]  /*4930*/  IABS R9, R16 ;  /* 0x0000001000097213 */ /* 0x000fe20000000000 */
[----:B------:R-:W-:Y:S01]  /*4940*/  IMAD.MOV R4, RZ, RZ, -R4 ;  /* 0x000000ffff047224 */ /* 0x000fe200078e0a04 */
[----:B------:R-:W-:Y:S01]  /*4950*/  IABS R15, R20 ;  /* 0x00000014000f7213 */ /* 0x000fe20000000000 */
[--C-:B------:R-:W-:Y:S01]  /*4960*/  @!P3 IMAD.IADD R248, R248, 0x1, -R0.reuse ;  /* 0x00000001f8f8b824 */ /* 0x100fe200078e0a00 */
[----:B------:R-:W-:Y:S01]  /*4970*/  ISETP.GT.U32.AND P3, PT, R0, R99, PT ;  /* 0x000000630000720c */ /* 0x000fe20003f64070 */
[----:B------:R-:W-:-:S02]  /*4980*/  @!P5 IMAD.IADD R252, R252, 0x1, -R0 ;  /* 0x00000001fcfcd824 */ /* 0x000fc400078e0a00 */
[----:B------:R-:W-:Y:S02]  /*4990*/  IMAD R79, R0, R4, R79 ;  /* 0x00000004004f7224 */ /* 0x000fe400078e024f */
[----:B------:R-:W-:-:S04]  /*49a0*/  IMAD.HI.U32 R4, R3, R9, RZ ;  /* 0x0000000903047227 */ /* 0x000fc800078e00ff */
[----:B------:R-:W-:Y:S01]  /*49b0*/  @!P2 IMAD.MOV R248, RZ, RZ, -R248 ;  /* 0x000000fffff8a224 */ /* 0x000fe200078e0af8 */
[C---:B------:R-:W-:Y:S01]  /*49c0*/  ISETP.GT.U32.AND P2, PT, R0.reuse, R252, PT ;  /* 0x000000fc0000720c */ /* 0x040fe20003f44070 */
[----:B------:R-:W-:Y:S01]  /*49d0*/  @!P1 IMAD.MOV R236, RZ, RZ, -R236 ;  /* 0x000000ffffec9224 */ /* 0x000fe200078e0aec */
[----:B------:R-:W-:Y:S01]  /*49e0*/  ISETP.GT.U32.AND P1, PT, R0, R250, PT ;  /* 0x000000fa0000720c */ /* 0x000fe20003f24070 */
[----:B------:R-:W-:Y:S01]  /*49f0*/  IMAD.HI.U32 R5, R3, R11, RZ ;  /* 0x0000000b03057227 */ /* 0x000fe200078e00ff */
[----:B------:R-:W-:-:S03]  /*4a00*/  IADD3 R4, -R4, RZ, RZ ;  /* 0x000000ff04047210 */ /* 0x000fc60007ffe1ff */
[----:B------:R-:W-:Y:S02]  /*4a10*/  IMAD.MOV R5, RZ, RZ, -R5 ;  /* 0x000000ffff057224 */ /* 0x000fe400078e0a05 */
[----:B------:R-:W-:Y:S02]  /*4a20*/  IMAD R9, R0, R4, R9 ;  /* 0x0000000400097224 */ /* 0x000fe400078e0209 */
[----:B------:R-:W-:-:S04]  /*4a30*/  IMAD.HI.U32 R4, R3, R27, RZ ;  /* 0x0000001b03047227 */ /* 0x000fc800078e00ff */
[--C-:B------:R-:W-:Y:S01]  /*4a40*/  @!P2 IMAD.IADD R252, R252, 0x1, -R0.reuse ;  /* 0x00000001fcfca824 */ /* 0x100fe200078e0a00 */
[----:B------:R-:W-:Y:S01]  /*4a50*/  ISETP.GT.U32.AND P2, PT, R0, R9, PT ;  /* 0x000000090000720c */ /* 0x000fe20003f44070 */
[--C-:B------:R-:W-:Y:S01]  /*4a60*/  @!P1 IMAD.IADD R250, R250, 0x1, -R0.reuse ;  /* 0x00000001fafa9824 */ /* 0x100fe200078e0a00 */
[C---:B------:R-:W-:Y:S01]  /*4a70*/  ISETP.GT.U32.AND P1, PT, R0.reuse, R79, PT ;  /* 0x0000004f0000720c */ /* 0x040fe20003f24070 */
[----:B------:R-:W-:Y:S02]  /*4a80*/  @!P3 IMAD.IADD R99, R99, 0x1, -R0 ;  /* 0x000000016363b824 */ /* 0x000fe400078e0a00 */
[C---:B------:R-:W-:Y:S01]  /*4a90*/  IMAD R5, R0.reuse, R5, R11 ;  /* 0x0000000500057224 */ /* 0x040fe200078e020b */
[----:B------:R-:W-:Y:S01]  /*4aa0*/  IABS R11, R18 ;  /* 0x00000012000b7213 */ /* 0x000fe20000000000 */
[----:B------:R-:W-:Y:S01]  /*4ab0*/  IMAD.MOV R4, RZ, RZ, -R4 ;  /* 0x000000ffff047224 */ /* 0x000fe200078e0a04 */
[C---:B------:R-:W-:Y:S01]  /*4ac0*/  ISETP.GT.U32.AND P3, PT, R0.reuse, R99, PT ;  /* 0x000000630000720c */ /* 0x040fe20003f64070 */
[----:B------:R-:W-:Y:S01]  /*4ad0*/  @!P4 IMAD.MOV R252, RZ, RZ, -R252 ;  /* 0x000000fffffcc224 */ /* 0x000fe200078e0afc */
[C---:B------:R-:W-:Y:S01]  /*4ae0*/  ISETP.GT.U32.AND P5, PT, R0.reuse, R250, PT ;  /* 0x000000fa0000720c */ /* 0x040fe20003fa4070 */
[----:B------:R-:W-:-:S02]  /*4af0*/  IMAD R27, R0, R4, R27 ;  /* 0x00000004001b7224 */ /* 0x000fc400078e021b */
[----:B------:R-:W-:-:S04]  /*4b00*/  IMAD.HI.U32 R4, R3, R11, RZ ;  /* 0x0000000b03047227 */ /* 0x000fc800078e00ff */
[--C-:B------:R-:W-:Y:S01]  /*4b10*/  @!P2 IMAD.IADD R9, R9, 0x1, -R0.reuse ;  /* 0x000000010909a824 */ /* 0x100fe200078e0a00 */
[----:B------:R-:W-:Y:S01]  /*4b20*/  ISETP.GE.AND P2, PT, R16, RZ, PT ;  /* 0x000000ff1000720c */ /* 0x000fe20003f46270 */
[----:B------:R-:W-:Y:S01]  /*4b30*/  @!P1 IMAD.IADD R79, R79, 0x1, -R0 ;  /* 0x000000014f4f9824 */ /* 0x000fe200078e0a00 */
[----:B------:R-:W-:Y:S01]  /*4b40*/  IABS R16, R21 ;  /* 0x0000001500107213 */ /* 0x000fe20000000000 */
[----:B------:R-:W-:Y:S01]  /*4b50*/  IMAD.MOV R4, RZ, RZ, -R4 ;  /* 0x000000ffff047224 */ /* 0x000fe200078e0a04 */
[C---:B------:R-:W-:Y:S01]  /*4b60*/  ISETP.GT.U32.AND P4, PT, R0.reuse, R9, PT ;  /* 0x000000090000720c */ /* 0x040fe20003f84070 */
[----:B------:R-:W-:Y:S01]  /*4b70*/  @!P3 IMAD.IADD R99, R99, 0x1, -R0 ;  /* 0x000000016363b824 */ /* 0x000fe200078e0a00 */
[C---:B------:R-:W-:Y:S01]  /*4b80*/  ISETP.GT.U32.AND P1, PT, R0.reuse, R79, PT ;  /* 0x0000004f0000720c */ /* 0x040fe20003f24070 */
[----:B------:R-:W-:Y:S01]  /*4b90*/  IMAD R11, R0, R4, R11 ;  /* 0x00000004000b7224 */ /* 0x000fe200078e020b */
[----:B------:R-:W-:Y:S01]  /*4ba0*/  ISETP.GE.AND P3, PT, R12, RZ, PT ;  /* 0x000000ff0c00720c */ /* 0x000fe20003f66270 */
[----:B------:R-:W-:Y:S01]  /*4bb0*/  IMAD.HI.U32 R4, R3, R75, RZ ;  /* 0x0000004b03047227 */ /* 0x000fe200078e00ff */
[----:B------:R-:W-:-:S02]  /*4bc0*/  @!P5 IADD3 R250, R250, -R0, RZ ;  /* 0x80000000fafad210 */ /* 0x000fc40007ffe0ff */
[C---:B------:R-:W-:Y:S01]  /*4bd0*/  ISETP.GT.U32.AND P5, PT, R0.reuse, R5, PT ;  /* 0x000000050000720c */ /* 0x040fe20003fa4070 */
[----:B------:R-:W-:Y:S01]  /*4be0*/  IMAD.MOV R12, RZ, RZ, -R4 ;  /* 0x000000ffff0c7224 */ /* 0x000fe200078e0a04 */
[----:B------:R-:W-:Y:S01]  /*4bf0*/  @!P0 IADD3 R99, -R99, RZ, RZ ;  /* 0x000000ff63638210 */ /* 0x000fe20007ffe1ff */
[----:B------:R-:W-:Y:S01]  /*4c00*/  IMAD.HI.U32 R4, R3, R15, RZ ;  /* 0x0000000f03047227 */ /* 0x000fe200078e00ff */
[C---:B------:R-:W-:Y:S02]  /*4c10*/  ISETP.GT.U32.AND P0, PT, R0.reuse, R11, PT ;  /* 0x0000000b0000720c */ /* 0x040fe40003f04070 */
[----:B------:R-:W-:Y:S01]  /*4c20*/  @!P4 IADD3 R9, R9, -R0, RZ ;  /* 0x800000000909c210 */ /* 0x000fe20007ffe0ff */
[C---:B------:R-:W-:Y:S01]  /*4c30*/  IMAD R75, R0.reuse, R12, R75 ;  /* 0x0000000c004b7224 */ /* 0x040fe200078e024b */
[----:B------:R-:W-:Y:S01]  /*4c40*/  @!P1 IADD3 R79, R79, -R0, RZ ;  /* 0x800000004f4f9210 */ /* 0x000fe20007ffe0ff */
[----:B------:R-:W-:Y:S01]  /*4c50*/  @!P6 IMAD.MOV R250, RZ, RZ, -R250 ;  /* 0x000000fffffae224 */ /* 0x000fe200078e0afa */
[C---:B------:R-:W-:Y:S01]  /*4c60*/  ISETP.GT.U32.AND P1, PT, R0.reuse, R27, PT ;  /* 0x0000001b0000720c */ /* 0x040fe20003f24070 */
[----:B------:R-:W-:Y:S01]  /*4c70*/  @!P2 IMAD.MOV R9, RZ, RZ, -R9 ;  /* 0x000000ffff09a224 */ /* 0x000fe200078e0a09 */
[----:B------:R-:W-:Y:S01]  /*4c80*/  ISETP.GT.U32.AND P4, PT, R0, R75, PT ;  /* 0x0000004b0000720c */ /* 0x000fe20003f84070 */
[----:B------:R-:W-:Y:S01]  /*4c90*/  @!P5 IMAD.IADD R5, R5, 0x1, -R0 ;  /* 0x000000010505d824 */ /* 0x000fe200078e0a00 */
[----:B------:R-:W-:Y:S01]  /*4ca0*/  ISETP.GE.AND P5, PT, R13, RZ, PT ;  /* 0x000000ff0d00720c */ /* 0x000fe20003fa6270 */
[----:B------:R-:W-:Y:S01]  /*4cb0*/  IMAD.MOV R4, RZ, RZ, -R4 ;  /* 0x000000ffff047224 */ /* 0x000fe200078e0a04 */
[----:B------:R-:W-:Y:S01]  /*4cc0*/  LOP3.LUT R12, R2, 0xc8, RZ, 0xfc, !PT ;  /* 0x000000c8020c7812 */ /* 0x000fe200078efcff */
[----:B------:R-:W-:Y:S01]  /*4cd0*/  @!P3 IMAD.MOV R79, RZ, RZ, -R79 ;  /* 0x000000ffff4fb224 */ /* 0x000fe200078e0a4f */
[----:B------:R-:W-:Y:S01]  /*4ce0*/  ISETP.GE.AND P3, PT, R17, RZ, PT ;  /* 0x000000ff1100720c */ /* 0x000fe20003f66270 */
[----:B------:R-:W-:Y:S01]  /*4cf0*/  IMAD R15, R0, R4, R15 ;  /* 0x00000004000f7224 */ /* 0x000fe200078e020f */
[----:B------:R-:W-:Y:S01]  /*4d00*/  LOP3.LUT R4, R2, 0xc6, RZ, 0xfc, !PT ;  /* 0x000000c602047812 */ /* 0x000fe200078efcff */
[----:B------:R-:W-:Y:S01]  /*4d10*/  @!P0 IMAD.IADD R11, R11, 0x1, -R0 ;  /* 0x000000010b0b8824 */ /* 0x000fe200078e0a00 */
[----:B------:R-:W-:-:S02]  /*4d20*/  IABS R36, R12 ;  /* 0x0000000c00247213 */ /* 0x000fc40000000000 */
[-C--:B------:R-:W-:Y:S02]  /*4d30*/  @!P1 IADD3 R27, R27, -R0.reuse, RZ ;  /* 0x800000001b1b9210 */ /* 0x080fe40007ffe0ff */
[----:B------:R-:W-:Y:S02]  /*4d40*/  @!P4 IADD3 R75, R75, -R0, RZ ;  /* 0x800000004b4bc210 */ /* 0x000fe40007ffe0ff */
[C---:B------:R-:W-:Y:S02]  /*4d50*/  ISETP.GT.U32.AND P1, PT, R0.reuse, R5, PT ;  /* 0x000000050000720c */ /* 0x040fe40003f24070 */
[C---:B------:R-:W-:Y:S02]  /*4d60*/  ISETP.GT.U32.AND P2, PT, R0.reuse, R75, PT ;  /* 0x0000004b0000720c */ /* 0x040fe40003f44070 */
[----:B------:R-:W-:Y:S02]  /*4d70*/  ISETP.GT.U32.AND P6, PT, R0, R27, PT ;  /* 0x0000001b0000720c */ /* 0x000fe40003fc4070 */
[----:B------:R-:W-:-:S02]  /*4d80*/  IABS R71, R4 ;  /* 0x0000000400477213 */ /* 0x000fc40000000000 */
[----:B------:R-:W-:Y:S02]  /*4d90*/  ISETP.GE.AND P4, PT, R4, RZ, PT ;  /* 0x000000ff0400720c */ /* 0x000fe40003f86270 */
[----:B------:R-:W-:Y:S01]  /*4da0*/  LOP3.LUT R13, R2, 0xca, RZ, 0xfc, !PT ;  /* 0x000000ca020d7812 */ /* 0x000fe200078efcff */
[----:B------:R-:W-:Y:S01]  /*4db0*/  IMAD.HI.U32 R4, R3, R71, RZ ;  /* 0x0000004703047227 */ /* 0x000fe200078e00ff */
[----:B------:R-:W-:Y:S02]  /*4dc0*/  ISETP.GE.AND P0, PT, R20, RZ, PT ;  /* 0x000000ff1400720c */ /* 0x000fe40003f06270 */
[----:B------:R-:W-:Y:S01]  /*4dd0*/  IABS R60, R13 ;  /* 0x0000000d003c7213 */ /* 0x000fe20000000000 */
[--C-:B------:R-:W-:Y:S01]  /*4de0*/  @!P1 IMAD.IADD R5, R5, 0x1, -R0.reuse ;  /* 0x0000000105059824 */ /* 0x100fe200078e0a00 */
[----:B------:R-:W-:Y:S01]  /*4df0*/  @!P2 IADD3 R75, R75, -R0, RZ ;  /* 0x800000004b4ba210 */ /* 0x000fe20007ffe0ff */
[----:B------:R-:W-:Y:S01]  /*4e00*/  @!P6 IMAD.IADD R27, R27, 0x1, -R0 ;  /* 0x000000011b1be824 */ /* 0x000fe200078e0a00 */
[C---:B------:R-:W-:Y:S01]  /*4e10*/  ISETP.GT.U32.AND P2, PT, R0.reuse, R15, PT ;  /* 0x0000000f0000720c */ /* 0x040fe20003f44070 */
[----:B------:R-:W-:Y:S01]  /*4e20*/  @!P5 IMAD.MOV R5, RZ, RZ, -R5 ;  /* 0x000000ffff05d224 */ /* 0x000fe200078e0a05 */
[----:B------:R-:W-:Y:S01]  /*4e30*/  ISETP.GT.U32.AND P5, PT, R0, R11, PT ;  /* 0x0000000b0000720c */ /* 0x000fe20003fa4070 */
[----:B------:R-:W-:Y:S01]  /*4e40*/  @!P3 IMAD.MOV R27, RZ, RZ, -R27 ;  /* 0x000000ffff1bb224 */ /* 0x000fe200078e0a1b */
[----:B------:R-:W-:Y:S01]  /*4e50*/  ISETP.GE.AND P1, PT, R18, RZ, PT ;  /* 0x000000ff1200720c */ /* 0x000fe20003f26270 */
[----:B------:R-:W-:Y:S01]  /*4e60*/  IMAD.MOV R4, RZ, RZ, -R4 ;  /* 0x000000ffff047224 */ /* 0x000fe200078e0a04 */
[----:B------:R-:W-:-:S02]  /*4e70*/  ISETP.GE.AND P6, PT, R19, RZ, PT ;  /* 0x000000ff1300720c */ /* 0x000fc40003fc6270 */
[----:B------:R-:W-:Y:S01]  /*4e80*/  ISETP.GE.AND P3, PT, R12, RZ, PT ;  /* 0x000000ff0c00720c */ /* 0x000fe20003f66270 */
[----:B------:R-:W-:Y:S01]  /*4e90*/  IMAD.HI.U32 R12, R3, R36, RZ ;  /* 0x00000024030c7227 */ /* 0x000fe200078e00ff */
[C---:B------:R-:W-:Y:S02]  /*4ea0*/  LOP3.LUT R18, R2.reuse, 0xcc, RZ, 0xfc, !PT ;  /* 0x000000cc02127812 */ /* 0x040fe400078efcff */
[----:B------:R-:W-:Y:S01]  /*4eb0*/  LOP3.LUT R20, R2, 0xd0, RZ, 0xfc, !PT ;  /* 0x000000d002147812 */ /* 0x000fe200078efcff */
[----:B------:R-:W-:Y:S01]  /*4ec0*/  IMAD.MOV R17, RZ, RZ, -R12 ;  /* 0x000000ffff117224 */ /* 0x000fe200078e0a0c */
[----:B------:R-:W-:Y:S01]  /*4ed0*/  @!P2 IADD3 R15, R15, -R0, RZ ;  /* 0x800000000f0fa210 */ /* 0x000fe20007ffe0ff */
[----:B------:R-:W-:Y:S01]  /*4ee0*/  @!P5 IMAD.IADD R11, R11, 0x1, -R0 ;  /* 0x000000010b0bd824 */ /* 0x000fe200078e0a00 */
[----:B------:R-:W-:Y:S01]  /*4ef0*/  ISETP.GE.AND P5, PT, R13, RZ, PT ;  /* 0x000000ff0d00720c */ /* 0x000fe20003fa6270 */
[C---:B------:R-:W-:Y:S01]  /*4f00*/  IMAD R71, R0.reuse, R4, R71 ;  /* 0x0000000400477224 */ /* 0x040fe200078e0247 */
[----:B------:R-:W-:Y:S01]  /*4f10*/  IABS R46, R18 ;  /* 0x00000012002e7213 */ /* 0x000fe20000000000 */
[C---:B------:R-:W-:Y:S01]  /*4f20*/  IMAD R36, R0.reuse, R17, R36 ;  /* 0x0000001100247224 */ /* 0x040fe200078e0224 */
[----:B------:R-:W-:Y:S01]  /*4f30*/  ISETP.GT.U32.AND P2, PT, R0, R15, PT ;  /* 0x0000000f0000720c */ /* 0x000fe20003f44070 */
[----:B------:R-:W-:Y:S01]  /*4f40*/  IMAD.HI.U32 R13, R3, R60, RZ ;  /* 0x0000003c030d7227 */ /* 0x000fe200078e00ff */
[----:B------:R-:W-:-:S02]  /*4f50*/  @!P6 IADD3 R75, -R75, RZ, RZ ;  /* 0x000000ff4b4be210 */ /* 0x000fc40007ffe1ff */
[C---:B------:R-:W-:Y:S01]  /*4f60*/  ISETP.GT.U32.AND P6, PT, R0.reuse, R36, PT ;  /* 0x000000240000720c */ /* 0x040fe20003fc4070 */
[----:B------:R-:W-:Y:S01]  /*4f70*/  @!P1 IMAD.MOV R11, RZ, RZ, -R11 ;  /* 0x000000ffff0b9224 */ /* 0x000fe200078e0a0b */
[----:B------:R-:W-:Y:S01]  /*4f80*/  ISETP.GT.U32.AND P1, PT, R0, R71, PT ;  /* 0x000000470000720c */ /* 0x000fe20003f24070 */
[----:B------:R-:W-:Y:S01]  /*4f90*/  IMAD.MOV R13, RZ, RZ, -R13 ;  /* 0x000000ffff0d7224 */ /* 0x000fe200078e0a0d */
[----:B------:R-:W-:Y:S01]  /*4fa0*/  LOP3.LUT R19, R2, 0xce, RZ, 0xfc, !PT ;  /* 0x000000ce02137812 */ /* 0x000fe200078efcff */
[----:B------:R-:W-:Y:S01]  /*4fb0*/  IMAD.HI.U32 R4, R3, R46, RZ ;  /* 0x0000002e03047227 */ /* 0x000fe200078e00ff */
[----:B------:R-:W-:Y:S02]  /*4fc0*/  IABS R44, R20 ;  /* 0x00000014002c7213 */ /* 0x000fe40000000000 */
[----:B------:R-:W-:Y:S01]  /*4fd0*/  IABS R58, R19 ;  /* 0x00000013003a7213 */ /* 0x000fe20000000000 */
[----:B------:R-:W-:Y:S02]  /*4fe0*/  IMAD R60, R0, R13, R60 ;  /* 0x0000000d003c7224 */ /* 0x000fe400078e023c */
[----:B------:R-:W-:-:S02]  /*4ff0*/  IMAD.MOV R13, RZ, RZ, -R4 ;  /* 0x000000ffff0d7224 */ /* 0x000fc400078e0a04 */
[----:B------:R-:W-:Y:S01]  /*5000*/  @!P2 IMAD.IADD R15, R15, 0x1, -R0 ;  /* 0x000000010f0fa824 */ /* 0x000fe200078e0a00 */
[C---:B------:R-:W-:Y:S01]  /*5010*/  ISETP.GT.U32.AND P2, PT, R0.reuse, R60, PT ;  /* 0x0000003c0000720c */ /* 0x040fe20003f44070 */
[----:B------:R-:W-:Y:S02]  /*5020*/  IMAD R46, R0, R13, R46 ;  /* 0x0000000d002e7224 */ /* 0x000fe400078e022e */
[--C-:B------:R-:W-:Y:S02]  /*5030*/  @!P1 IMAD.IADD R71, R71, 0x1, -R0.reuse ;  /* 0x0000000147479824 */ /* 0x100fe400078e0a00 */
[----:B------:R-:W-:Y:S02]  /*5040*/  @!P6 IMAD.IADD R36, R36, 0x1, -R0 ;  /* 0x000000012424e824 */ /* 0x000fe400078e0a00 */
[----:B------:R-:W-:Y:S01]  /*5050*/  @!P0 IMAD.MOV R15, RZ, RZ, -R15 ;  /* 0x000000ffff0f8224 */ /* 0x000fe200078e0a0f */
[C---:B------:R-:W-:Y:S01]  /*5060*/  ISETP.GT.U32.AND P0, PT, R0.reuse, R46, PT ;  /* 0x0000002e0000720c */ /* 0x040fe20003f04070 */
[----:B------:R-:W-:Y:S01]  /*5070*/  IMAD.HI.U32 R4, R3, R44, RZ ;  /* 0x0000002c03047227 */ /* 0x000fe200078e00ff */
[----:B------:R-:W-:-:S02]  /*5080*/  ISETP.GT.U32.AND P1, PT, R0, R71, PT ;  /* 0x000000470000720c */ /* 0x000fc40003f24070 */
[----:B------:R-:W-:Y:S01]  /*5090*/  ISETP.GT.U32.AND P6, PT, R0, R36, PT ;  /* 0x000000240000720c */ /* 0x000fe20003fc4070 */
[----:B------:R-:W-:Y:S01]  /*50a0*/  IMAD.HI.U32 R12, R3, R58, RZ ;  /* 0x0000003a030c7227 */ /* 0x000fe200078e00ff */
[----:B------:R-:W-:-:S03]  /*50b0*/  IADD3 R13, -R4, RZ, RZ ;  /* 0x000000ff040d7210 */ /* 0x000fc60007ffe1ff */
[----:B------:R-:W-:Y:S02]  /*50c0*/  IMAD.MOV R17, RZ, RZ, -R12 ;  /* 0x000000ffff117224 */ /* 0x000fe400078e0a0c */
[C---:B------:R-:W-:Y:S02]  /*50d0*/  IMAD R44, R0.reuse, R13, R44 ;  /* 0x0000000d002c7224 */ /* 0x040fe400078e022c */
[----:B------:R-:W-:Y:S02]  /*50e0*/  IMAD R58, R0, R17, R58 ;  /* 0x00000011003a7224 */ /* 0x000fe400078e023a */
[--C-:B------:R-:W-:Y:S02]  /*50f0*/  @!P0 IMAD.IADD R46, R46, 0x1, -R0.reuse ;  /* 0x000000012e2e8824 */ /* 0x100fe400078e0a00 */
[----:B------:R-:W-:Y:S01]  /*5100*/  @!P1 IMAD.IADD R71, R71, 0x1, -R0 ;  /* 0x0000000147479824 */ /* 0x000fe200078e0a00 */
[----:B------:R-:W-:Y:S01]  /*5110*/  ISETP.GT.U32.AND P1, PT, R0, R58, PT ;  /* 0x0000003a0000720c */ /* 0x000fe20003f24070 */
[----:B------:R-:W-:Y:S01]  /*5120*/  IMAD.HI.U32 R4, R3, R16, RZ ;  /* 0x0000001003047227 */ /* 0x000fe200078e00ff */
[----:B------:R-:W-:-:S02]  /*5130*/  @!P6 IADD3 R36, R36, -R0, RZ ;  /* 0x800000002424e210 */ /* 0x000fc40007ffe0ff */
[----:B------:R-:W-:Y:S01]  /*5140*/  ISETP.GT.U32.AND P6, PT, R0, R44, PT ;  /* 0x0000002c0000720c */ /* 0x000fe20003fc4070 */
[----:B------:R-:W-:Y:S01]  /*5150*/  @!P2 IMAD.IADD R60, R60, 0x1, -R0 ;  /* 0x000000013c3ca824 */ /* 0x000fe200078e0a00 */
[----:B------:R-:W-:Y:S01]  /*5160*/  ISETP.GT.U32.AND P0, PT, R0, R46, PT ;  /* 0x0000002e0000720c */ /* 0x000fe20003f04070 */
[----:B------:R-:W-:Y:S01]  /*5170*/  IMAD.HI.U32 R12, R3, R56, RZ ;  /* 0x00000038030c7227 */ /* 0x000fe200078e00ff */
[----:B------:R-:W-:Y:S02]  /*5180*/  @!P3 IADD3 R36, -R36, RZ, RZ ;  /* 0x000000ff2424b210 */ /* 0x000fe40007ffe1ff */
[----:B------:R-:W-:Y:S01]  /*5190*/  ISETP.GT.U32.AND P2, PT, R0, R60, PT ;  /* 0x0000003c0000720c */ /* 0x000fe20003f44070 */
[----:B------:R-:W-:Y:S01]  /*51a0*/  @!P4 IMAD.MOV R71, RZ, RZ, -R71 ;  /* 0x000000ffff47c224 */ /* 0x000fe200078e0a47 */
[----:B------:R-:W-:Y:S01]  /*51b0*/  ISETP.GE.AND P4, PT, R18, RZ, PT ;  /* 0x000000ff1200720c */ /* 0x000fe20003f86270 */
[----:B------:R-:W-:Y:S01]  /*51c0*/  IMAD.MOV R13, RZ, RZ, -R4 ;  /* 0x000000ffff0d7224 */ /* 0x000fe200078e0a04 */
[----:B------:R-:W-:Y:S01]  /*51d0*/  IADD3 R17, -R12, RZ, RZ ;  /* 0x000000ff0c117210 */ /* 0x000fe20007ffe1ff */
[----:B------:R-:W-:Y:S01]  /*51e0*/  @!P1 IMAD.IADD R58, R58, 0x1, -R0 ;  /* 0x000000013a3a9824 */ /* 0x000fe200078e0a00 */
[----:B------:R-:W-:Y:S01]  /*51f0*/  LOP3.LUT R4, R2, 0xd6, RZ, 0xfc, !PT ;  /* 0x000000d602047812 */ /* 0x000fe200078efcff */
[----:B------:R-:W-:Y:S01]  /*5200*/  IMAD R16, R0, R13, R16 ;  /* 0x0000000d00107224 */ /* 0x000fe200078e0210 */
[----:B------:R-:W-:Y:S01]  /*5210*/  ISETP.GE.AND P1, PT, R20, RZ, PT ;  /* 0x000000ff1400720c */ /* 0x000fe20003f26270 */
[C---:B------:R-:W-:Y:S01]  /*5220*/  IMAD R56, R0.reuse, R17, R56 ;  /* 0x0000001100387224 */ /* 0x040fe200078e0238 */
[----:B------:R-:W-:Y:S01]  /*5230*/  ISETP.GT.U32.AND P3, PT, R0, R58, PT ;  /* 0x0000003a0000720c */ /* 0x000fe20003f64070 */
[--C-:B------:R-:W-:Y:S01]  /*5240*/  @!P6 IMAD.IADD R44, R44, 0x1, -R0.reuse ;  /* 0x000000012c2ce824 */ /* 0x100fe200078e0a00 */
[----:B------:R-:W-:Y:S01]  /*5250*/  IABS R20, R4 ;  /* 0x0000000400147213 */ /* 0x000fe20000000000 */
[--C-:B------:R-:W-:Y:S01]  /*5260*/  @!P0 IMAD.IADD R46, R46, 0x1, -R0.reuse ;  /* 0x000000012e2e8824 */ /* 0x100fe200078e0a00 */
[----:B------:R-:W-:Y:S01]  /*5270*/  ISETP.GT.U32.AND P0, PT, R0, R16, PT ;  /* 0x000000100000720c */ /* 0x000fe20003f04070 */
[----:B------:R-:W-:Y:S01]  /*5280*/  @!P2 IMAD.IADD R60, R60, 0x1, -R0 ;  /* 0x000000013c3ca824 */ /* 0x000fe200078e0a00 */
[C---:B------:R-:W-:Y:S01]  /*5290*/  ISETP.GT.U32.AND P6, PT, R0.reuse, R44, PT ;  /* 0x0000002c0000720c */ /* 0x040fe20003fc4070 */
[----:B------:R-:W-:Y:S01]  /*52a0*/  @!P4 IMAD.MOV R46, RZ, RZ, -R46 ;  /* 0x000000ffff2ec224 */ /* 0x000fe200078e0a2e */
[----:B------:R-:W-:Y:S01]  /*52b0*/  ISETP.GT.U32.AND P4, PT, R0, R56, PT ;  /* 0x000000380000720c */ /* 0x000fe20003f84070 */
[----:B------:R-:W-:Y:S01]  /*52c0*/  @!P5 IMAD.MOV R60, RZ, RZ, -R60 ;  /* 0x000000ffff3cd224 */ /* 0x000fe200078e0a3c */
[----:B------:R-:W-:-:S02]  /*52d0*/  ISETP.GE.AND P2, PT, R19, RZ, PT ;  /* 0x000000ff1300720c */ /* 0x000fc40003f46270 */
[----:B------:R-:W-:Y:S02]  /*52e0*/  LOP3.LUT R13, R2, 0xd8, RZ, 0xfc, !PT ;  /* 0x000000d8020d7812 */ /* 0x000fe400078efcff */
[----:B------:R-:W-:Y:S02]  /*52f0*/  @!P3 IADD3 R58, R58, -R0, RZ ;  /* 0x800000003a3ab210 */ /* 0x000fe40007ffe0ff */
[----:B------:R-:W-:Y:S01]  /*5300*/  IABS R40, R13 ;  /* 0x0000000d00287213 */ /* 0x000fe20000000000 */
[--C-:B------:R-:W-:Y:S01]  /*5310*/  @!P0 IMAD.IADD R16, R16, 0x1, -R0.reuse ;  /* 0x0000000110108824 */ /* 0x100fe200078e0a00 */
[----:B------:R-:W-:Y:S01]  /*5320*/  ISETP.GE.AND P0, PT, R13, RZ, PT ;  /* 0x000000ff0d00720c */ /* 0x000fe20003f06270 */
[--C-:B------:R-:W-:Y:S01]  /*5330*/  @!P6 IMAD.IADD R44, R44, 0x1, -R0.reuse ;  /* 0x000000012c2ce824 */ /* 0x100fe200078e0a00 */
[----:B------:R-:W-:Y:S01]  /*5340*/  ISETP.GE.AND P6, PT, R4, RZ, PT ;  /* 0x000000ff0400720c */ /* 0x000fe20003fc6270 */
[----:B------:R-:W-:Y:S01]  /*5350*/  @!P4 IMAD.IADD R56, R56, 0x1, -R0 ;  /* 0x000000013838c824 */ /* 0x000fe200078e0a00 */
[----:B------:R-:W-:Y:S01]  /*5360*/  ISETP.GT.U32.AND P4, PT, R0, R16, PT ;  /* 0x000000100000720c */ /* 0x000fe20003f84070 */
[----:B------:R-:W-:Y:S01]  /*5370*/  IMAD.HI.U32 R4, R3, R20, RZ ;  /* 0x0000001403047227 */ /* 0x000fe200078e00ff */
[----:B------:R-:W-:-:S02]  /*5380*/  ISETP.GE.AND P3, PT, R22, RZ, PT ;  /* 0x000000ff1600720c */ /* 0x000fc40003f66270 */
[----:B------:R-:W-:Y:S01]  /*5390*/  ISETP.GE.AND P5, PT, R21, RZ, PT ;  /* 0x000000ff1500720c */ /* 0x000fe20003fa6270 */
[----:B------:R-:W-:Y:S01]  /*53a0*/  @!P2 IMAD.MOV R58, RZ, RZ, -R58 ;  /* 0x000000ffff3aa224 */ /* 0x000fe200078e0a3a */
[----:B------:R-:W-:Y:S01]  /*53b0*/  ISETP.GT.U32.AND P2, PT, R0, R56, PT ;  /* 0x000000380000720c */ /* 0x000fe20003f44070 */
[----:B------:R-:W-:Y:S01]  /*53c0*/  IMAD.MOV R13, RZ, RZ, -R4 ;  /* 0x000000ffff0d7224 */ /* 0x000fe200078e0a04 */
[C---:B------:R-:W-:Y:S01]  /*53d0*/  LOP3.LUT R4, R2.reuse, 0xda, RZ, 0xfc, !PT ;  /* 0x000000da02047812 */ /* 0x040fe200078efcff */
[----:B------:R-:W-:Y:S01]  /*53e0*/  IMAD.HI.U32 R12, R3, R40, RZ ;  /* 0x00000028030c7227 */ /* 0x000fe200078e00ff */
[----:B------:R-:W-:Y:S02]  /*53f0*/  LOP3.LUT R21, R2, 0xe0, RZ, 0xfc, !PT ;  /* 0x000000e002157812 */ /* 0x000fe400078efcff */
[----:B------:R-:W-:Y:S01]  /*5400*/  IABS R54, R4 ;  /* 0x0000000400367213 */ /* 0x000fe20000000000 */
[----:B------:R-:W-:Y:S01]  /*5410*/  IMAD R20, R0, R13, R20 ;  /* 0x0000000d00147224 */ /* 0x000fe200078e0214 */
[----:B------:R-:W-:Y:S01]  /*5420*/  IADD3 R17, -R12, RZ, RZ ;  /* 0x000000ff0c117210 */ /* 0x000fe20007ffe1ff */
[----:B------:R-:W-:Y:S01]  /*5430*/  @!P1 IMAD.MOV R44, RZ, RZ, -R44 ;  /* 0x000000ffff2c9224 */ /* 0x000fe200078e0a2c */
[----:B------:R-:W-:-:S02]  /*5440*/  @!P4 IADD3 R16, R16, -R0, RZ ;  /* 0x800000001010c210 */ /* 0x000fc40007ffe0ff */
[C---:B------:R-:W-:Y:S01]  /*5450*/  ISETP.GT.U32.AND P4, PT, R0.reuse, R20, PT ;  /* 0x000000140000720c */ /* 0x040fe20003f84070 */
[----:B------:R-:W-:Y:S01]  /*5460*/  IMAD R40, R0, R17, R40 ;  /* 0x0000001100287224 */ /* 0x000fe200078e0228 */
[----:B------:R-:W-:Y:S01]  /*5470*/  LOP3.LUT R12, R2, 0xdc, RZ, 0xfc, !PT ;  /* 0x000000dc020c7812 */ /* 0x000fe200078efcff */
[----:B------:R-:W-:Y:S01]  /*5480*/  @!P2 IMAD.IADD R56, R56, 0x1, -R0 ;  /* 0x000000013838a824 */ /* 0x000fe200078e0a00 */
[----:B------:R-:W-:Y:S01]  /*5490*/  LOP3.LUT R17, R2, 0xde, RZ, 0xfc, !PT ;  /* 0x000000de02117812 */ /* 0x000fe200078efcff */
[----:B------:R-:W-:Y:S01]  /*54a0*/  @!P5 IMAD.MOV R16, RZ, RZ, -R16 ;  /* 0x000000ffff10d224 */ /* 0x000fe200078e0a10 */
[----:B------:R-:W-:Y:S01]  /*54b0*/  IABS R52, R12 ;  /* 0x0000000c00347213 */ /* 0x000fe20000000000 */
[----:B------:R-:W-:Y:S01]  /*54c0*/  @!P3 IMAD.MOV R56, RZ, RZ, -R56 ;  /* 0x000000ffff38b224 */ /* 0x000fe200078e0a38 */
[----:B------:R-:W-:Y:S02]  /*54d0*/  ISETP.GT.U32.AND P3, PT, R0, R40, PT ;  /* 0x000000280000720c */ /* 0x000fe40003f64070 */
[----:B------:R-:W-:Y:S01]  /*54e0*/  ISETP.GE.AND P1, PT, R4, RZ, PT ;  /* 0x000000ff0400720c */ /* 0x000fe20003f26270 */
[----:B------:R-:W-:Y:S01]  /*54f0*/  IMAD.HI.U32 R4, R3, R54, RZ ;  /* 0x0000003603047227 */ /* 0x000fe200078e00ff */
[----:B------:R-:W-:-:S02]  /*5500*/  ISETP.GE.AND P2, PT, R12, RZ, PT ;  /* 0x000000ff0c00720c */ /* 0x000fc40003f46270 */
[----:B------:R-:W-:Y:S01]  /*5510*/  @!P4 IADD3 R20, R20, -R0, RZ ;  /* 0x800000001414c210 */ /* 0x000fe20007ffe0ff */
[----:B------:R-:W-:Y:S01]  /*5520*/  IMAD.HI.U32 R12, R3, R52, RZ ;  /* 0x00000034030c7227 */ /* 0x000fe200078e00ff */
[----:B------:R-:W-:Y:S02]  /*5530*/  IABS R50, R17 ;  /* 0x0000001100327213 */ /* 0x000fe40000000000 */
[----:B------:R-:W-:Y:S01]  /*5540*/  ISETP.GT.U32.AND P4, PT, R0, R20, PT ;  /* 0x000000140000720c */ /* 0x000fe20003f84070 */
[----:B------:R-:W-:Y:S01]  /*5550*/  IMAD.MOV R13, RZ, RZ, -R4 ;  /* 0x000000ffff0d7224 */ /* 0x000fe200078e0a04 */
[----:B------:R-:W-:Y:S01]  /*5560*/  ISETP.GE.AND P5, PT, R17, RZ, PT ;  /* 0x000000ff1100720c */ /* 0x000fe20003fa6270 */
[----:B------:R-:W-:Y:S01]  /*5570*/  @!P3 IMAD.IADD R40, R40, 0x1, -R0 ;  /* 0x000000012828b824 */ /* 0x000fe200078e0a00 */
[----:B------:R-:W-:Y:S01]  /*5580*/  LOP3.LUT R22, R2, 0xe2, RZ, 0xfc, !PT ;  /* 0x000000e202167812 */ /* 0x000fe200078efcff */
[----:B------:R-:W-:Y:S01]  /*5590*/  IMAD.MOV R17, RZ, RZ, -R12 ;  /* 0x000000ffff117224 */ /* 0x000fe200078e0a0c */
[----:B------:R-:W-:Y:S01]  /*55a0*/  IABS R18, R21 ;  /* 0x0000001500127213 */ /* 0x000fe20000000000 */
[----:B------:R-:W-:Y:S01]  /*55b0*/  IMAD.HI.U32 R4, R3, R50, RZ ;  /* 0x0000003203047227 */ /* 0x000fe200078e00ff */
[----:B------:R-:W-:-:S02]  /*55c0*/  ISETP.GT.U32.AND P3, PT, R0, R40, PT ;  /* 0x000000280000720c */ /* 0x000fc40003f64070 */
[----:B------:R-:W-:Y:S01]  /*55d0*/  IABS R48, R22 ;  /* 0x0000001600307213 */ /* 0x000fe20000000000 */
[C---:B------:R-:W-:Y:S02]  /*55e0*/  IMAD R54, R0.reuse, R13, R54 ;  /* 0x0000000d00367224 */ /* 0x040fe400078e0236 */
[----:B------:R-:W-:Y:S01]  /*55f0*/  IMAD R52, R0, R17, R52 ;  /* 0x0000001100347224 */ /* 0x000fe200078e0234 */
[----:B------:R-:W-:Y:S01]  /*5600*/  @!P4 IADD3 R20, R20, -R0, RZ ;  /* 0x800000001414c210 */ /* 0x000fe20007ffe0ff */
[----:B------:R-:W-:Y:S01]  /*5610*/  IMAD.MOV R13, RZ, RZ, -R4 ;  /* 0x000000ffff0d7224 */ /* 0x000fe200078e0a04 */
[----:B------:R-:W-:Y:S01]  /*5620*/  ISETP.GT.U32.AND P4, PT, R0, R54, PT ;  /* 0x000000360000720c */ /* 0x000fe20003f84070 */
[----:B------:R-:W-:Y:S01]  /*5630*/  IMAD.HI.U32 R12, R3, R18, RZ ;  /* 0x00000012030c7227 */ /* 0x000fe200078e00ff */
[----:B------:R-:W-:Y:S02]  /*5640*/  @!P6 IADD3 R20, -R20, RZ, RZ ;  /* 0x000000ff1414e210 */ /* 0x000fe40007ffe1ff */
[C---:B------:R-:W-:Y:S01]  /*5650*/  ISETP.GT.U32.AND P6, PT, R0.reuse, R52, PT ;  /* 0x000000340000720c */ /* 0x040fe20003fc4070 */
[----:B------:R-:W-:-:S02]  /*5660*/  IMAD R50, R0, R13, R50 ;  /* 0x0000000d00327224 */ /* 0x000fc400078e0232 */
[----:B------:R-:W-:Y:S02]  /*5670*/  @!P3 IMAD.IADD R40, R40, 0x1, -R0 ;  /* 0x000000012828b824 */ /* 0x000fe400078e0a00 */
[----:B------:R-:W-:Y:S01]  /*5680*/  IMAD.HI.U32 R4, R3, R48, RZ ;  /* 0x0000003003047227 */ /* 0x000fe200078e00ff */
[----:B------:R-:W-:-:S03]  /*5690*/  ISETP.GT.U32.AND P3, PT, R0, R50, PT ;  /* 0x000000320000720c */ /* 0x000fc60003f64070 */
[----:B------:R-:W-:Y:S02]  /*56a0*/  IMAD.MOV R17, RZ, RZ, -R12 ;  /* 0x000000ffff117224 */ /* 0x000fe400078e0a0c */
[----:B------:R-:W-:Y:S02]  /*56b0*/  IMAD.MOV R13, RZ, RZ, -R4 ;  /* 0x000000ffff0d7224 */ /* 0x000fe400078e0a04 */
[----:B------:R-:W-:Y:S01]  /*56c0*/  IMAD R4, R0, R17, R18 ;  /* 0x0000001100047224 */ /* 0x000fe200078e0212 */
[----:B------:R-:W-:Y:S01]  /*56d0*/  LOP3.LUT R18, R2, 0xe4, RZ, 0xfc, !PT ;  /* 0x000000e402127812 */ /* 0x000fe200078efcff */
[----:B------:R-:W-:Y:S02]  /*56e0*/  @!P6 IMAD.IADD R52, R52, 0x1, -R0 ;  /* 0x000000013434e824 */ /* 0x000fe400078e0a00 */
[----:B------:R-:W-:Y:S01]  /*56f0*/  IMAD R48, R0, R13, R48 ;  /* 0x0000000d00307224 */ /* 0x000fe200078e0230 */
[----:B------:R-:W-:Y:S01]  /*5700*/  IABS R38, R18 ;  /* 0x0000001200267213 */ /* 0x000fe20000000000 */
[----:B------:R-:W-:Y:S01]  /*5710*/  @!P4 IMAD.IADD R54, R54, 0x1, -R0 ;  /* 0x000000013636c824 */ /* 0x000fe200078e0a00 */
[----:B------:R-:W-:Y:S01]  /*5720*/  ISETP.GT.U32.AND P6, PT, R0, R52, PT ;  /* 0x000000340000720c */ /* 0x000fe20003fc4070 */
[----:B------:R-:W-:Y:S01]  /*5730*/  IMAD.HI.U32 R17, R3, R32, RZ ;  /* 0x0000002003117227 */ /* 0x000fe200078e00ff */
[----:B------:R-:W-:-:S02]  /*5740*/  @!P3 IADD3 R50, R50, -R0, RZ ;  /* 0x800000003232b210 */ /* 0x000fc40007ffe0ff */
[C---:B------:R-:W-:Y:S01]  /*5750*/  ISETP.GT.U32.AND P4, PT, R0.reuse, R54, PT ;  /* 0x000000360000720c */ /* 0x040fe20003f84070 */
[----:B------:R-:W-:Y:S01]  /*5760*/  IMAD.HI.U32 R12, R3, R38, RZ ;  /* 0x00000026030c7227 */ /* 0x000fe200078e00ff */
[----:B------:R-:W-:-:S03]  /*5770*/  ISETP.GT.U32.AND P3, PT, R0, R50, PT ;  /* 0x000000320000720c */ /* 0x000fc60003f64070 */
[----:B------:R-:W-:Y:S02]  /*5780*/  IMAD.MOV R13, RZ, RZ, -R12 ;  /* 0x000000ffff0d7224 */ /* 0x000fe400078e0a0c */
[----:B------:R-:W-:-:S04]  /*5790*/  IMAD.HI.U32 R12, R3, R34, RZ ;  /* 0x00000022030c7227 */ /* 0x000fc800078e00ff */
[----:B------:R-:W-:Y:S01]  /*57a0*/  IMAD R38, R0, R13, R38 ;  /* 0x0000000d00267224 */ /* 0x000fe200078e0226 */
[----:B------:R-:W-:Y:S01]  /*57b0*/  IADD3 R19, -R12, RZ, RZ ;  /* 0x000000ff0c137210 */ /* 0x000fe20007ffe1ff */
[--C-:B------:R-:W-:Y:S01]  /*57c0*/  @!P6 IMAD.IADD R52, R52, 0x1, -R0.reuse ;  /* 0x000000013434e824 */ /* 0x100fe200078e0a00 */
[----:B------:R-:W-:Y:S01]  /*57d0*/  ISETP.GT.U32.AND P6, PT, R0, R48, PT ;  /* 0x000000300000720c */ /* 0x000fe20003fc4070 */
[----:B------:R-:W-:Y:S01]  /*57e0*/  @!P3 IMAD.IADD R50, R50, 0x1, -R0 ;  /* 0x000000013232b824 */ /* 0x000fe200078e0a00 */
[----:B------:R-:W-:Y:S01]  /*57f0*/  ISETP.GT.U32.AND P3, PT, R0, R38, PT ;  /* 0x000000260000720c */ /* 0x000fe20003f64070 */
[----:B------:R-:W-:Y:S01]  /*5800*/  IMAD.HI.U32 R13, R3, R42, RZ ;  /* 0x0000002a030d7227 */ /* 0x000fe200078e00ff */
[----:B------:R-:W-:-:S03]  /*5810*/  @!P2 IADD3 R52, -R52, RZ, RZ ;  /* 0x000000ff3434a210 */ /* 0x000fc60007ffe1ff */
[----:B------:R-:W-:Y:S02]  /*5820*/  IMAD.MOV R13, RZ, RZ, -R13 ;  /* 0x000000ffff0d7224 */ /* 0x000fe400078e0a0d */
[----:B------:R-:W-:Y:S01]  /*5830*/  @!P4 IMAD.IADD R54, R54, 0x1, -R0 ;  /* 0x000000013636c824 */ /* 0x000fe200078e0a00 */
[C---:B------:R-:W-:Y:S01]  /*5840*/  ISETP.GT.U32.AND P4, PT, R0.reuse, R4, PT ;  /* 0x000000040000720c */ /* 0x040fe20003f84070 */
[----:B------:R-:W-:Y:S02]  /*5850*/  IMAD R42, R0, R13, R42 ;  /* 0x0000000d002a7224 */ /* 0x000fe400078e022a */
[--C-:B------:R-:W-:Y:S02]  /*5860*/  @!P6 IMAD.IADD R48, R48, 0x1, -R0.reuse ;  /* 0x000000013030e824 */ /* 0x100fe400078e0a00 */
[----:B------:R-:W-:Y:S02]  /*5870*/  @!P3 IMAD.IADD R38, R38, 0x1, -R0 ;  /* 0x000000012626b824 */ /* 0x000fe400078e0a00 */
[----:B------:R-:W-:Y:S01]  /*5880*/  IMAD.MOV R17, RZ, RZ, -R17 ;  /* 0x000000ffff117224 */ /* 0x000fe200078e0a11 */
[----:B------:R-:W-:Y:S01]  /*5890*/  ISETP.GT.U32.AND P3, PT, R0, R48, PT ;  /* 0x000000300000720c */ /* 0x000fe20003f64070 */
[----:B------:R-:W-:-:S04]  /*58a0*/  IMAD.HI.U32 R12, R3, R30, RZ ;  /* 0x0000001e030c7227 */ /* 0x000fc800078e00ff */
[----:B------:R-:W-:Y:S01]  /*58b0*/  IMAD R32, R0, R17, R32 ;  /* 0x0000001100207224 */ /* 0x000fe200078e0220 */
[----:B------:R-:W-:Y:S01]  /*58c0*/  @!P4 IADD3 R4, R4, -R0, RZ ;  /* 0x800000000404c210 */ /* 0x000fe20007ffe0ff */
[----:B------:R-:W-:Y:S01]  /*58d0*/  IMAD.MOV R17, RZ, RZ, -R12 ;  /* 0x000000ffff117224 */ /* 0x000fe200078e0a0c */
[----:B------:R-:W-:Y:S01]  /*58e0*/  ISETP.GE.AND P4, PT, R21, RZ, PT ;  /* 0x000000ff1500720c */ /* 0x000fe20003f86270 */
[----:B------:R-:W-:Y:S01]  /*58f0*/  IMAD.HI.U32 R12, R3, R28, RZ ;  /* 0x0000001c030c7227 */ /* 0x000fe200078e00ff */
[----:B------:R-:W-:Y:S02]  /*5900*/  ISETP.GT.U32.AND P6, PT, R0, R4, PT ;  /* 0x000000040000720c */ /* 0x000fe40003fc4070 */
[----:B------:R-:W-:Y:S01]  /*5910*/  IABS R21, R23 ;  /* 0x0000001700157213 */ /* 0x000fe20000000000 */
[----:B------:R-:W-:Y:S01]  /*5920*/  @!P3 IMAD.IADD R48, R48, 0x1, -R0 ;  /* 0x000000013030b824 */ /* 0x000fe200078e0a00 */
[C---:B------:R-:W-:Y:S01]  /*5930*/  ISETP.GT.U32.AND P3, PT, R0.reuse, R42, PT ;  /* 0x0000002a0000720c */ /* 0x040fe20003f64070 */
[----:B------:R-:W-:-:S02]  /*5940*/  IMAD R30, R0, R17, R30 ;  /* 0x00000011001e7224 */ /* 0x000fc400078e021e */
[----:B------:R-:W-:Y:S01]  /*5950*/  @!P0 IMAD.MOV R40, RZ, RZ, -R40 ;  /* 0x000000ffff288224 */ /* 0x000fe200078e0a28 */
[C---:B------:R-:W-:Y:S01]  /*5960*/  ISETP.GT.U32.AND P0, PT, R0.reuse, R38, PT ;  /* 0x000000260000720c */ /* 0x040fe20003f04070 */
[----:B------:R-:W-:Y:S02]  /*5970*/  IMAD R34, R0, R19, R34 ;  /* 0x0000001300227224 */ /* 0x000fe400078e0222 */
[----:B------:R-:W-:Y:S02]  /*5980*/  IMAD.MOV R19, RZ, RZ, -R12 ;  /* 0x000000ffff137224 */ /* 0x000fe400078e0a0c */
[----:B------:R-:W-:Y:S01]  /*5990*/  @!P6 IADD3 R4, R4, -R0, RZ ;  /* 0x800000000404e210 */ /* 0x000fe20007ffe0ff */
[----:B------:R-:W-:Y:S01]  /*59a0*/  IMAD.HI.U32 R13, R3, R26, RZ ;  /* 0x0000001a030d7227 */ /* 0x000fe200078e00ff */
[----:B------:R-:W-:-:S03]  /*59b0*/  ISETP.GT.U32.AND P6, PT, R0, R34, PT ;  /* 0x000000220000720c */ /* 0x000fc60003fc4070 */
[----:B------:R-:W-:Y:S01]  /*59c0*/  @!P3 IMAD.IADD R42, R42, 0x1, -R0 ;  /* 0x000000012a2ab824 */ /* 0x000fe200078e0a00 */
[C---:B------:R-:W-:Y:S01]  /*59d0*/  ISETP.GT.U32.AND P3, PT, R0.reuse, R30, PT ;  /* 0x0000001e0000720c */ /* 0x040fe20003f64070 */
[----:B------:R-:W-:Y:S02]  /*59e0*/  IMAD R28, R0, R19, R28 ;  /* 0x00000013001c7224 */ /* 0x000fe400078e021c */
[----:B------:R-:W-:Y:S01]  /*59f0*/  @!P0 IMAD.IADD R38, R38, 0x1, -R0 ;  /* 0x0000000126268824 */ /* 0x000fe200078e0a00 */
[C---:B------:R-:W-:Y:S01]  /*5a00*/  ISETP.GT.U32.AND P0, PT, R0.reuse, R32, PT ;  /* 0x000000200000720c */ /* 0x040fe20003f04070 */
[----:B------:R-:W-:Y:S01]  /*5a10*/  IMAD.MOV R13, RZ, RZ, -R13 ;  /* 0x000000ffff0d7224 */ /* 0x000fe200078e0a0d */
[----:B------:R-:W-:Y:S01]  /*5a20*/  ISETP.GT.U32.AND P2, PT, R0, R42, PT ;  /* 0x0000002a0000720c */ /* 0x000fe20003f44070 */
[----:B------:R-:W-:Y:S02]  /*5a30*/  IMAD.HI.U32 R17, R3, R246, RZ ;  /* 0x000000f603117227 */ /* 0x000fe400078e00ff */
[----:B------:R-:W-:-:S02]  /*5a40*/  @!P6 IADD3 R34, R34, -R0, RZ ;  /* 0x800000002222e210 */ /* 0x000fc40007ffe0ff */
[----:B------:R-:W-:Y:S01]  /*5a50*/  IMAD R26, R0, R13, R26 ;  /* 0x0000000d001a7224 */ /* 0x000fe200078e021a */
[----:B------:R-:W-:Y:S01]  /*5a60*/  ISETP.GE.AND P6, PT, R22, RZ, PT ;  /* 0x000000ff1600720c */ /* 0x000fe20003fc6270 */
[----:B------:R-:W-:Y:S01]  /*5a70*/  @!P3 IMAD.IADD R30, R30, 0x1, -R0 ;  /* 0x000000011e1eb824 */ /* 0x000fe200078e0a00 */
[----:B------:R-:W-:Y:S01]  /*5a80*/  ISETP.GT.U32.AND P3, PT, R0, R28, PT ;  /* 0x0000001c0000720c */ /* 0x000fe20003f64070 */
[----:B------:R-:W-:Y:S01]  /*5a90*/  @!P1 IMAD.MOV R54, RZ, RZ, -R54 ;  /* 0x000000ffff369224 */ /* 0x000fe200078e0a36 */
[----:B------:R-:W-:Y:S01]  /*5aa0*/  IABS R22, R41 ;  /* 0x0000002900167213 */ /* 0x000fe20000000000 */
[----:B------:R-:W-:Y:S01]  /*5ab0*/  @!P0 IMAD.IADD R32, R32, 0x1, -R0 ;  /* 0x0000000120208824 */ /* 0x000fe200078e0a00 */
[----:B------:R-:W-:Y:S01]  /*5ac0*/  ISETP.GE.AND P0, PT, R18, RZ, PT ;  /* 0x000000ff1200720c */ /* 0x000fe20003f06270 */
[----:B------:R-:W-:Y:S01]  /*5ad0*/  IMAD.HI.U32 R12, R3, R24, RZ ;  /* 0x00000018030c7227 */ /* 0x000fe200078e00ff */
[----:B------:R-:W-:Y:S02]  /*5ae0*/  IADD3 R17, -R17, RZ, RZ ;  /* 0x000000ff11117210 */ /* 0x000fe40007ffe1ff */
[----:B------:R-:W-:Y:S01]  /*5af0*/  ISETP.GT.U32.AND P1, PT, R0, R34, PT ;  /* 0x000000220000720c */ /* 0x000fe20003f24070 */
[----:B------:R-:W-:Y:S01]  /*5b00*/  IMAD.HI.U32 R2, R3, R22, RZ ;  /* 0x0000001603027227 */ /* 0x000fe200078e00ff */
[----:B------:R-:W-:-:S03]  /*5b10*/  IABS R18, R47 ;  /* 0x0000002f00127213 */ /* 0x000fc60000000000 */
[----:B------:R-:W-:Y:S01]  /*5b20*/  @!P3 IMAD.IADD R28, R28, 0x1, -R0 ;  /* 0x000000011c1cb824 */ /* 0x000fe200078e0a00 */
[C---:B------:R-:W-:Y:S01]  /*5b30*/  ISETP.GT.U32.AND P3, PT, R0.reuse, R26, PT ;  /* 0x0000001a0000720c */ /* 0x040fe20003f64070 */
[----:B------:R-:W-:Y:S01]  /*5b40*/  IMAD R246, R0, R17, R246 ;  /* 0x0000001100f67224 */ /* 0x000fe200078e02f6 */
[----:B------:R-:W-:Y:S01]  /*5b50*/  IADD3 R19, -R2, RZ, RZ ;  /* 0x000000ff02137210 */ /* 0x000fe20007ffe1ff */
[C---:B------:R-:W-:Y:S01]  /*5b60*/  IMAD.HI.U32 R13, R3.reuse, R244, RZ ;  /* 0x000000f4030d7227 */ /* 0x040fe200078e00ff */
[----:B------:R-:W-:Y:S02]  /*5b70*/  @!P0 IADD3 R38, -R38, RZ, RZ ;  /* 0x000000ff26268210 */ /* 0x000fe40007ffe1ff */
[----:B------:R-:W-:Y:S01]  /*5b80*/  ISETP.GT.U32.AND P0, PT, R0, R246, PT ;  /* 0x000000f60000720c */ /* 0x000fe20003f04070 */
[----:B------:R-:W-:-:S04]  /*5b90*/  IMAD.HI.U32 R17, R3, R18, RZ ;  /* 0x0000001203117227 */ /* 0x000fc800078e00ff */
[----:B------:R-:W-:Y:S01]  /*5ba0*/  IMAD.MOV.U32 R2, RZ, RZ, R21 ;  /* 0x000000ffff027224 */ /* 0x000fe200078e0015 */
[----:B------:R-:W-:Y:S01]  /*5bb0*/  IADD3 R17, -R17, RZ, RZ ;  /* 0x000000ff11117210 */ /* 0x000fe20007ffe1ff */
[----:B------:R-:W-:Y:S01]  /*5bc0*/  @!P3 IMAD.IADD R26, R26, 0x1, -R0 ;  /* 0x000000011a1ab824 */ /* 0x000fe200078e0a00 */
[C---:B------:R-:W-:Y:S01]  /*5bd0*/  ISETP.GT.U32.AND P3, PT, R0.reuse, R32, PT ;  /* 0x000000200000720c */ /* 0x040fe20003f64070 */
[C---:B------:R-:W-:Y:S02]  /*5be0*/  IMAD R22, R0.reuse, R19, R22 ;  /* 0x0000001300167224 */ /* 0x040fe400078e0216 */
[----:B------:R-:W-:Y:S01]  /*5bf0*/  @!P4 IMAD.MOV R4, RZ, RZ, -R4 ;  /* 0x000000ffff04c224 */ /* 0x000fe200078e0a04 */
[----:B------:R-:W-:Y:S01]  /*5c00*/  ISETP.GT.U32.AND P4, PT, R0, R30, PT ;  /* 0x0000001e0000720c */ /* 0x000fe20003f84070 */
[----:B------:R-:W-:Y:S01]  /*5c10*/  IMAD.MOV R21, RZ, RZ, -R12 ;  /* 0x000000ffff157224 */ /* 0x000fe200078e0a0c */
[----:B------:R-:W-:Y:S01]  /*5c20*/  @!P0 IADD3 R246, R246, -R0, RZ ;  /* 0x80000000f6f68210 */ /* 0x000fe20007ffe0ff */
[----:B------:R-:W-:Y:S01]  /*5c30*/  @!P5 IMAD.MOV R50, RZ, RZ, -R50 ;  /* 0x000000ffff32d224 */ /* 0x000fe200078e0a32 */
[----:B------:R-:W-:Y:S01]  /*5c40*/  ISETP.GT.U32.AND P5, PT, R0, R26, PT ;  /* 0x0000001a0000720c */ /* 0x000fe20003fa4070 */
[----:B------:R-:W-:Y:S01]  /*5c50*/  IMAD.MOV R13, RZ, RZ, -R13 ;  /* 0x000000ffff0d7224 */ /* 0x000fe200078e0a0d */
[----:B------:R-:W-:Y:S01]  /*5c60*/  ISETP.GE.AND P0, PT, R29, RZ, PT ;  /* 0x000000ff1d00720c */ /* 0x000fe20003f06270 */
[----:B------:R-:W-:Y:S01]  /*5c70*/  @!P1 IMAD.IADD R34, R34, 0x1, -R0 ;  /* 0x0000000122229824 */ /* 0x000fe200078e0a00 */
[C---:B------:R-:W-:Y:S01]  /*5c80*/  ISETP.GT.U32.AND P1, PT, R0.reuse, R22, PT ;  /* 0x000000160000720c */ /* 0x040fe20003f24070 */
[----:B------:R-:W-:-:S02]  /*5c90*/  IMAD R24, R0, R21, R24 ;  /* 0x0000001500187224 */ /* 0x000fc400078e0218 */
[C---:B------:R-:W-:Y:S02]  /*5ca0*/  IMAD R244, R0.reuse, R13, R244 ;  /* 0x0000000d00f47224 */ /* 0x040fe400078e02f4 */
[----:B------:R-:W-:Y:S01]  /*5cb0*/  @!P6 IMAD.MOV R48, RZ, RZ, -R48 ;  /* 0x000000ffff30e224 */ /* 0x000fe200078e0a30 */
[----:B------:R-:W-:Y:S01]  /*5cc0*/  ISETP.GT.U32.AND P6, PT, R0, R28, PT ;  /* 0x0000001c0000720c */ /* 0x000fe20003fc4070 */
[----:B------:R-:W-:Y:S01]  /*5cd0*/  IMAD.HI.U32 R3, R3, R2, RZ ;  /* 0x0000000203037227 */ /* 0x000fe200078e00ff */
[----:B------:R-:W-:-:S03]  /*5ce0*/  @!P4 IADD3 R30, R30, -R0, RZ ;  /* 0x800000001e1ec210 */ /* 0x000fc60007ffe0ff */
[----:B------:R-:W-:Y:S01]  /*5cf0*/  @!P2 IMAD.IADD R42, R42, 0x1, -R0 ;  /* 0x000000012a2aa824 */ /* 0x000fe200078e0a00 */
[C---:B------:R-:W-:Y:S01]  /*5d00*/  ISETP.GT.U32.AND P2, PT, R0.reuse, R24, PT ;  /* 0x000000180000720c */ /* 0x040fe20003f44070 */
[----:B------:R-:W-:Y:S02]  /*5d10*/  IMAD R18, R0, R17, R18 ;  /* 0x0000001100127224 */ /* 0x000fe400078e0212 */
[--C-:B------:R-:W-:Y:S01]  /*5d20*/  @!P3 IMAD.IADD R32, R32, 0x1, -R0.reuse ;  /* 0x000000012020b824 */ /* 0x100fe200078e0a00 */
[C---:B------:R-:W-:Y:S01]  /*5d30*/  ISETP.GT.U32.AND P3, PT, R0.reuse, R244, PT ;  /* 0x000000f40000720c */ /* 0x040fe20003f64070 */
[----:B------:R-:W-:Y:S01]  /*5d40*/  IMAD.MOV R3, RZ, RZ, -R3 ;  /* 0x000000ffff037224 */ /* 0x000fe200078e0a03 */
[----:B------:R-:W-:Y:S01]  /*5d50*/  ISETP.GT.U32.AND P4, PT, R0, R18, PT ;  /* 0x000000120000720c */ /* 0x000fe20003f84070 */
[----:B------:R-:W-:Y:S01]  /*5d60*/  @!P5 IMAD.IADD R26, R26, 0x1, -R0 ;  /* 0x000000011a1ad824 */ /* 0x000fe200078e0a00 */
[----:B------:R-:W-:Y:S01]  /*5d70*/  ISETP.GE.AND P5, PT, R25, RZ, PT ;  /* 0x000000ff1900720c */ /* 0x000fe20003fa6270 */
[----:B------:R-:W-:-:S02]  /*5d80*/  IMAD R12, R0, R3, R2 ;  /* 0x00000003000c7224 */ /* 0x000fc400078e0202 */
[--C-:B------:R-:W-:Y:S01]  /*5d90*/  @!P1 IMAD.IADD R22, R22, 0x1, -R0.reuse ;  /* 0x0000000116169824 */ /* 0x100fe200078e0a00 */
[----:B------:R-:W-:Y:S01]  /*5da0*/  ISETP.GE.AND P1, PT, R31, RZ, PT ;  /* 0x000000ff1f00720c */ /* 0x000fe20003f26270 */
[--C-:B------:R-:W-:Y:S01]  /*5db0*/  @!P6 IMAD.IADD R28, R28, 0x1, -R0.reuse ;  /* 0x000000011c1ce824 */ /* 0x100fe200078e0a00 */
[----:B------:R-:W-:Y:S01]  /*5dc0*/  ISETP.GT.U32.AND P6, PT, R0, R12, PT ;  /* 0x0000000c0000720c */ /* 0x000fe20003fc4070 */
[----:B------:R-:W-:Y:S01]  /*5dd0*/  @!P2 IMAD.IADD R24, R24, 0x1, -R0 ;  /* 0x000000011818a824 */ /* 0x000fe200078e0a00 */
[----:B------:R-:W-:Y:S01]  /*5de0*/  ISETP.GE.AND P2, PT, R33, RZ, PT ;  /* 0x000000ff2100720c */ /* 0x000fe20003f46270 */
[----:B------:R-:W-:Y:S01]  /*5df0*/  @!P0 IMAD.MOV R42, RZ, RZ, -R42 ;  /* 0x000000ffff2a8224 */ /* 0x000fe200078e0a2a */
[----:B------:R-:W-:Y:S01]  /*5e00*/  @!P3 IADD3 R244, R244, -R0, RZ ;  /* 0x80000000f4f4b210 */ /* 0x000fe20007ffe0ff */
[----:B------:R-:W-:Y:S01]  /*5e10*/  @!P4 IMAD.IADD R18, R18, 0x1, -R0 ;  /* 0x000000011212c824 */ /* 0x000fe200078e0a00 */
[----:B------:R-:W-:Y:S01]  /*5e20*/  ISETP.GE.AND P3, PT, R35, RZ, PT ;  /* 0x000000ff2300720c */ /* 0x000fe20003f66270 */
[----:B------:R-:W2:Y:S01]  /*5e30*/  LDC.64 R2, c[0x0][0x230] ;  /* 0x00008c00ff027b82 */ /* 0x000ea20000000a00 */
[----:B------:R-:W-:-:S02]  /*5e40*/  ISETP.GT.U32.AND P0, PT, R0, R22, PT ;  /* 0x000000160000720c */ /* 0x000fc40003f04070 */
[----:B------:R-:W-:Y:S01]  /*5e50*/  ISETP.GE.AND P4, PT, R37, RZ, PT ;  /* 0x000000ff2500720c */ /* 0x000fe20003f86270 */
[----:B------:R-:W-:Y:S01]  /*5e60*/  @!P1 IMAD.MOV R32, RZ, RZ, -R32 ;  /* 0x000000ffff209224 */ /* 0x000fe200078e0a20 */
[----:B------:R-:W-:Y:S01]  /*5e70*/  @!P5 IADD3 R34, -R34, RZ, RZ ;  /* 0x000000ff2222d210 */ /* 0x000fe20007ffe1ff */
[----:B------:R-:W-:Y:S01]  /*5e80*/  @!P6 IMAD.IADD R12, R12, 0x1, -R0 ;  /* 0x000000010c0ce824 */ /* 0x000fe200078e0a00 */
[C---:B------:R-:W-:Y:S02]  /*5e90*/  ISETP.GT.U32.AND P5, PT, R0.reuse, R246, PT ;  /* 0x000000f60000720c */ /* 0x040fe40003fa4070 */
[----:B------:R-:W-:Y:S02]  /*5ea0*/  ISETP.GT.U32.AND P1, PT, R0, R24, PT ;  /* 0x000000180000720c */ /* 0x000fe40003f24070 */
[----:B------:R-:W-:Y:S01]  /*5eb0*/  @!P2 IADD3 R30, -R30, RZ, RZ ;  /* 0x000000ff1e1ea210 */ /* 0x000fe20007ffe1ff */
[----:B------:R-:W-:Y:S01]  /*5ec0*/  @!P3 IMAD.MOV R28, RZ, RZ, -R28 ;  /* 0x000000ffff1cb224 */ /* 0x000fe200078e0a1c */
[----:B------:R-:W-:Y:S01]  /*5ed0*/  ISETP.GT.U32.AND P2, PT, R0, R244, PT ;  /* 0x000000f40000720c */ /* 0x000fe20003f44070 */
[----:B------:R-:W-:Y:S01]  /*5ee0*/  @!P0 IMAD.IADD R22, R22, 0x1, -R0 ;  /* 0x0000000116168824 */ /* 0x000fe200078e0a00 */
[C---:B------:R-:W-:Y:S01]  /*5ef0*/  ISETP.GT.U32.AND P6, PT, R0.reuse, R18, PT ;  /* 0x000000120000720c */ /* 0x040fe20003fc4070 */
[----:B------:R-:W-:Y:S01]  /*5f00*/  @!P4 IMAD.MOV R26, RZ, RZ, -R26 ;  /* 0x000000ffff1ac224 */ /* 0x000fe200078e0a1a */
[----:B------:R-:W-:-:S02]  /*5f10*/  ISETP.GT.U32.AND P3, PT, R0, R12, PT ;  /* 0x0000000c0000720c */ /* 0x000fc40003f64070 */
[----:B------:R-:W-:Y:S02]  /*5f20*/  ISETP.GE.AND P0, PT, R43, RZ, PT ;  /* 0x000000ff2b00720c */ /* 0x000fe40003f06270 */
[----:B------:R-:W-:Y:S01]  /*5f30*/  ISETP.GE.AND P4, PT, R39, RZ, PT ;  /* 0x000000ff2700720c */ /* 0x000fe20003f86270 */
[--C-:B------:R-:W-:Y:S01]  /*5f40*/  @!P1 IMAD.IADD R24, R24, 0x1, -R0.reuse ;  /* 0x0000000118189824 */ /* 0x100fe200078e0a00 */
[-C--:B------:R-:W-:Y:S02]  /*5f50*/  @!P5 IADD3 R246, R246, -R0.reuse, RZ ;  /* 0x80000000f6f6d210 */ /* 0x080fe40007ffe0ff */
[----:B------:R-:W-:Y:S02]  /*5f60*/  ISETP.GE.AND P5, PT, R41, RZ, PT ;  /* 0x000000ff2900720c */ /* 0x000fe40003fa6270 */
[----:B------:R-:W-:Y:S01]  /*5f70*/  ISETP.GE.AND P1, PT, R45, RZ, PT ;  /* 0x000000ff2d00720c */ /* 0x000fe20003f26270 */
[--C-:B------:R-:W-:Y:S01]  /*5f80*/  @!P6 IMAD.IADD R18, R18, 0x1, -R0.reuse ;  /* 0x000000011212e824 */ /* 0x100fe200078e0a00 */
[----:B------:R-:W-:Y:S01]  /*5f90*/  @!P2 IADD3 R244, R244, -R0, RZ ;  /* 0x80000000f4f4a210 */ /* 0x000fe20007ffe0ff */
[----:B------:R-:W-:Y:S01]  /*5fa0*/  @!P3 IMAD.IADD R12, R12, 0x1, -R0 ;  /* 0x000000010c0cb824 */ /* 0x000fe200078e0a00 */
[----:B------:R-:W-:Y:S01]  /*5fb0*/  ISETP.GE.AND P2, PT, R47, RZ, PT ;  /* 0x000000ff2f00720c */ /* 0x000fe20003f46270 */
[----:B------:R-:W-:Y:S01]  /*5fc0*/  IMAD R0, R49, R241, RZ ;  /* 0x000000f131007224 */ /* 0x000fe200078e02ff */
[----:B------:R-:W-:Y:S01]  /*5fd0*/  ISETP.GE.AND P6, PT, R23, RZ, PT ;  /* 0x000000ff1700720c */ /* 0x000fe20003fc6270 */
[----:B------:R-:W-:Y:S01]  /*5fe0*/  @!P0 IMAD.MOV R24, RZ, RZ, -R24 ;  /* 0x000000ffff188224 */ /* 0x000fe200078e0a18 */
[----:B------:R-:W-:Y:S01]  /*5ff0*/  ISETP.NE.AND P3, PT, R189, RZ, PT ;  /* 0x000000ffbd00720c */ /* 0x000fe20003f65270 */
[----:B--2---:R-:W-:Y:S01]  /*6000*/  VIADD R241, R2, 0x3f ;  /* 0x0000003f02f17836 */ /* 0x004fe20000000000 */
[----:B------:R-:W-:Y:S01]  /*6010*/  @!P4 IADD3 R246, -R246, RZ, RZ ;  /* 0x000000fff6f6c210 */ /* 0x000fe20007ffe1ff */
[----:B------:R-:W-:Y:S01]  /*6020*/  @!P5 IMAD.MOV R22, RZ, RZ, -R22 ;  /* 0x000000ffff16d224 */ /* 0x000fe200078e0a16 */
[----:B------:R-:W-:-:S02]  /*6030*/  LOP3.LUT R189, RZ, R189, RZ, 0x33, !PT ;  /* 0x000000bdffbd7212 */ /* 0x000fc400078e33ff */
[----:B------:R-:W-:Y:S02]  /*6040*/  ISETP.GE.AND P0, PT, R7, RZ, PT ;  /* 0x000000ff0700720c */ /* 0x000fe40003f06270 */
[----:B------:R-:W-:Y:S01]  /*6050*/  ISETP.NE.AND P4, PT, R188, RZ, PT ;  /* 0x000000ffbc00720c */ /* 0x000fe20003f85270 */
[----:B------:R-:W-:Y:S01]  /*6060*/  @!P2 IMAD.MOV R18, RZ, RZ, -R18 ;  /* 0x000000ffff12a224 */ /* 0x000fe200078e0a12 */
[----:B------:R-:W-:Y:S01]  /*6070*/  LEA R188, P5, R0, UR4, 0x2 ;  /* 0x0000000400bc7c11 */ /* 0x000fe2000f8a10ff */
[----:B------:R-:W-:Y:S01]  /*6080*/  @!P6 IMAD.MOV R12, RZ, RZ, -R12 ;  /* 0x000000ffff0ce224 */ /* 0x000fe200078e0a0c */
[----:B------:R-:W-:Y:S01]  /*6090*/  @!P1 IADD3 R244, -R244, RZ, RZ ;  /* 0x000000fff4f49210 */ /* 0x000fe20007ffe1ff */
[----:B------:R-:W2:Y:S01]  /*60a0*/  S2UR UR4, SR_CgaCtaId ;  /* 0x00000000000479c3 */ /* 0x000ea20000008800 */
[----:B------:R-:W-:Y:S02]  /*60b0*/  SEL R231, R189, R64, !P3 ;  /* 0x00000040bde77207 */ /* 0x000fe40005800000 */
[----:B------:R-:W-:-:S02]  /*60c0*/  ISETP.GE.AND P1, PT, R8, RZ, PT ;  /* 0x000000ff0800720c */ /* 0x000fc40003f26270 */
[C---:B------:R-:W-:Y:S02]  /*60d0*/  SEL R33, R189.reuse, R10, !P3 ;  /* 0x0000000abd217207 */ /* 0x040fe40005800000 */
[----:B------:R-:W-:Y:S01]  /*60e0*/  LEA.HI.X.SX32 R0, R0, UR5, 0x2, P5 ;  /* 0x0000000500007c11 */ /* 0x000fe2000a8f16ff */
[----:B------:R-:W-:Y:S01]  /*60f0*/  ULDC UR5, c[0x0][0x240] ;  /* 0x0000900000057ab9 */ /* 0x000fe20000000800 */
[----:B------:R-:W-:Y:S01]  /*6100*/  SEL R227, R189, R66, !P3 ;  /* 0x00000042bde37207 */ /* 0x000fe20005800000 */
[----:B------:R-:W-:Y:S01]  /*6110*/  IMAD R231, R231, UR5, RZ ;  /* 0x00000005e7e77c24 */ /* 0x000fe2000f8e02ff */
[----:B------:R-:W-:Y:S01]  /*6120*/  SEL R229, R189, R62, !P3 ;  /* 0x0000003ebde57207 */ /* 0x000fe20005800000 */
[----:B------:R-:W-:Y:S01]  /*6130*/  IMAD R33, R33, UR5, RZ ;  /* 0x0000000521217c24 */ /* 0x000fe2000f8e02ff */
[----:B------:R-:W-:Y:S01]  /*6140*/  SEL R223, R189, R70, !P3 ;  /* 0x00000046bddf7207 */ /* 0x000fe20005800000 */
[----:B------:R-:W-:Y:S01]  /*6150*/  IMAD R227, R227, UR5, RZ ;  /* 0x00000005e3e37c24 */ /* 0x000fe2000f8e02ff */
[----:B------:R-:W-:Y:S01]  /*6160*/  SEL R219, R189, R74, !P3 ;  /* 0x0000004abddb7207 */ /* 0x000fe20005800000 */
[----:B------:R-:W-:Y:S01]  /*6170*/  IMAD R229, R229, UR5, RZ ;  /* 0x00000005e5e57c24 */ /* 0x000fe2000f8e02ff */
[----:B------:R-:W-:Y:S01]  /*6180*/  SEL R215, R189, R78, !P3 ;  /* 0x0000004ebdd77207 */ /* 0x000fe20005800000 */
[----:B------:R-:W-:Y:S01]  /*6190*/  @!P1 IMAD.MOV R233, RZ, RZ, -R233 ;  /* 0x000000ffffe99224 */ /* 0x000fe200078e0ae9 */
[----:B------:R-:W-:Y:S01]  /*61a0*/  @!P0 IADD3 R243, -R243, RZ, RZ ;  /* 0x000000fff3f38210 */ /* 0x000fe20007ffe1ff */
[----:B------:R-:W-:Y:S01]  /*61b0*/  IMAD R223, R223, UR5, RZ ;  /* 0x00000005dfdf7c24 */ /* 0x000fe2000f8e02ff */
[----:B------:R-:W-:Y:S01]  /*61c0*/  SEL R125, R189, R234, !P3 ;  /* 0x000000eabd7d7207 */ /* 0x000fe20005800000 */
[----:B------:R-:W-:Y:S01]  /*61d0*/  IMAD R219, R219, UR5, RZ ;  /* 0x00000005dbdb7c24 */ /* 0x000fe2000f8e02ff */
[----:B------:R-:W-:Y:S01]  /*61e0*/  SEL R70, R189, R5, !P3 ;  /* 0x00000005bd467207 */ /* 0x000fe20005800000 */
[----:B------:R-:W-:Y:S01]  /*61f0*/  IMAD R215, R215, UR5, RZ ;  /* 0x00000005d7d77c24 */ /* 0x000fe2000f8e02ff */
[----:B------:R-:W-:Y:S01]  /*6200*/  SEL R78, R189, R9, !P3 ;  /* 0x00000009bd4e7207 */ /* 0x000fe20005800000 */
[----:B------:R-:W-:Y:S01]  /*6210*/  IMAD R125, R125, UR5, RZ ;  /* 0x000000057d7d7c24 */ /* 0x000fe2000f8e02ff */
[C---:B------:R-:W-:Y:S01]  /*6220*/  SEL R10, R189.reuse, R11, !P3 ;  /* 0x0000000bbd0a7207 */ /* 0x040fe20005800000 */
[----:B------:R-:W-:Y:S01]  /*6230*/  IMAD R70, R70, UR5, RZ ;  /* 0x0000000546467c24 */ /* 0x000fe2000f8e02ff */
[C---:B------:R-:W-:Y:S01]  /*6240*/  SEL R74, R189.reuse, R15, !P3 ;  /* 0x0000000fbd4a7207 */ /* 0x040fe20005800000 */
[----:B------:R-:W-:Y:S01]  /*6250*/  IMAD R78, R78, UR5, RZ ;  /* 0x000000054e4e7c24 */ /* 0x000fe2000f8e02ff */
[C---:B------:R-:W-:Y:S01]  /*6260*/  SEL R37, R189.reuse, R20, !P3 ;  /* 0x00000014bd257207 */ /* 0x040fe20005800000 */
[----:B------:R-:W-:Y:S01]  /*6270*/  IMAD R10, R10, UR5, RZ ;  /* 0x000000050a0a7c24 */ /* 0x000fe2000f8e02ff */
[C---:B------:R-:W-:Y:S01]  /*6280*/  SEL R225, R189.reuse, R68, !P3 ;  /* 0x00000044bde17207 */ /* 0x040fe20005800000 */
        /* <DEDUP_REMOVED lines=227> */
[----:B------:R-:W-:Y:S01]  /*70c0*/  LEA R234, P0, R231, R188, 0x2 ;  /* 0x000000bce7ea7211 */ /* 0x000fe200078010ff */
[----:B------:R-:W-:Y:S01]  /*70d0*/  IMAD R244, R244, UR5, RZ ;  /* 0x00000005f4f47c24 */ /* 0x000fe2000f8e02ff */
[----:B------:R-:W-:Y:S01]  /*70e0*/  SEL R189, R189, R12, !P3 ;  /* 0x0000000cbdbd7207 */ /* 0x000fe20005800000 */
[----:B------:R-:W-:Y:S01]  /*70f0*/  IMAD R135, R135, UR5, RZ ;  /* 0x0000000587877c24 */ /* 0x000fe2000f8e02ff */
[----:B------:R-:W-:Y:S01]  /*7100*/  LEA R32, P3, R33, R188, 0x2 ;  /* 0x000000bc21207211 */ /* 0x000fe200078610ff */
[----:B------:R-:W-:Y:S01]  /*7110*/  VIADD R248, R2, 0xffffffff ;  /* 0xffffffff02f87836 */ /* 0x000fe20000000000 */
[----:B------:R-:W-:Y:S01]  /*7120*/  LEA.HI.X.SX32 R235, R231, R0, 0x2, P0 ;  /* 0x00000000e7eb7211 */ /* 0x000fe200000f16ff */
[----:B------:R-:W-:Y:S01]  /*7130*/  IMAD R189, R189, UR5, RZ ;  /* 0x00000005bdbd7c24 */ /* 0x000fe2000f8e02ff */
[----:B-1----:R-:W-:Y:S01]  /*7140*/  LEA R6, P1, R227, R188, 0x2 ;  /* 0x000000bce3067211 */ /* 0x002fe200078210ff */
[----:B--2---:R-:W-:Y:S01]  /*7150*/  ULEA UR12, UR4, UR12, 0x18 ;  /* 0x0000000c040c7291 */ /* 0x004fe2000f8ec03f */
[----:B------:R-:W-:Y:S01]  /*7160*/  LEA.HI.X.SX32 R33, R33, R0, 0x2, P3 ;  /* 0x0000000021217211 */ /* 0x000fe200018f16ff */
[----:B------:R1:W-:Y:S01]  /*7170*/  STL.64 [R1+0x68], R234 ;  /* 0x000068ea01007387 */ /* 0x0003e20000100a00 */
[-C--:B------:R-:W-:Y:S01]  /*7180*/  LEA R230, P2, R229, R188.reuse, 0x2 ;  /* 0x000000bce5e67211 */ /* 0x080fe200078410ff */
[----:B------:R-:W-:Y:S01]  /*7190*/  ULDC UR4, c[0x0][0x230] ;  /* 0x00008c0000047ab9 */ /* 0x000fe20000000800 */
[----:B------:R-:W-:Y:S01]  /*71a0*/  SEL R243, R242, R243, !P4 ;  /* 0x000000f3f2f37207 */ /* 0x000fe20006000000 */
[----:B------:R-:W-:Y:S01]  /*71b0*/  STL [R1+0x58], R6 ;  /* 0x0000580601007387 */ /* 0x000fe20000100800 */
[----:B------:R-:W-:-:S02]  /*71c0*/  LEA R238, P0, R225, R188, 0x2 ;  /* 0x000000bce1ee7211 */ /* 0x000fc400078010ff */
[----:B------:R-:W-:Y:S01]  /*71d0*/  SEL R242, R242, R233, !P4 ;  /* 0x000000e9f2f27207 */ /* 0x000fe20006000000 */
[----:B------:R2:W-:Y:S01]  /*71e0*/  STL.64 [R1+0xe90], R32 ;  /* 0x000e902001007387 */ /* 0x0005e20000100a00 */
[----:B------:R-:W-:Y:S01]  /*71f0*/  LEA R236, P6, R223, R188, 0x2 ;  /* 0x000000bcdfec7211 */ /* 0x000fe200078c10ff */
[-C--:B------:R-:W-:Y:S01]  /*7200*/  IMAD R243, R243, R3.reuse, RZ ;  /* 0x00000003f3f37224 */ /* 0x080fe200078e02ff */
[-C--:B------:R-:W-:Y:S01]  /*7210*/  LEA.HI.X.SX32 R231, R229, R0.reuse, 0x2, P2 ;  /* 0x00000000e5e77211 */ /* 0x080fe200010f16ff */
[----:B------:R-:W-:Y:S01]  /*7220*/  IMAD R3, R242, R3, RZ ;  /* 0x00000003f2037224 */ /* 0x000fe200078e02ff */
[----:B------:R-:W-:Y:S02]  /*7230*/  LEA.HI.X.SX32 R239, R225, R0, 0x2, P0 ;  /* 0x00000000e1ef7211 */ /* 0x000fe400000f16ff */
[----:B-1----:R-:W-:Y:S01]  /*7240*/  LEA R234, P5, R221, R188, 0x2 ;  /* 0x000000bcddea7211 */ /* 0x002fe200078a10ff */
[----:B------:R1:W-:Y:S01]  /*7250*/  STL.64 [R1+0x60], R230 ;  /* 0x000060e601007387 */ /* 0x0003e20000100a00 */
[----:B------:R-:W-:-:S02]  /*7260*/  LEA.HI.X.SX32 R237, R223, R0, 0x2, P6 ;  /* 0x00000000dfed7211 */ /* 0x000fc400030f16ff */
[-C--:B------:R-:W-:Y:S01]  /*7270*/  LEA R232, P3, R217, R188.reuse, 0x2 ;  /* 0x000000bcd9e87211 */ /* 0x080fe200078610ff */
[----:B--2---:R-:W-:Y:S01]  /*7280*/  IMAD.MOV.U32 R32, RZ, RZ, R6 ;  /* 0x000000ffff207224 */ /* 0x004fe200078e0006 */
[----:B------:R-:W-:Y:S01]  /*7290*/  LEA R6, P4, R219, R188, 0x2 ;  /* 0x000000bcdb067211 */ /* 0x000fe200078810ff */
[----:B------:R-:W-:Y:S01]  /*72a0*/  IMAD.MOV.U32 R33, RZ, RZ, R7 ;  /* 0x000000ffff217224 */ /* 0x000fe200078e0007 */
[-C--:B------:R-:W-:Y:S02]  /*72b0*/  LEA.HI.X.SX32 R33, R227, R0.reuse, 0x2, P1 ;  /* 0x00000000e3217211 */ /* 0x080fe400008f16ff */
[----:B------:R-:W-:Y:S02]  /*72c0*/  LEA.HI.X.SX32 R7, R219, R0, 0x2, P4 ;  /* 0x00000000db077211 */ /* 0x000fe400020f16ff */
[-C--:B------:R-:W-:Y:S01]  /*72d0*/  LEA R228, P1, R213, R188.reuse, 0x2 ;  /* 0x000000bcd5e47211 */ /* 0x080fe200078210ff */
[----:B------:R2:W-:Y:S01]  /*72e0*/  STL [R1+0x5c], R33 ;  /* 0x00005c2101007387 */ /* 0x0005e20000100800 */
[----:B-1----:R-:W-:-:S02]  /*72f0*/  LEA R230, P2, R215, R188, 0x2 ;  /* 0x000000bcd7e67211 */ /* 0x002fc400078410ff */
[----:B------:R-:W-:Y:S01]  /*7300*/  LEA R226, P0, R211, R188, 0x2 ;  /* 0x000000bcd3e27211 */ /* 0x000fe200078010ff */
[----:B------:R-:W-:Y:S01]  /*7310*/  STL.64 [R1+0x50], R238 ;  /* 0x000050ee01007387 */ /* 0x000fe20000100a00 */
[----:B------:R-:W-:Y:S02]  /*7320*/  LEA.HI.X.SX32 R235, R221, R0, 0x2, P5 ;  /* 0x00000000ddeb7211 */ /* 0x000fe400028f16ff */
[----:B------:R-:W-:Y:S01]  /*7330*/  LEA R32, P6, R209, R188, 0x2 ;  /* 0x000000bcd1207211 */ /* 0x000fe200078c10ff */
[----:B------:R-:W-:Y:S01]  /*7340*/  STL.64 [R1+0x48], R236 ;  /* 0x000048ec01007387 */ /* 0x000fe20000100a00 */
[-C--:B------:R-:W-:Y:S02]  /*7350*/  LEA.HI.X.SX32 R233, R217, R0.reuse, 0x2, P3 ;  /* 0x00000000d9e97211 */ /* 0x080fe400018f16ff */
[----:B------:R-:W-:Y:S01]  /*7360*/  LEA.HI.X.SX32 R231, R215, R0, 0x2, P2 ;  /* 0x00000000d7e77211 */ /* 0x000fe200010f16ff */
[----:B------:R1:W-:Y:S01]  /*7370*/  STL.64 [R1+0x38], R6 ;  /* 0x0000380601007387 */ /* 0x0003e20000100a00 */
[----:B------:R-:W-:-:S02]  /*7380*/  LEA R222, P5, R207, R188, 0x2 ;  /* 0x000000bccfde7211 */ /* 0x000fc400078a10ff */
[----:B------:R-:W-:Y:S01]  /*7390*/  LEA.HI.X.SX32 R229, R213, R0, 0x2, P1 ;  /* 0x00000000d5e57211 */ /* 0x000fe200008f16ff */
[----:B------:R-:W-:Y:S01]  /*73a0*/  STL.64 [R1+0x40], R234 ;  /* 0x000040ea01007387 */ /* 0x000fe20000100a00 */
[----:B------:R-:W-:Y:S02]  /*73b0*/  LEA R140, P3, R141, R188, 0x2 ;  /* 0x000000bc8d8c7211 */ /* 0x000fe400078610ff */
[-C--:B------:R-:W-:Y:S01]  /*73c0*/  LEA.HI.X.SX32 R227, R211, R0.reuse, 0x2, P0 ;  /* 0x00000000d3e37211 */ /* 0x080fe200000f16ff */
[----:B------:R-:W-:Y:S01]  /*73d0*/  STL.64 [R1+0x30], R232 ;  /* 0x000030e801007387 */ /* 0x000fe20000100a00 */
[----:B--2---:R-:W-:Y:S02]  /*73e0*/  LEA.HI.X.SX32 R33, R209, R0, 0x2, P6 ;  /* 0x00000000d1217211 */ /* 0x004fe400030f16ff */
[-C--:B------:R-:W-:Y:S01]  /*73f0*/  LEA R206, P2, R203, R188.reuse, 0x2 ;  /* 0x000000bccbce7211 */ /* 0x080fe200078410ff */
[----:B------:R-:W-:Y:S01]  /*7400*/  STL.64 [R1+0x28], R230 ;  /* 0x000028e601007387 */ /* 0x000fe20000100a00 */
[----:B-1----:R-:W-:-:S02]  /*7410*/  LEA R6, P4, R205, R188, 0x2 ;  /* 0x000000bccd067211 */ /* 0x002fc400078810ff */
[-C--:B------:R-:W-:Y:S01]  /*7420*/  LEA.HI.X.SX32 R223, R207, R0.reuse, 0x2, P5 ;  /* 0x00000000cfdf7211 */ /* 0x080fe200028f16ff */
[----:B------:R-:W-:Y:S01]  /*7430*/  STL.64 [R1+0x20], R228 ;  /* 0x000020e401007387 */ /* 0x000fe20000100a00 */
[----:B------:R-:W-:Y:S02]  /*7440*/  LEA.HI.X.SX32 R7, R205, R0, 0x2, P4 ;  /* 0x00000000cd077211 */ /* 0x000fe400020f16ff */
[-C--:B------:R-:W-:Y:S01]  /*7450*/  LEA R48, P1, R49, R188.reuse, 0x2 ;  /* 0x000000bc31307211 */ /* 0x080fe200078210ff */
[----:B------:R-:W-:Y:S01]  /*7460*/  STL.64 [R1+0x18], R226 ;  /* 0x000018e201007387 */ /* 0x000fe20000100a00 */
[-C--:B------:R-:W-:Y:S02]  /*7470*/  LEA R94, P0, R95, R188.reuse, 0x2 ;  /* 0x000000bc5f5e7211 */ /* 0x080fe400078010ff */
[-C--:B------:R-:W-:Y:S01]  /*7480*/  LEA R170, P6, R171, R188.reuse, 0x2 ;  /* 0x000000bcabaa7211 */ /* 0x080fe200078c10ff */
[----:B------:R-:W-:Y:S01]  /*7490*/  STL.64 [R1+0x10], R32 ;  /* 0x0000102001007387 */ /* 0x000fe20000100a00 */
[----:B------:R-:W-:-:S02]  /*74a0*/  LEA R204, P5, R201, R188, 0x2 ;  /* 0x000000bcc9cc7211 */ /* 0x000fc400078a10ff */
[----:B------:R-:W-:Y:S01]  /*74b0*/  LEA R54, P4, R55, R188, 0x2 ;  /* 0x000000bc37367211 */ /* 0x000fe200078810ff */
[----:B------:R-:W-:Y:S01]  /*74c0*/  STL.64 [R1+0xe98], R32 ;  /* 0x000e982001007387 */ /* 0x000fe20000100a00 */
[----:B------:R-:W-:Y:S02]  /*74d0*/  LEA.HI.X.SX32 R141, R141, R0, 0x2, P3 ;  /* 0x000000008d8d7211 */ /* 0x000fe400018f16ff */
[----:B------:R-:W-:Y:S01]  /*74e0*/  LEA R88, P3, R89, R188, 0x2 ;  /* 0x000000bc59587211 */ /* 0x000fe200078610ff */
[----:B------:R1:W-:Y:S01]  /*74f0*/  STL.64 [R1+0x8], R222 ;  /* 0x000008de01007387 */ /* 0x0003e20000100a00 */
[----:B------:R-:W-:Y:S02]  /*7500*/  LEA.HI.X.SX32 R207, R203, R0, 0x2, P2 ;  /* 0x00000000cbcf7211 */ /* 0x000fe400010f16ff */
[----:B------:R-:W-:Y:S01]  /*7510*/  LEA R144, P2, R145, R188, 0x2 ;  /* 0x000000bc91907211 */ /* 0x000fe200078410ff */
[----:B------:R-:W-:Y:S01]  /*7520*/  STL.64 [R1+0xea0], R140 ;  /* 0x000ea08c01007387 */ /* 0x000fe20000100a00 */
[----:B------:R-:W-:-:S02]  /*7530*/  LEA.HI.X.SX32 R49, R49, R0, 0x2, P1 ;  /* 0x0000000031317211 */ /* 0x000fc400008f16ff */
[-C--:B------:R-:W-:Y:S01]  /*7540*/  LEA.HI.X.SX32 R95, R95, R0.reuse, 0x2, P0 ;  /* 0x000000005f5f7211 */ /* 0x080fe200000f16ff */
[----:B------:R2:W-:Y:S01]  /*7550*/  STL.64 [R1], R6 ;  /* 0x0000000601007387 */ /* 0x0005e20000100a00 */
[-C--:B------:R-:W-:Y:S02]  /*7560*/  LEA.HI.X.SX32 R171, R171, R0.reuse, 0x2, P6 ;  /* 0x00000000abab7211 */ /* 0x080fe400030f16ff */
[-C--:B------:R-:W-:Y:S01]  /*7570*/  LEA.HI.X.SX32 R205, R201, R0.reuse, 0x2, P5 ;  /* 0x00000000c9cd7211 */ /* 0x080fe200028f16ff */
[----:B------:R-:W-:Y:S01]  /*7580*/  STL.64 [R1+0xea8], R206 ;  /* 0x000ea8ce01007387 */ /* 0x000fe20000100a00 */
[----:B------:R-:W-:Y:S02]  /*7590*/  LEA.HI.X.SX32 R55, R55, R0, 0x2, P4 ;  /* 0x0000000037377211 */ /* 0x000fe400020f16ff */
[-C--:B-1----:R-:W-:Y:S01]  /*75a0*/  LEA R222, P1, R197, R188.reuse, 0x2 ;  /* 0x000000bcc5de7211 */ /* 0x082fe200078210ff */
[----:B------:R-:W-:Y:S01]  /*75b0*/  STL.64 [R1+0xeb0], R48 ;  /* 0x000eb03001007387 */ /* 0x000fe20000100a00 */
[----:B------:R-:W-:-:S02]  /*75c0*/  LEA R72, P0, R73, R188, 0x2 ;  /* 0x000000bc49487211 */ /* 0x000fc400078010ff */
[-C--:B------:R-:W-:Y:S01]  /*75d0*/  LEA R120, P6, R121, R188.reuse, 0x2 ;  /* 0x000000bc79787211 */ /* 0x080fe200078c10ff */
[----:B------:R1:W-:Y:S01]  /*75e0*/  STL.64 [R1+0xeb8], R94 ;  /* 0x000eb85e01007387 */ /* 0x0003e20000100a00 */
[-C--:B------:R-:W-:Y:S02]  /*75f0*/  LEA R152, P5, R153, R188.reuse, 0x2 ;  /* 0x000000bc99987211 */ /* 0x080fe400078a10ff */
[----:B------:R-:W-:Y:S01]  /*7600*/  LEA R30, P4, R31, R188, 0x2 ;  /* 0x000000bc1f1e7211 */ /* 0x000fe200078810ff */
[----:B------:R-:W-:Y:S01]  /*7610*/  STL.64 [R1+0xec0], R170 ;  /* 0x000ec0aa01007387 */ /* 0x000fe20000100a00 */
[----:B------:R-:W-:Y:S02]  /*7620*/  LEA.HI.X.SX32 R89, R89, R0, 0x2, P3 ;  /* 0x0000000059597211 */ /* 0x000fe400018f16ff */
[----:B------:R-:W-:Y:S02]  /*7630*/  LEA R58, P3, R59, R188, 0x2 ;  /* 0x000000bc3b3a7211 */ /* 0x000fe400078610ff */
[----:B------:R-:W-:-:S02]  /*7640*/  LEA.HI.X.SX32 R145, R145, R0, 0x2, P2 ;  /* 0x0000000091917211 */ /* 0x000fc400010f16ff */
[----:B------:R-:W-:Y:S02]  /*7650*/  LEA R92, P2, R93, R188, 0x2 ;  /* 0x000000bc5d5c7211 */ /* 0x000fe400078410ff */
[-C--:B------:R-:W-:Y:S02]  /*7660*/  LEA.HI.X.SX32 R223, R197, R0.reuse, 0x2, P1 ;  /* 0x00000000c5df7211 */ /* 0x080fe400008f16ff */
[-C--:B------:R-:W-:Y:S02]  /*7670*/  LEA.HI.X.SX32 R73, R73, R0.reuse, 0x2, P0 ;  /* 0x0000000049497211 */ /* 0x080fe400000f16ff */
[-C--:B------:R-:W-:Y:S02]  /*7680*/  LEA.HI.X.SX32 R121, R121, R0.reuse, 0x2, P6 ;  /* 0x0000000079797211 */ /* 0x080fe400030f16ff */
[-C--:B------:R-:W-:Y:S02]  /*7690*/  LEA.HI.X.SX32 R153, R153, R0.reuse, 0x2, P5 ;  /* 0x0000000099997211 */ /* 0x080fe400028f16ff */
[----:B------:R-:W-:-:S02]  /*76a0*/  LEA.HI.X.SX32 R31, R31, R0, 0x2, P4 ;  /* 0x000000001f1f7211 */ /* 0x000fc400020f16ff */
[-C--:B------:R-:W-:Y:S02]  /*76b0*/  LEA R146, P1, R147, R188.reuse, 0x2 ;  /* 0x000000bc93927211 */ /* 0x080fe400078210ff */
[-C--:B------:R-:W-:Y:S02]  /*76c0*/  LEA R28, P0, R29, R188.reuse, 0x2 ;  /* 0x000000bc1d1c7211 */ /* 0x080fe400078010ff */
[-C--:B------:R-:W-:Y:S02]  /*76d0*/  LEA R50, P6, R51, R188.reuse, 0x2 ;  /* 0x000000bc33327211 */ /* 0x080fe400078c10ff */
[-C--:B------:R-:W-:Y:S02]  /*76e0*/  LEA R102, P5, R103, R188.reuse, 0x2 ;  /* 0x000000bc67667211 */ /* 0x080fe400078a10ff */
[----:B------:R-:W-:Y:S02]  /*76f0*/  LEA R178, P4, R179, R188, 0x2 ;  /* 0x000000bcb3b27211 */ /* 0x000fe400078810ff */
[----:B------:R-:W-:-:S02]  /*7700*/  LEA.HI.X.SX32 R59, R59, R0, 0x2, P3 ;  /* 0x000000003b3b7211 */ /* 0x000fc400018f16ff */
[----:B------:R-:W-:Y:S02]  /*7710*/  LEA R214, P3, R195, R188, 0x2 ;  /* 0x000000bcc3d67211 */ /* 0x000fe400078610ff */
[----:B------:R-:W-:Y:S02]  /*7720*/  LEA.HI.X.SX32 R93, R93, R0, 0x2, P2 ;  /* 0x000000005d5d7211 */ /* 0x000fe400010f16ff */
[----:B------:R-:W-:Y:S02]  /*7730*/  LEA R56, P2, R57, R188, 0x2 ;  /* 0x000000bc39387211 */ /* 0x000fe400078410ff */
[-C--:B------:R-:W-:Y:S02]  /*7740*/  LEA.HI.X.SX32 R147, R147, R0.reuse, 0x2, P1 ;  /* 0x0000000093937211 */ /* 0x080fe400008f16ff */
[-C--:B------:R-:W-:Y:S02]  /*7750*/  LEA.HI.X.SX32 R29, R29, R0.reuse, 0x2, P0 ;  /* 0x000000001d1d7211 */ /* 0x080fe400000f16ff */
[----:B------:R-:W-:-:S02]  /*7760*/  LEA.HI.X.SX32 R51, R51, R0, 0x2, P6 ;  /* 0x0000000033337211 */ /* 0x000fc400030f16ff */
[-C--:B------:R-:W-:Y:S02]  /*7770*/  LEA.HI.X.SX32 R103, R103, R0.reuse, 0x2, P5 ;  /* 0x0000000067677211 */ /* 0x080fe400028f16ff */
[----:B------:R-:W-:Y:S02]  /*7780*/  LEA.HI.X.SX32 R179, R179, R0, 0x2, P4 ;  /* 0x00000000b3b37211 */ /* 0x000fe400020f16ff */
[-C--:B------:R-:W-:Y:S02]  /*7790*/  LEA R96, P1, R97, R188.reuse, 0x2 ;  /* 0x000000bc61607211 */ /* 0x080fe400078210ff */
[-C--:B------:R-:W-:Y:S02]  /*77a0*/  LEA R150, P0, R151, R188.reuse, 0x2 ;  /* 0x000000bc97967211 */ /* 0x080fe400078010ff */
[-C--:B------:R-:W-:Y:S02]  /*77b0*/  LEA R212, P6, R193, R188.reuse, 0x2 ;  /* 0x000000bcc1d47211 */ /* 0x080fe400078c10ff */
[----:B------:R-:W-:-:S02]  /*77c0*/  LEA R12, P5, R13, R188, 0x2 ;  /* 0x000000bc0d0c7211 */ /* 0x000fc400078a10ff */
[----:B------:R-:W-:Y:S02]  /*77d0*/  LEA R128, P4, R129, R188, 0x2 ;  /* 0x000000bc81807211 */ /* 0x000fe400078810ff */
[----:B------:R-:W-:Y:S02]  /*77e0*/  LEA.HI.X.SX32 R215, R195, R0, 0x2, P3 ;  /* 0x00000000c3d77211 */ /* 0x000fe400018f16ff */
[----:B------:R-:W-:Y:S02]  /*77f0*/  LEA R160, P3, R161, R188, 0x2 ;  /* 0x000000bca1a07211 */ /* 0x000fe400078610ff */
[----:B------:R-:W-:Y:S02]  /*7800*/  LEA.HI.X.SX32 R57, R57, R0, 0x2, P2 ;  /* 0x0000000039397211 */ /* 0x000fe400010f16ff */
[----:B------:R-:W-:Y:S02]  /*7810*/  LEA R238, P2, R191, R188, 0x2 ;  /* 0x000000bcbfee7211 */ /* 0x000fe400078410ff */
[----:B------:R-:W-:-:S02]  /*7820*/  LEA.HI.X.SX32 R97, R97, R0, 0x2, P1 ;  /* 0x0000000061617211 */ /* 0x000fc400008f16ff */
[-C--:B------:R-:W-:Y:S02]  /*7830*/  LEA.HI.X.SX32 R151, R151, R0.reuse, 0x2, P0 ;  /* 0x0000000097977211 */ /* 0x080fe400000f16ff */
[-C--:B------:R-:W-:Y:S02]  /*7840*/  LEA.HI.X.SX32 R213, R193, R0.reuse, 0x2, P6 ;  /* 0x00000000c1d57211 */ /* 0x080fe400030f16ff */
[-C--:B------:R-:W-:Y:S02]  /*7850*/  LEA.HI.X.SX32 R13, R13, R0.reuse, 0x2, P5 ;  /* 0x000000000d0d7211 */ /* 0x080fe400028f16ff */
[----:B------:R-:W-:Y:S02]  /*7860*/  LEA.HI.X.SX32 R129, R129, R0, 0x2, P4 ;  /* 0x0000000081817211 */ /* 0x000fe400020f16ff */
[-C--:B------:R-:W-:Y:S02]  /*7870*/  LEA R52, P1, R53, R188.reuse, 0x2 ;  /* 0x000000bc35347211 */ /* 0x080fe400078210ff */
[----:B------:R-:W-:-:S02]  /*7880*/  LEA R196, P0, R187, R188, 0x2 ;  /* 0x000000bcbbc47211 */ /* 0x000fc400078010ff */
[-C--:B------:R-:W-:Y:S02]  /*7890*/  LEA R154, P6, R155, R188.reuse, 0x2 ;  /* 0x000000bc9b9a7211 */ /* 0x080fe400078c10ff */
[-C--:B------:R-:W-:Y:S02]  /*78a0*/  LEA R234, P5, R185, R188.reuse, 0x2 ;  /* 0x000000bcb9ea7211 */ /* 0x080fe400078a10ff */
[----:B------:R-:W-:Y:S02]  /*78b0*/  LEA R60, P4, R61, R188, 0x2 ;  /* 0x000000bc3d3c7211 */ /* 0x000fe400078810ff */
        /* <DEDUP_REMOVED lines=114> */
[-C--:B------:R-:W-:Y:S02]  /*7fe0*/  LEA.HI.X.SX32 R233, R71, R0.reuse, 0x2, P2 ;  /* 0x0000000047e97211 */ /* 0x080fe400010f16ff */
[-C--:B------:R-:W-:Y:S02]  /*7ff0*/  LEA.HI.X.SX32 R71, R36, R0.reuse, 0x2, P1 ;  /* 0x0000000024477211 */ /* 0x080fe400008f16ff */
[----:B------:R-:W-:-:S02]  /*8000*/  LEA.HI.X.SX32 R133, R47, R0, 0x2, P0 ;  /* 0x000000002f857211 */ /* 0x000fc400000f16ff */
[-C--:B------:R-:W-:Y:S02]  /*8010*/  LEA.HI.X.SX32 R209, R46, R0.reuse, 0x2, P6 ;  /* 0x000000002ed17211 */ /* 0x080fe400030f16ff */
[-C--:B------:R-:W-:Y:S02]  /*8020*/  LEA.HI.X.SX32 R11, R11, R0.reuse, 0x2, P5 ;  /* 0x000000000b0b7211 */ /* 0x080fe400028f16ff */
[----:B------:R-:W-:Y:S02]  /*8030*/  LEA.HI.X.SX32 R167, R44, R0, 0x2, P4 ;  /* 0x000000002ca77211 */ /* 0x000fe400020f16ff */
[-C--:B------:R-:W-:Y:S02]  /*8040*/  LEA R180, P2, R41, R188.reuse, 0x2 ;  /* 0x000000bc29b47211 */ /* 0x080fe400078410ff */
        /* <DEDUP_REMOVED lines=8> */
[-C--:B------:R-:W-:Y:S02]  /*80d0*/  LEA.HI.X.SX32 R37, R37, R0.reuse, 0x2, P1 ;  /* 0x0000000025257211 */ /* 0x080fe400008f16ff */
[-C--:B------:R-:W-:Y:S02]  /*80e0*/  LEA.HI.X.SX32 R75, R40, R0.reuse, 0x2, P0 ;  /* 0x00000000284b7211 */ /* 0x080fe400000f16ff */
[-C--:B------:R-:W-:Y:S02]  /*80f0*/  LEA.HI.X.SX32 R157, R20, R0.reuse, 0x2, P6 ;  /* 0x00000000149d7211 */ /* 0x080fe400030f16ff */
[-C--:B------:R-:W-:Y:S02]  /*8100*/  LEA.HI.X.SX32 R191, R17, R0.reuse, 0x2, P5 ;  /* 0x0000000011bf7211 */ /* 0x080fe400028f16ff */
[----:B------:R-:W-:Y:S02]  /*8110*/  LEA.HI.X.SX32 R47, R9, R0, 0x2, P4 ;  /* 0x00000000092f7211 */ /* 0x000fe400020f16ff */
[-C--:B------:R-:W-:Y:S01]  /*8120*/  LEA R194, P2, R5, R188.reuse, 0x2 ;  /* 0x000000bc05c27211 */ /* 0x080fe200078410ff */
[----:B------:R-:W3:Y:S01]  /*8130*/  LDC R9, c[0x0][0x230] ;  /* 0x00008c00ff097b82 */ /* 0x000ee20000000800 */
[----:B------:R-:W-:-:S02]  /*8140*/  LEA R184, P1, R15, R188, 0x2 ;  /* 0x000000bc0fb87211 */ /* 0x000fc400078210ff */
[-C--:B------:R-:W-:Y:S02]  /*8150*/  LEA R40, P0, R21, R188.reuse, 0x2 ;  /* 0x000000bc15287211 */ /* 0x080fe400078010ff */
[-C--:B------:R-:W-:Y:S02]  /*8160*/  LEA R78, P6, R42, R188.reuse, 0x2 ;  /* 0x000000bc2a4e7211 */ /* 0x080fe400078c10ff */
[-C--:B------:R-:W-:Y:S02]  /*8170*/  LEA R130, P5, R43, R188.reuse, 0x2 ;  /* 0x000000bc2b827211 */ /* 0x080fe400078a10ff */
[----:B------:R-:W-:Y:S02]  /*8180*/  LEA R216, P4, R45, R188, 0x2 ;  /* 0x000000bc2dd87211 */ /* 0x000fe400078810ff */
[----:B------:R-:W-:Y:S01]  /*8190*/  LEA.HI.X.SX32 R17, R4, R0, 0x2, P3 ;  /* 0x0000000004117211 */ /* 0x000fe200018f16ff */
[----:B------:R-:W-:Y:S01]  /*81a0*/  VIADD R4, R2, 0xfffffffa ;  /* 0xfffffffa02047836 */ /* 0x000fe20000000000 */
[----:B------:R-:W-:-:S02]  /*81b0*/  LEA R44, P3, R83, R188, 0x2 ;  /* 0x000000bc532c7211 */ /* 0x000fc400078610ff */
[-C--:B------:R-:W-:Y:S02]  /*81c0*/  LEA.HI.X.SX32 R195, R5, R0.reuse, 0x2, P2 ;  /* 0x0000000005c37211 */ /* 0x080fe400010f16ff */
[-C--:B------:R-:W-:Y:S01]  /*81d0*/  LEA.HI.X.SX32 R185, R15, R0.reuse, 0x2, P1 ;  /* 0x000000000fb97211 */ /* 0x080fe200008f16ff */
[----:B------:R-:W4:Y:S01]  /*81e0*/  LDC R5, c[0x0][0x230] ;  /* 0x00008c00ff057b82 */ /* 0x000f220000000800 */
[-C--:B------:R-:W-:Y:S02]  /*81f0*/  LEA.HI.X.SX32 R41, R21, R0.reuse, 0x2, P0 ;  /* 0x0000000015297211 */ /* 0x080fe400000f16ff */
[-C--:B------:R-:W-:Y:S02]  /*8200*/  LEA.HI.X.SX32 R79, R42, R0.reuse, 0x2, P6 ;  /* 0x000000002a4f7211 */ /* 0x080fe400030f16ff */
[-C--:B------:R-:W-:Y:S02]  /*8210*/  LEA.HI.X.SX32 R131, R43, R0.reuse, 0x2, P5 ;  /* 0x000000002b837211 */ /* 0x080fe400028f16ff */
[----:B------:R-:W-:Y:S01]  /*8220*/  LEA.HI.X.SX32 R217, R45, R0, 0x2, P4 ;  /* 0x000000002dd97211 */ /* 0x000fe200020f16ff */
[----:B------:R-:W3:Y:S01]  /*8230*/  LDC R15, c[0x0][0x230] ;  /* 0x00008c00ff0f7b82 */ /* 0x000ee20000000800 */
[----:B------:R-:W-:-:S02]  /*8240*/  LEA R106, P2, R107, R188, 0x2 ;  /* 0x000000bc6b6a7211 */ /* 0x000fc400078410ff */
[-C--:B------:R-:W-:Y:S02]  /*8250*/  LEA R20, P1, R246, R188.reuse, 0x2 ;  /* 0x000000bcf6147211 */ /* 0x080fe400078210ff */
[-C--:B------:R-:W-:Y:S02]  /*8260*/  LEA R198, P0, R199, R188.reuse, 0x2 ;  /* 0x000000bcc7c67211 */ /* 0x080fe400078010ff */
[-C--:B------:R-:W-:Y:S02]  /*8270*/  LEA R42, P6, R245, R188.reuse, 0x2 ;  /* 0x000000bcf52a7211 */ /* 0x080fe400078c10ff */
[-C--:B------:R-:W-:Y:S02]  /*8280*/  LEA R82, P5, R244, R188.reuse, 0x2 ;  /* 0x000000bcf4527211 */ /* 0x080fe400078a10ff */
[----:B------:R-:W-:Y:S02]  /*8290*/  LEA R134, P4, R135, R188, 0x2 ;  /* 0x000000bc87867211 */ /* 0x000fe400078810ff */
[----:B------:R-:W-:-:S02]  /*82a0*/  LEA.HI.X.SX32 R45, R83, R0, 0x2, P3 ;  /* 0x00000000532d7211 */ /* 0x000fc400018f16ff */
[----:B------:R-:W-:Y:S02]  /*82b0*/  LEA R188, P3, R189, R188, 0x2 ;  /* 0x000000bcbdbc7211 */ /* 0x000fe400078610ff */
[-C--:B------:R-:W-:Y:S02]  /*82c0*/  LEA.HI.X.SX32 R107, R107, R0.reuse, 0x2, P2 ;  /* 0x000000006b6b7211 */ /* 0x080fe400010f16ff */
[-C--:B------:R-:W-:Y:S02]  /*82d0*/  LEA.HI.X.SX32 R21, R246, R0.reuse, 0x2, P1 ;  /* 0x00000000f6157211 */ /* 0x080fe400008f16ff */
[-C--:B------:R-:W-:Y:S01]  /*82e0*/  LEA.HI.X.SX32 R199, R199, R0.reuse, 0x2, P0 ;  /* 0x00000000c7c77211 */ /* 0x080fe200000f16ff */
[----:B------:R-:W3:Y:S01]  /*82f0*/  LDC R246, c[0x0][0x230] ;  /* 0x00008c00fff67b82 */ /* 0x000ee20000000800 */
[-C--:B------:R-:W-:Y:S02]  /*8300*/  LEA.HI.X.SX32 R43, R245, R0.reuse, 0x2, P6 ;  /* 0x00000000f52b7211 */ /* 0x080fe400030f16ff */
[----:B------:R-:W-:-:S02]  /*8310*/  LEA.HI.X.SX32 R83, R244, R0, 0x2, P5 ;  /* 0x00000000f4537211 */ /* 0x000fc400028f16ff */
[-C--:B------:R-:W-:Y:S02]  /*8320*/  LEA.HI.X.SX32 R135, R135, R0.reuse, 0x2, P4 ;  /* 0x0000000087877211 */ /* 0x080fe400020f16ff */
[----:B------:R-:W-:Y:S02]  /*8330*/  LEA.HI.X.SX32 R189, R189, R0, 0x2, P3 ;  /* 0x00000000bdbd7211 */ /* 0x000fe400018f16ff */
[----:B------:R-:W-:Y:S02]  /*8340*/  IADD3 R0, R2, -0x3, RZ ;  /* 0xfffffffd02007810 */ /* 0x000fe40007ffe0ff */
[C---:B------:R-:W-:Y:S02]  /*8350*/  LEA R242, P1, R243.reuse, UR6, 0x2 ;  /* 0x00000006f3f27c11 */ /* 0x040fe4000f8210ff */
[----:B------:R-:W-:Y:S01]  /*8360*/  ISETP.GE.U32.AND P3, PT, R0, 0x7fffffbe, PT ;  /* 0x7fffffbe0000780c */ /* 0x000fe20003f66070 */
[----:B------:R-:W-:Y:S01]  /*8370*/  VIADD R0, R2, 0xfffffffc ;  /* 0xfffffffc02007836 */ /* 0x000fe20000000000 */
[----:B------:R-:W-:-:S02]  /*8380*/  LEA.HI.X.SX32 R243, R243, UR7, 0x2, P1 ;  /* 0x00000007f3f37c11 */ /* 0x000fc400088f16ff */
[----:B------:R-:W-:Y:S02]  /*8390*/  IADD3 R247, R2, -0x2, RZ ;  /* 0xfffffffe02f77810 */ /* 0x000fe40007ffe0ff */
[----:B------:R-:W-:Y:S01]  /*83a0*/  ISETP.GE.U32.AND P0, PT, R0, 0x7fffffbd, PT ;  /* 0x7fffffbd0000780c */ /* 0x000fe20003f06070 */
[----:B------:R-:W-:Y:S01]  /*83b0*/  VIADD R0, R2, 0xfffffffb ;  /* 0xfffffffb02007836 */ /* 0x000fe20000000000 */
[----:B------:R-:W-:Y:S01]  /*83c0*/  LEA R244, P1, R3, UR6, 0x2 ;  /* 0x0000000603f47c11 */ /* 0x000fe2000f8210ff */
[----:B--2---:R-:W-:Y:S01]  /*83d0*/  IMAD.WIDE R6, R240, 0x4, R242 ;  /* 0x00000004f0067825 */ /* 0x004fe200078e02f2 */
[----:B------:R-:W-:Y:S02]  /*83e0*/  ISETP.GE.U32.AND P4, PT, R248, 0x7fffffc0, PT ;  /* 0x7fffffc0f800780c */ /* 0x000fe40003f86070 */
[----:B------:R-:W-:Y:S02]  /*83f0*/  ISETP.GE.U32.AND P5, PT, R0, 0x7fffffbc, PT ;  /* 0x7fffffbc0000780c */ /* 0x000fe40003fa6070 */
[----:B------:R-:W-:-:S02]  /*8400*/  SHF.L.U32 R0, R249, 0x4, RZ ;  /* 0x00000004f9007819 */ /* 0x000fc400000006ff */
[----:B------:R-:W-:Y:S02]  /*8410*/  ISETP.GE.U32.AND P6, PT, R247, 0x7fffffbf, PT ;  /* 0x7fffffbff700780c */ /* 0x000fe40003fc6070 */
[----:B------:R-:W-:Y:S02]  /*8420*/  LOP3.LUT R0, R0, 0x70, RZ, 0xc0, !PT ;  /* 0x0000007000007812 */ /* 0x000fe400078ec0ff */
[----:B------:R-:W-:Y:S01]  /*8430*/  LEA.HI.X.SX32 R245, R3, UR7, 0x2, P1 ;  /* 0x0000000703f57c11 */ /* 0x000fe200088f16ff */
[----:B------:R-:W-:Y:S01]  /*8440*/  VIADD R3, R2, 0xfffffff9 ;  /* 0xfffffff902037836 */ /* 0x000fe20000000000 */
[----:B------:R-:W-:Y:S02]  /*8450*/  LEA R0, R251, R0, 0x7 ;  /* 0x00000000fb007211 */ /* 0x000fe400078e38ff */
[----:B------:R-:W-:Y:S01]  /*8460*/  ISETP.GE.U32.AND P1, PT, R4, 0x7fffffbb, PT ;  /* 0x7fffffbb0400780c */ /* 0x000fe20003f26070 */
[----:B------:R-:W-:Y:S01]  /*8470*/  IMAD.WIDE R32, R240, 0x4, R244 ;  /* 0x00000004f0207825 */ /* 0x000fe200078e02f4 */
[----:B------:R-:W-:-:S02]  /*8480*/  ISETP.GE.U32.AND P2, PT, R3, 0x7fffffba, PT ;  /* 0x7fffffba0300780c */ /* 0x000fc40003f46070 */
[----:B----4-:R-:W-:Y:S01]  /*8490*/  IADD3 R4, R5, -0x21, RZ ;  /* 0xffffffdf05047810 */ /* 0x010fe20007ffe0ff */
[----:B------:R-:W-:Y:S01]  /*84a0*/  VIADD R252, R0, UR12 ;  /* 0x0000000c00fc7c36 */ /* 0x000fe20008000000 */
[----:B------:R-:W2:Y:S01]  /*84b0*/  LDC R5, c[0x0][0x230] ;  /* 0x00008c00ff057b82 */ /* 0x000ea20000000800 */
[----:B------:R-:W-:Y:S01]  /*84c0*/  VIADD R3, R2, 0xfffffff8 ;  /* 0xfffffff802037836 */ /* 0x000fe20000000000 */
[----:B------:R4:W-:Y:S01]  /*84d0*/  STL.64 [R1+0x450], R32 ;  /* 0x0004502001007387 */ /* 0x0009e20000100a00 */
[C---:B------:R-:W-:Y:S02]  /*84e0*/  LOP3.LUT R251, R0.reuse, 0x10, RZ, 0x3c, !PT ;  /* 0x0000001000fb7812 */ /* 0x040fe400078e3cff */
[C---:B------:R-:W-:Y:S01]  /*84f0*/  LOP3.LUT R250, R0.reuse, 0x20, RZ, 0x3c, !PT ;  /* 0x0000002000fa7812 */ /* 0x040fe200078e3cff */
[----:B------:R-:W-:Y:S01]  /*8500*/  @!PT LDS RZ, [RZ] ;  /* 0x00000000fffff984 */ /* 0x000fe20000000800 */
[----:B------:R-:W-:Y:S01]  /*8510*/  @!PT LDS RZ, [RZ] ;  /* 0x00000000fffff984 */ /* 0x000fe20000000800 */
[----:B------:R-:W-:Y:S01]  /*8520*/  @!PT LDS RZ, [RZ] ;  /* 0x00000000fffff984 */ /* 0x000fe20000000800 */
[----:B------:R-:W-:Y:S01]  /*8530*/  LDGSTS.E [R252], desc[UR16][R242.64], !P4 ;  /* 0x00000000f2fc7fae */ /* 0x000fe2000e121850 */
[C---:B------:R-:W-:Y:S01]  /*8540*/  LOP3.LUT R248, R0.reuse, 0x40, RZ, 0x3c, !PT ;  /* 0x0000004000f87812 */ /* 0x040fe200078e3cff */
[----:B------:R-:W-:Y:S01]  /*8550*/  VIADD R251, R251, UR12 ;  /* 0x0000000cfbfb7c36 */ /* 0x000fe20008000000 */
[----:B------:R-:W-:Y:S01]  /*8560*/  LOP3.LUT R247, R0, 0x50, RZ, 0x3c, !PT ;  /* 0x0000005000f77812 */ /* 0x000fe200078e3cff */
[----:B------:R-:W-:Y:S01]  /*8570*/  LDGSTS.E [R252+0x4000], desc[UR16][R244.64], !P4 ;  /* 0x04000000f4fc7fae */ /* 0x000fe2000e121850 */
[----:B------:R-:W-:Y:S01]  /*8580*/  ISETP.GE.U32.AND P4, PT, R3, 0x7fffffb9, PT ;  /* 0x7fffffb90300780c */ /* 0x000fe20003f86070 */
[----:B------:R-:W-:Y:S01]  /*8590*/  IMAD.SHL.U32 R3, R240, 0x2, RZ ;  /* 0x00000002f0037824 */ /* 0x000fe200078e00ff */
[----:B------:R-:W-:Y:S01]  /*85a0*/  IADD3 R248, R248, UR12, RZ ;  /* 0x0000000cf8f87c10 */ /* 0x000fe2000fffe0ff */
[----:B------:R-:W-:Y:S01]  /*85b0*/  LDGSTS.E [R252+0x4], desc[UR16][R6.64], !P6 ;  /* 0x0000400006fc7fae */ /* 0x000fe2000f121850 */
[----:B------:R-:W-:Y:S01]  /*85c0*/  VIADD R250, R250, UR12 ;  /* 0x0000000cfafa7c36 */ /* 0x000fe20008000000 */
[----:B------:R-:W-:Y:S01]  /*85d0*/  IADD3 R247, R247, UR12, RZ ;  /* 0x0000000cf7f77c10 */ /* 0x000fe2000fffe0ff */
[----:B------:R-:W-:Y:S01]  /*85e0*/  IMAD.WIDE R140, R3, 0x4, R242 ;  /* 0x00000004038c7825 */ /* 0x000fe200078e02f2 */
[----:B------:R4:W-:Y:S01]  /*85f0*/  LDGSTS.E [R252+0x4004], desc[UR16][R32.64], !P6 ;  /* 0x0400400020fc7fae */ /* 0x0009e2000f121850 */
[----:B------:R-:W-:-:S02]  /*8600*/  ISETP.GE.U32.AND P6, PT, R4, 0x7fffffa0, PT ;  /* 0x7fffffa00400780c */ /* 0x000fc40003fc6070 */
[----:B------:R-:W-:Y:S01]  /*8610*/  IMAD R4, R240, 0x3, RZ ;  /* 0x00000003f0047824 */ /* 0x000fe200078e02ff */
[----:B------:R4:W-:Y:S01]  /*8620*/  LDGSTS.E [R252+0x8], desc[UR16][R140.64], !P3 ;  /* 0x000080008cfc7fae */ /* 0x0009e2000d921850 */
[----:B-1----:R-:W-:-:S03]  /*8630*/  IMAD.WIDE R94, R3, 0x4, R244 ;  /* 0x00000004035e7825 */ /* 0x002fc600078e02f4 */
[----:B------:R1:W-:Y:S01]  /*8640*/  STL.64 [R1+0x448], R140 ;  /* 0x0004488c01007387 */ /* 0x0003e20000100a00 */
[----:B---3--:R-:W-:Y:S02]  /*8650*/  VIADD R3, R9, 0xffffffde ;  /* 0xffffffde09037836 */ /* 0x008fe40000000000 */
[C---:B------:R-:W-:Y:S01]  /*8660*/  IMAD.WIDE R48, R4.reuse, 0x4, R242 ;  /* 0x0000000404307825 */ /* 0x040fe200078e02f2 */
[----:B------:R3:W-:Y:S01]  /*8670*/  LDGSTS.E [R252+0x4008], desc[UR16][R94.64], !P3 ;  /* 0x040080005efc7fae */ /* 0x0007e2000d921850 */
[----:B------:R-:W2:Y:S01]  /*8680*/  LDC R9, c[0x0][0x230] ;  /* 0x00008c00ff097b82 */ /* 0x000ea20000000800 */
[----:B------:R-:W-:Y:S01]  /*8690*/  ISETP.GE.U32.AND P3, PT, R3, 0x7fffff9f, PT ;  /* 0x7fffff9f0300780c */ /* 0x000fe20003f66070 */
[----:B----4-:R-:W-:Y:S01]  /*86a0*/  IMAD.WIDE R32, R4, 0x4, R244 ;  /* 0x0000000404207825 */ /* 0x010fe200078e02f4 */
[----:B------:R-:W-:Y:S01]  /*86b0*/  IADD3 R4, R15, -0x23, RZ ;  /* 0xffffffdd0f047810 */ /* 0x000fe20007ffe0ff */
[----:B------:R4:W-:Y:S02]  /*86c0*/  LDGSTS.E [R252+0xc], desc[UR16][R48.64], !P0 ;  /* 0x0000c00030fc7fae */ /* 0x0009e4000c121850 */
[----:B------:R-:W-:-:S02]  /*86d0*/  IMAD.SHL.U32 R3, R240, 0x20, RZ ;  /* 0x00000020f0037824 */ /* 0x000fc400078e00ff */
[----:B------:R4:W-:Y:S01]  /*86e0*/  LDGSTS.E [R252+0x400c], desc[UR16][R32.64], !P0 ;  /* 0x0400c00020fc7fae */ /* 0x0009e2000c121850 */
[----:B------:R-:W-:Y:S01]  /*86f0*/  ISETP.GE.U32.AND P0, PT, R4, 0x7fffff9e, PT ;  /* 0x7fffff9e0400780c */ /* 0x000fe20003f06070 */
[----:B------:R-:W-:Y:S01]  /*8700*/  IMAD R4, R240, 0x21, RZ ;  /* 0x00000021f0047824 */ /* 0x000fe200078e02ff */
[----:B------:R-:W2:Y:S01]  /*8710*/  LDC R15, c[0x0][0x230] ;  /* 0x00008c00ff0f7b82 */ /* 0x000ea20000000800 */
[----:B------:R3:W-:Y:S01]  /*8720*/  STL.64 [R1+0x440], R94 ;  /* 0x0004405e01007387 */ /* 0x0007e20000100a00 */
[----:B-1----:R-:W-:-:S03]  /*8730*/  IMAD.WIDE R140, R3, 0x4, R242 ;  /* 0x00000004038c7825 */ /* 0x002fc600078e02f2 */
[----:B------:R4:W-:Y:S04]  /*8740*/  STL.64 [R1+0x438], R48 ;  /* 0x0004383001007387 */ /* 0x0009e80000100a00 */
[----:B------:R1:W-:Y:S01]  /*8750*/  STL.64 [R1+0x430], R32 ;  /* 0x0004302001007387 */ /* 0x0003e20000100a00 */
[----:B---3--:R-:W-:-:S03]  /*8760*/  IMAD.WIDE R94, R3, 0x4, R244 ;  /* 0x00000004035e7825 */ /* 0x008fc600078e02f4 */
[----:B------:R-:W-:Y:S01]  /*8770*/  LDGSTS.E [R252+0x8000], desc[UR16][R140.64], !P6 ;  /* 0x080000008cfc7fae */ /* 0x000fe2000f121850 */
[----:B------:R-:W-:-:S03]  /*8780*/  VIADD R3, R2, 0xfffffff7 ;  /* 0xfffffff702037836 */ /* 0x000fc60000000000 */
[----:B------:R-:W-:Y:S01]  /*8790*/  LDGSTS.E [R252+0xc000], desc[UR16][R94.64], !P6 ;  /* 0x0c0000005efc7fae */ /* 0x000fe2000f121850 */
[----:B----4-:R-:W-:Y:S01]  /*87a0*/  IMAD.WIDE R48, R4, 0x4, R242 ;  /* 0x0000000404307825 */ /* 0x010fe200078e02f2 */
[----:B------:R-:W-:-:S03]  /*87b0*/  ISETP.GE.U32.AND P6, PT, R3, 0x7fffffb8, PT ;  /* 0x7fffffb80300780c */ /* 0x000fc60003fc6070 */
[----:B-1----:R-:W-:Y:S01]  /*87c0*/  IMAD.WIDE R32, R4, 0x4, R244 ;  /* 0x0000000404207825 */ /* 0x002fe200078e02f4 */
[----:B--2---:R-:W-:Y:S01]  /*87d0*/  IADD3 R4, R5, -0x24, RZ ;  /* 0xffffffdc05047810 */ /* 0x004fe20007ffe0ff */
[----:B------:R1:W-:Y:S01]  /*87e0*/  LDGSTS.E [R252+0x8004], desc[UR16][R48.64], !P3 ;  /* 0x0800400030fc7fae */ /* 0x0003e2000d921850 */
[----:B------:R-:W2:Y:S01]  /*87f0*/  LDC R5, c[0x0][0x230] ;  /* 0x00008c00ff057b82 */ /* 0x000ea20000000800 */
[----:B------:R-:W-:Y:S02]  /*8800*/  IMAD R3, R240, 0x22, RZ ;  /* 0x00000022f0037824 */ /* 0x000fe400078e02ff */
[----:B------:R-:W-:Y:S04]  /*8810*/  STL.64 [R1+0x3e8], R140 ;  /* 0x0003e88c01007387 */ /* 0x000fe80000100a00 */
[----:B------:R3:W-:Y:S01]  /*8820*/  LDGSTS.E [R252+0xc004], desc[UR16][R32.64], !P3 ;  /* 0x0c00400020fc7fae */ /* 0x0007e2000d921850 */
[----:B------:R-:W-:Y:S01]  /*8830*/  ISETP.GE.U32.AND P3, PT, R4, 0x7fffff9d, PT ;  /* 0x7fffff9d0400780c */ /* 0x000fe20003f66070 */
[----:B------:R-:W-:-:S02]  /*8840*/  VIADD R4, R2, 0xfffffff6 ;  /* 0xfffffff602047836 */ /* 0x000fc40000000000 */
[----:B------:R-:W-:Y:S04]  /*8850*/  STL.64 [R1+0x3e0], R94 ;  /* 0x0003e05e01007387 */ /* 0x000fe80000100a00 */
[----:B------:R1:W-:Y:S04]  /*8860*/  STL.64 [R1+0x3d8], R48 ;  /* 0x0003d83001007387 */ /* 0x0003e80000100a00 */
[----:B------:R3:W-:Y:S01]  /*8870*/  STL.64 [R1+0x3d0], R32 ;  /* 0x0003d02001007387 */ /* 0x0007e20000100a00 */
[----:B-1----:R-:W-:-:S04]  /*8880*/  IMAD.WIDE R48, R3, 0x4, R242 ;  /* 0x0000000403307825 */ /* 0x002fc800078e02f2 */
[----:B---3--:R-:W-:Y:S01]  /*8890*/  IMAD.WIDE R32, R3, 0x4, R244 ;  /* 0x0000000403207825 */ /* 0x008fe200078e02f4 */
[----:B------:R1:W-:Y:S03]  /*88a0*/  STL.64 [R1+0x3c8], R48 ;  /* 0x0003c83001007387 */ /* 0x0003e60000100a00 */
[----:B------:R-:W-:Y:S01]  /*88b0*/  IMAD R3, R240, 0x23, RZ ;  /* 0x00000023f0037824 */ /* 0x000fe200078e02ff */
[----:B------:R1:W-:Y:S04]  /*88c0*/  LDGSTS.E [R252+0x8008], desc[UR16][R48.64], !P0 ;  /* 0x0800800030fc7fae */ /* 0x0003e8000c121850 */
[----:B------:R3:W-:Y:S04]  /*88d0*/  STL.64 [R1+0x3c0], R32 ;  /* 0x0003c02001007387 */ /* 0x0007e80000100a00 */
[----:B------:R3:W-:Y:S01]  /*88e0*/  LDGSTS.E [R252+0xc008], desc[UR16][R32.64], !P0 ;  /* 0x0c00800020fc7fae */ /* 0x0007e2000c121850 */
[----:B------:R-:W-:-:S02]  /*88f0*/  ISETP.GE.U32.AND P0, PT, R4, 0x7fffffb7, PT ;  /* 0x7fffffb70400780c */ /* 0x000fc40003f06070 */
[----:B------:R-:W-:Y:S01]  /*8900*/  IADD3 R4, R2, -0xb, RZ ;  /* 0xfffffff502047810 */ /* 0x000fe20007ffe0ff */
[----:B-1----:R-:W-:-:S05]  /*8910*/  IMAD.WIDE R48, R3, 0x4, R242 ;  /* 0x0000000403307825 */ /* 0x002fca00078e02f2 */
[----:B------:R1:W-:Y:S01]  /*8920*/  STL.64 [R1+0x3b8], R48 ;  /* 0x0003b83001007387 */ /* 0x0003e20000100a00 */
[----:B---3--:R-:W-:-:S03]  /*8930*/  IMAD.WIDE R32, R3, 0x4, R244 ;  /* 0x0000000403207825 */ /* 0x008fc600078e02f4 */
[----:B------:R1:W-:Y:S01]  /*8940*/  LDGSTS.E [R252+0x800c], desc[UR16][R48.64], !P3 ;  /* 0x0800c00030fc7fae */ /* 0x0003e2000d921850 */
[----:B------:R-:W-:-:S03]  /*8950*/  IMAD.SHL.U32 R3, R240, 0x4, RZ ;  /* 0x00000004f0037824 */ /* 0x000fc600078e00ff */
[----:B------:R3:W-:Y:S04]  /*8960*/  STL.64 [R1+0x3b0], R32 ;  /* 0x0003b02001007387 */ /* 0x0007e80000100a00 */
[----:B------:R3:W-:Y:S01]  /*8970*/  LDGSTS.E [R252+0xc00c], desc[UR16][R32.64], !P3 ;  /* 0x0c00c00020fc7fae */ /* 0x0007e2000d921850 */
[----:B------:R-:W-:Y:S01]  /*8980*/  ISETP.GE.U32.AND P3, PT, R4, 0x7fffffb6, PT ;  /* 0x7fffffb60400780c */ /* 0x000fe20003f66070 */
[----:B------:R-:W-:Y:S02]  /*8990*/  VIADD R4, R2, 0xfffffff4 ;  /* 0xfffffff402047836 */ /* 0x000fe40000000000 */
[----:B-1----:R-:W-:-:S05]  /*89a0*/  IMAD.WIDE R48, R3, 0x4, R242 ;  /* 0x0000000403307825 */ /* 0x002fca00078e02f2 */
[----:B------:R1:W-:Y:S01]  /*89b0*/  LDGSTS.E [R251], desc[UR16][R48.64], !P5 ;  /* 0x0000000030fb7fae */ /* 0x0003e2000e921850 */
[----:B---3--:R-:W-:-:S03]  /*89c0*/  IMAD.WIDE R32, R3, 0x4, R244 ;  /* 0x0000000403207825 */ /* 0x008fc600078e02f4 */
[----:B------:R1:W-:Y:S01]  /*89d0*/  STL.64 [R1+0x428], R48 ;  /* 0x0004283001007387 */ /* 0x0003e20000100a00 */
[----:B------:R-:W-:-:S03]  /*89e0*/  IMAD R3, R240, 0x5, RZ ;  /* 0x00000005f0037824 */ /* 0x000fc600078e02ff */
[----:B------:R3:W-:Y:S01]  /*89f0*/  LDGSTS.E [R251+0x4000], desc[UR16][R32.64], !P5 ;  /* 0x0400000020fb7fae */ /* 0x0007e2000e921850 */
[----:B------:R-:W-:Y:S01]  /*8a00*/  ISETP.GE.U32.AND P5, PT, R4, 0x7fffffb5, PT ;  /* 0x7fffffb50400780c */ /* 0x000fe20003fa6070 */
[----:B------:R-:W-:Y:S02]  /*8a10*/  IMAD R4, R240, 0x6, RZ ;  /* 0x00000006f0047824 */ /* 0x000fe400078e02ff */
[C---:B------:R-:W-:Y:S01]  /*8a20*/  IMAD.WIDE R140, R3.reuse, 0x4, R242 ;  /* 0x00000004038c7825 */ /* 0x040fe200078e02f2 */
[----:B------:R3:W-:Y:S03]  /*8a30*/  STL.64 [R1+0x420], R32 ;  /* 0x0004202001007387 */ /* 0x0007e60000100a00 */
[----:B------:R-:W-:Y:S01]  /*8a40*/  IMAD.WIDE R94, R3, 0x4, R244 ;  /* 0x00000004035e7825 */ /* 0x000fe200078e02f4 */
[----:B--2---:R-:W-:Y:S01]  /*8a50*/  IADD3 R3, R5, -0x25, RZ ;  /* 0xffffffdb05037810 */ /* 0x004fe20007ffe0ff */
[----:B------:R2:W-:Y:S01]  /*8a60*/  LDGSTS.E [R251+0x4], desc[UR16][R140.64], !P1 ;  /* 0x000040008cfb7fae */ /* 0x0005e2000c921850 */
[----:B------:R-:W4:Y:S01]  /*8a70*/  LDC R5, c[0x0][0x230] ;  /* 0x00008c00ff057b82 */ /* 0x000f220000000800 */
[----:B-1----:R-:W-:-:S02]  /*8a80*/  IMAD.WIDE R48, R4, 0x4, R242 ;  /* 0x0000000404307825 */ /* 0x002fc400078e02f2 */
[----:B------:R1:W-:Y:S01]  /*8a90*/  LDGSTS.E [R251+0x4004], desc[UR16][R94.64], !P1 ;  /* 0x040040005efb7fae */ /* 0x0003e2000c921850 */
[----:B------:R-:W-:Y:S01]  /*8aa0*/  ISETP.GE.U32.AND P1, PT, R3, 0x7fffff9c, PT ;  /* 0x7fffff9c0300780c */ /* 0x000fe20003f26070 */
[----:B------:R-:W-:Y:S02]  /*8ab0*/  IMAD R3, R240, 0x7, RZ ;  /* 0x00000007f0037824 */ /* 0x000fe400078e02ff */
[----:B---3--:R-:W-:Y:S01]  /*8ac0*/  IMAD.WIDE R32, R4, 0x4, R244 ;  /* 0x0000000404207825 */ /* 0x008fe200078e02f4 */
[----:B------:R2:W-:Y:S03]  /*8ad0*/  STL.64 [R1+0x418], R140 ;  /* 0x0004188c01007387 */ /* 0x0005e60000100a00 */
[----:B------:R-:W-:Y:S01]  /*8ae0*/  VIADD R4, R9, 0xffffffda ;  /* 0xffffffda09047836 */ /* 0x000fe20000000000 */
[----:B------:R3:W-:Y:S01]  /*8af0*/  LDGSTS.E [R251+0x8], desc[UR16][R48.64], !P2 ;  /* 0x0000800030fb7fae */ /* 0x0007e2000d121850 */
[----:B------:R-:W4:Y:S03]  /*8b00*/  LDC R9, c[0x0][0x230] ;  /* 0x00008c00ff097b82 */ /* 0x000f260000000800 */
[----:B------:R1:W-:Y:S04]  /*8b10*/  STL.64 [R1+0x410], R94 ;  /* 0x0004105e01007387 */ /* 0x0003e80000100a00 */
[----:B------:R3:W-:Y:S01]  /*8b20*/  LDGSTS.E [R251+0x4008], desc[UR16][R32.64], !P2 ;  /* 0x0400800020fb7fae */ /* 0x0007e2000d121850 */
[----:B--2---:R-:W-:Y:S01]  /*8b30*/  IMAD.WIDE R140, R3, 0x4, R242 ;  /* 0x00000004038c7825 */ /* 0x004fe200078e02f2 */
[----:B------:R-:W-:-:S02]  /*8b40*/  ISETP.GE.U32.AND P2, PT, R4, 0x7fffff9b, PT ;  /* 0x7fffff9b0400780c */ /* 0x000fc40003f46070 */
[----:B------:R3:W-:Y:S01]  /*8b50*/  STL.64 [R1+0x408], R48 ;  /* 0x0004083001007387 */ /* 0x0007e20000100a00 */
[----:B------:R-:W-:Y:S02]  /*8b60*/  IMAD R4, R240, 0x24, RZ ;  /* 0x00000024f0047824 */ /* 0x000fe400078e02ff */
[----:B-1----:R-:W-:Y:S01]  /*8b70*/  IMAD.WIDE R94, R3, 0x4, R244 ;  /* 0x00000004035e7825 */ /* 0x002fe200078e02f4 */
[----:B------:R1:W-:Y:S03]  /*8b80*/  LDGSTS.E [R251+0xc], desc[UR16][R140.64], !P4 ;  /* 0x0000c0008cfb7fae */ /* 0x0003e6000e121850 */
[----:B------:R-:W-:Y:S01]  /*8b90*/  VIADD R3, R15, 0xffffffd9 ;  /* 0xffffffd90f037836 */ /* 0x000fe20000000000 */
[----:B------:R2:W-:Y:S01]  /*8ba0*/  STL.64 [R1+0x400], R32 ;  /* 0x0004002001007387 */ /* 0x0005e20000100a00 */
[----:B------:R-:W4:Y:S01]  /*8bb0*/  LDC R15, c[0x0][0x230] ;  /* 0x00008c00ff0f7b82 */ /* 0x000f220000000800 */
[----:B---3--:R-:W-:-:S02]  /*8bc0*/  IMAD.WIDE R48, R4, 0x4, R242 ;  /* 0x0000000404307825 */ /* 0x008fc400078e02f2 */
[----:B------:R-:W-:Y:S01]  /*8bd0*/  LDGSTS.E [R251+0x400c], desc[UR16][R94.64], !P4 ;  /* 0x0400c0005efb7fae */ /* 0x000fe2000e121850 */
[----:B------:R-:W-:Y:S01]  /*8be0*/  ISETP.GE.U32.AND P4, PT, R3, 0x7fffff9a, PT ;  /* 0x7fffff9a0300780c */ /* 0x000fe20003f86070 */
[----:B------:R-:W-:Y:S02]  /*8bf0*/  IMAD R3, R240, 0x25, RZ ;  /* 0x00000025f0037824 */ /* 0x000fe400078e02ff */
[----:B------:R1:W-:Y:S01]  /*8c00*/  STL.64 [R1+0x3f8], R140 ;  /* 0x0003f88c01007387 */ /* 0x0003e20000100a00 */
[----:B--2---:R-:W-:-:S03]  /*8c10*/  IMAD.WIDE R32, R4, 0x4, R244 ;  /* 0x0000000404207825 */ /* 0x004fc600078e02f4 */
[----:B------:R-:W-:Y:S01]  /*8c20*/  STL.64 [R1+0x3f0], R94 ;  /* 0x0003f05e01007387 */ /* 0x000fe20000100a00 */
[----:B------:R-:W-:Y:S02]  /*8c30*/  IADD3 R4, R246, -0x28, RZ ;  /* 0xffffffd8f6047810 */ /* 0x000fe40007ffe0ff */
[----:B------:R-:W2:Y:S01]  /*8c40*/  LDC R246, c[0x0][0x230] ;  /* 0x00008c00fff67b82 */ /* 0x000ea20000000800 */
[----:B------:R3:W-:Y:S01]  /*8c50*/  STL.64 [R1+0x3a8], R48 ;  /* 0x0003a83001007387 */ /* 0x0007e20000100a00 */
[----:B-1----:R-:W-:-:S03]  /*8c60*/  LOP3.LUT R141, R249, 0x3f, RZ, 0xc0, !PT ;  /* 0x0000003ff98d7812 */ /* 0x002fc600078ec0ff */
[----:B------:R3:W-:Y:S01]  /*8c70*/  LDGSTS.E [R251+0x8000], desc[UR16][R48.64], !P1 ;  /* 0x0800000030fb7fae */ /* 0x0007e2000c921850 */
[----:B------:R-:W-:-:S03]  /*8c80*/  LOP3.LUT R249, R0, 0x30, RZ, 0x3c, !PT ;  /* 0x0000003000f97812 */ /* 0x000fc600078e3cff */
[----:B------:R1:W-:Y:S02]  /*8c90*/  STL.64 [R1+0x3a0], R32 ;  /* 0x0003a02001007387 */ /* 0x0003e40000100a00 */
[----:B------:R-:W-:Y:S02]  /*8ca0*/  VIADD R249, R249, UR12 ;  /* 0x0000000cf9f97c36 */ /* 0x000fe40008000000 */
[----:B------:R1:W-:Y:S01]  /*8cb0*/  LDGSTS.E [R251+0xc000], desc[UR16][R32.64], !P1 ;  /* 0x0c00000020fb7fae */ /* 0x0003e2000c921850 */
[----:B------:R-:W-:Y:S01]  /*8cc0*/  ISETP.GE.U32.AND P1, PT, R4, 0x7fffff99, PT ;  /* 0x7fffff990400780c */ /* 0x000fe20003f26070 */
[----:B------:R-:W-:Y:S02]  /*8cd0*/  IMAD R4, R240, 0x26, RZ ;  /* 0x00000026f0047824 */ /* 0x000fe400078e02ff */
[----:B---3--:R-:W-:-:S05]  /*8ce0*/  IMAD.WIDE R48, R3, 0x4, R242 ;  /* 0x0000000403307825 */ /* 0x008fca00078e02f2 */
[----:B------:R3:W-:Y:S01]  /*8cf0*/  LDGSTS.E [R251+0x8004], desc[UR16][R48.64], !P2 ;  /* 0x0800400030fb7fae */ /* 0x0007e2000d121850 */
[----:B-1----:R-:W-:-:S03]  /*8d00*/  IMAD.WIDE R32, R3, 0x4, R244 ;  /* 0x0000000403207825 */ /* 0x002fc600078e02f4 */
[----:B------:R3:W-:Y:S01]  /*8d10*/  STL.64 [R1+0x398], R48 ;  /* 0x0003983001007387 */ /* 0x0007e20000100a00 */
[----:B------:R-:W-:-:S03]  /*8d20*/  VIADD R3, R2, 0xfffffff3 ;  /* 0xfffffff302037836 */ /* 0x000fc60000000000 */
[----:B------:R1:W-:Y:S01]  /*8d30*/  LDGSTS.E [R251+0xc004], desc[UR16][R32.64], !P2 ;  /* 0x0c00400020fb7fae */ /* 0x0003e2000d121850 */
[----:B------:R-:W-:-:S03]  /*8d40*/  ISETP.GT.AND P2, PT, R241, 0x3f, PT ;  /* 0x0000003ff100780c */ /* 0x000fc60003f44270 */
[----:B------:R1:W-:Y:S01]  /*8d50*/  STL.64 [R1+0x390], R32 ;  /* 0x0003902001007387 */ /* 0x0003e20000100a00 */
[----:B------:R-:W-:Y:S02]  /*8d60*/  SEL R2, RZ, 0x4, !P2 ;  /* 0x00000004ff027807 */ /* 0x000fe40005000000 */
[----:B------:R-:W-:Y:S01]  /*8d70*/  ISETP.GE.AND P2, PT, R141, UR4, PT ;  /* 0x000000048d007c0c */ /* 0x000fe2000bf46270 */
[----:B---3--:R-:W-:Y:S01]  /*8d80*/  IMAD.WIDE R48, R4, 0x4, R242 ;  /* 0x0000000404307825 */ /* 0x008fe200078e02f2 */
[----:B------:R-:W-:Y:S02]  /*8d90*/  STL [R1+0xc54], R241 ;  /* 0x000c54f101007387 */ /* 0x000fe40000100800 */
[----:B------:R-:W-:Y:S02]  /*8da0*/  SEL R2, R2, RZ, !P2 ;  /* 0x000000ff02027207 */ /* 0x000fe40005000000 */
[----:B------:R3:W-:Y:S02]  /*8db0*/  STL.64 [R1+0x248], R48 ;  /* 0x0002483001007387 */ /* 0x0007e40000100a00 */
[----:B------:R-:W-:Y:S01]  /*8dc0*/  ISETP.NE.U32.AND P2, PT, R2, RZ, PT ;  /* 0x000000ff0200720c */ /* 0x000fe20003f45070 */
[----:B-1----:R-:W-:Y:S01]  /*8dd0*/  IMAD.WIDE R32, R4, 0x4, R244 ;  /* 0x0000000404207825 */ /* 0x002fe200078e02f4 */
[----:B------:R3:W-:Y:S01]  /*8de0*/  LDGSTS.E [R251+0x8008], desc[UR16][R48.64], !P4 ;  /* 0x0800800030fb7fae */ /* 0x0007e2000e121850 */
[----:B------:R-:W-:-:S02]  /*8df0*/  SHF.L.U32 R2, R240, 0x3, RZ ;  /* 0x00000003f0027819 */ /* 0x000fc400000006ff */
[----:B------:R-:W-:Y:S01]  /*8e00*/  IMAD R4, R240, 0x27, RZ ;  /* 0x00000027f0047824 */ /* 0x000fe200078e02ff */
[----:B------:R1:W-:Y:S04]  /*8e10*/  STL.64 [R1+0x240], R32 ;  /* 0x0002402001007387 */ /* 0x0003e80000100a00 */
[----:B------:R1:W-:Y:S01]  /*8e20*/  LDGSTS.E [R251+0xc008], desc[UR16][R32.64], !P4 ;  /* 0x0c00800020fb7fae */ /* 0x0003e2000e121850 */
[----:B------:R-:W-:Y:S01]  /*8e30*/  ISETP.GE.U32.AND P4, PT, R3, 0x7fffffb4, PT ;  /* 0x7fffffb40300780c */ /* 0x000fe20003f86070 */
[----:B----4-:R-:W-:Y:S02]  /*8e40*/  VIADD R3, R5, 0xffffffd7 ;  /* 0xffffffd705037836 */ /* 0x010fe40000000000 */
[C---:B---3--:R-:W-:Y:S01]  /*8e50*/  IMAD.WIDE R48, R4.reuse, 0x4, R242 ;  /* 0x0000000404307825 */ /* 0x048fe200078e02f2 */
[----:B------:R-:W3:Y:S04]  /*8e60*/  LDC R5, c[0x0][0x230] ;  /* 0x00008c00ff057b82 */ /* 0x000ee80000000800 */
[----:B------:R4:W-:Y:S01]  /*8e70*/  STL.64 [R1+0x238], R48 ;  /* 0x0002383001007387 */ /* 0x0009e20000100a00 */
[----:B-1----:R-:W-:-:S03]  /*8e80*/  IMAD.WIDE R32, R4, 0x4, R244 ;  /* 0x0000000404207825 */ /* 0x002fc600078e02f4 */
[----:B------:R4:W-:Y:S01]  /*8e90*/  LDGSTS.E [R251+0x800c], desc[UR16][R48.64], !P1 ;  /* 0x0800c00030fb7fae */ /* 0x0009e2000c921850 */
[----:B------:R-:W1:Y:S03]  /*8ea0*/  LDC R4, c[0x0][0x230] ;  /* 0x00008c00ff047b82 */ /* 0x000e660000000800 */
[----:B------:R2:W-:Y:S04]  /*8eb0*/  STL.64 [R1+0x230], R32 ;  /* 0x0002302001007387 */ /* 0x0005e80000100a00 */
[----:B------:R2:W-:Y:S01]  /*8ec0*/  LDGSTS.E [R251+0xc00c], desc[UR16][R32.64], !P1 ;  /* 0x0c00c00020fb7fae */ /* 0x0005e2000c921850 */
[----:B------:R-:W-:Y:S02]  /*8ed0*/  ISETP.GE.U32.AND P1, PT, R3, 0x7fffff98, PT ;  /* 0x7fffff980300780c */ /* 0x000fe40003f26070 */
[----:B------:R-:W-:Y:S01]  /*8ee0*/  IADD3 R3, R9, -0x2a, RZ ;  /* 0xffffffd609037810 */ /* 0x000fe20007ffe0ff */
[C---:B----4-:R-:W-:Y:S01]  /*8ef0*/  IMAD.WIDE R48, R2.reuse, 0x4, R242 ;  /* 0x0000000402307825 */ /* 0x050fe200078e02f2 */
[----:B------:R-:W4:Y:S04]  /*8f00*/  LDC R9, c[0x0][0x230] ;  /* 0x00008c00ff097b82 */ /* 0x000f280000000800 */
[----:B------:R3:W-:Y:S01]  /*8f10*/  STL.64 [R1+0x388], R48 ;  /* 0x0003883001007387 */ /* 0x0007e20000100a00 */
[----:B--2---:R-:W-:-:S03]  /*8f20*/  IMAD.WIDE R32, R2, 0x4, R244 ;  /* 0x0000000402207825 */ /* 0x004fc600078e02f4 */
[----:B------:R3:W-:Y:S01]  /*8f30*/  LDGSTS.E [R250], desc[UR16][R48.64], !P6 ;  /* 0x0000000030fa7fae */ /* 0x0007e2000f121850 */
[----:B------:R-:W-:-:S03]  /*8f40*/  IMAD R2, R240, 0x9, RZ ;  /* 0x00000009f0027824 */ /* 0x000fc600078e02ff */
[----:B------:R2:W-:Y:S04]  /*8f50*/  STL.64 [R1+0x380], R32 ;  /* 0x0003802001007387 */ /* 0x0005e80000100a00 */
[----:B------:R2:W-:Y:S01]  /*8f60*/  LDGSTS.E [R250+0x4000], desc[UR16][R32.64], !P6 ;  /* 0x0400000020fa7fae */ /* 0x0005e2000f121850 */
[----:B------:R-:W-:Y:S01]  /*8f70*/  ISETP.GE.U32.AND P6, PT, R3, 0x7fffff97, PT ;  /* 0x7fffff970300780c */ /* 0x000fe20003fc6070 */
[----:B------:R-:W-:Y:S02]  /*8f80*/  VIADD R3, R15, 0xffffffd5 ;  /* 0xffffffd50f037836 */ /* 0x000fe40000000000 */
[C---:B---3--:R-:W-:Y:S01]  /*8f90*/  IMAD.WIDE R48, R2.reuse, 0x4, R242 ;  /* 0x0000000402307825 */ /* 0x048fe200078e02f2 */
[----:B------:R-:W3:Y:S04]  /*8fa0*/  LDC R15, c[0x0][0x230] ;  /* 0x00008c00ff0f7b82 */ /* 0x000ee80000000800 */
[----:B------:R1:W-:Y:S01]  /*8fb0*/  STL.64 [R1+0x378], R48 ;  /* 0x0003783001007387 */ /* 0x0003e20000100a00 */
[----:B--2---:R-:W-:-:S03]  /*8fc0*/  IMAD.WIDE R32, R2, 0x4, R244 ;  /* 0x0000000402207825 */ /* 0x004fc600078e02f4 */
[----:B------:R1:W-:Y:S01]  /*8fd0*/  LDGSTS.E [R250+0x4], desc[UR16][R48.64], !P0 ;  /* 0x0000400030fa7fae */ /* 0x0003e2000c121850 */
[----:B------:R-:W-:-:S03]  /*8fe0*/  IMAD R2, R240, 0xa, RZ ;  /* 0x0000000af0027824 */ /* 0x000fc600078e02ff */
[----:B------:R2:W-:Y:S04]  /*8ff0*/  STL.64 [R1+0x370], R32 ;  /* 0x0003702001007387 */ /* 0x0005e80000100a00 */
[----:B------:R2:W-:Y:S01]  /*9000*/  LDGSTS.E [R250+0x4004], desc[UR16][R32.64], !P0 ;  /* 0x0400400020fa7fae */ /* 0x0005e2000c121850 */
[----:B------:R-:W-:Y:S01]  /*9010*/  ISETP.GE.U32.AND P0, PT, R3, 0x7fffff96, PT ;  /* 0x7fffff960300780c */ /* 0x000fe20003f06070 */
[----:B------:R-:W-:Y:S01]  /*9020*/  VIADD R3, R246, 0xffffffd4 ;  /* 0xffffffd4f6037836 */ /* 0x000fe20000000000 */
[----:B------:R-:W-:Y:S01]  /*9030*/  LOP3.LUT R246, R0, 0x60, RZ, 0x3c, !PT ;  /* 0x0000006000f67812 */ /* 0x000fe200078e3cff */
[----:B-1----:R-:W-:-:S03]  /*9040*/  IMAD.WIDE R48, R2, 0x4, R242 ;  /* 0x0000000402307825 */ /* 0x002fc600078e02f2 */
[----:B------:R-:W-:Y:S02]  /*9050*/  IADD3 R246, R246, UR12, RZ ;  /* 0x0000000cf6f67c10 */ /* 0x000fe4000fffe0ff */
[----:B------:R1:W-:Y:S01]  /*9060*/  STL.64 [R1+0x368], R48 ;  /* 0x0003683001007387 */ /* 0x0003e20000100a00 */
[----:B--2---:R-:W-:-:S03]  /*9070*/  IMAD.WIDE R32, R2, 0x4, R244 ;  /* 0x0000000402207825 */ /* 0x004fc600078e02f4 */
[----:B------:R1:W-:Y:S01]  /*9080*/  LDGSTS.E [R250+0x8], desc[UR16][R48.64], !P3 ;  /* 0x0000800030fa7fae */ /* 0x0003e2000d921850 */
[----:B------:R-:W-:-:S03]  /*9090*/  IMAD R2, R240, 0xb, RZ ;  /* 0x0000000bf0027824 */ /* 0x000fc600078e02ff */
[----:B------:R2:W-:Y:S04]  /*90a0*/  STL.64 [R1+0x360], R32 ;  /* 0x0003602001007387 */ /* 0x0005e80000100a00 */
[----:B------:R2:W-:Y:S01]  /*90b0*/  LDGSTS.E [R250+0x4008], desc[UR16][R32.64], !P3 ;  /* 0x0400800020fa7fae */ /* 0x0005e2000d921850 */
[----:B------:R-:W-:Y:S02]  /*90c0*/  ISETP.GE.U32.AND P3, PT, R3, 0x7fffff95, PT ;  /* 0x7fffff950300780c */ /* 0x000fe40003f66070 */
[----:B------:R-:W-:Y:S01]  /*90d0*/  IADD3 R3, R4, -0xe, RZ ;  /* 0xfffffff204037810 */ /* 0x000fe20007ffe0ff */
[C---:B-1----:R-:W-:Y:S01]  /*90e0*/  IMAD.WIDE R48, R2.reuse, 0x4, R242 ;  /* 0x0000000402307825 */ /* 0x042fe200078e02f2 */
[----:B------:R-:W1:Y:S04]  /*90f0*/  LDC R4, c[0x0][0x230] ;  /* 0x00008c00ff047b82 */ /* 0x000e680000000800 */
[----:B------:R4:W-:Y:S01]  /*9100*/  LDGSTS.E [R250+0xc], desc[UR16][R48.64], !P5 ;  /* 0x0000c00030fa7fae */ /* 0x0009e2000e921850 */
[----:B--2---:R-:W-:-:S03]  /*9110*/  IMAD.WIDE R32, R2, 0x4, R244 ;  /* 0x0000000402207825 */ /* 0x004fc600078e02f4 */
[----:B------:R4:W-:Y:S01]  /*9120*/  STL.64 [R1+0x358], R48 ;  /* 0x0003583001007387 */ /* 0x0009e20000100a00 */
[----:B------:R-:W-:-:S03]  /*9130*/  IMAD R2, R240, 0x28, RZ ;  /* 0x00000028f0027824 */ /* 0x000fc600078e02ff */
[----:B------:R2:W-:Y:S01]  /*9140*/  LDGSTS.E [R250+0x400c], desc[UR16][R32.64], !P5 ;  /* 0x0400c00020fa7fae */ /* 0x0005e2000e921850 */
[----:B------:R-:W-:Y:S01]  /*9150*/  ISETP.GE.U32.AND P5, PT, R3, 0x7fffffb3, PT ;  /* 0x7fffffb30300780c */ /* 0x000fe20003fa6070 */
[----:B------:R-:W-:Y:S02]  /*9160*/  VIADD R3, R5, 0xfffffff1 ;  /* 0xfffffff105037836 */ /* 0x000fe40000000000 */
[----:B------:R2:W-:Y:S01]  /*9170*/  STL.64 [R1+0x350], R32 ;  /* 0x0003502001007387 */ /* 0x0005e20000100a00 */
[----:B------:R-:W1:Y:S01]  /*9180*/  LDC R5, c[0x0][0x230] ;  /* 0x00008c00ff057b82 */ /* 0x000e620000000800 */
[----:B----4-:R-:W-:-:S05]  /*9190*/  IMAD.WIDE R48, R2, 0x4, R242 ;  /* 0x0000000402307825 */ /* 0x010fca00078e02f2 */
[----:B------:R4:W-:Y:S01]  /*91a0*/  STL.64 [R1+0x228], R48 ;  /* 0x0002283001007387 */ /* 0x0009e20000100a00 */
[----:B--2---:R-:W-:-:S03]  /*91b0*/  IMAD.WIDE R32, R2, 0x4, R244 ;  /* 0x0000000402207825 */ /* 0x004fc600078e02f4 */
[----:B------:R4:W-:Y:S01]  /*91c0*/  LDGSTS.E [R250+0x8000], desc[UR16][R48.64], !P1 ;  /* 0x0800000030fa7fae */ /* 0x0009e2000c921850 */
[----:B------:R-:W-:-:S03]  /*91d0*/  IMAD R2, R240, 0x29, RZ ;  /* 0x00000029f0027824 */ /* 0x000fc600078e02ff */
[----:B------:R2:W-:Y:S04]  /*91e0*/  STL.64 [R1+0x220], R32 ;  /* 0x0002202001007387 */ /* 0x0005e80000100a00 */
[----:B------:R2:W-:Y:S01]  /*91f0*/  LDGSTS.E [R250+0xc000], desc[UR16][R32.64], !P1 ;  /* 0x0c00000020fa7fae */ /* 0x0005e2000c921850 */
[----:B------:R-:W-:Y:S01]  /*9200*/  ISETP.GE.U32.AND P1, PT, R3, 0x7fffffb2, PT ;  /* 0x7fffffb20300780c */ /* 0x000fe20003f26070 */
[----:B------:R-:W-:Y:S02]  /*9210*/  VIADD R3, R9, 0xfffffff0 ;  /* 0xfffffff009037836 */ /* 0x000fe40000000000 */
[C---:B----4-:R-:W-:Y:S01]  /*9220*/  IMAD.WIDE R48, R2.reuse, 0x4, R242 ;  /* 0x0000000402307825 */ /* 0x050fe200078e02f2 */
[----:B------:R-:W4:Y:S04]  /*9230*/  LDC R9, c[0x0][0x230] ;  /* 0x00008c00ff097b82 */ /* 0x000f280000000800 */
[----:B------:R3:W-:Y:S01]  /*9240*/  STL.64 [R1+0x218], R48 ;  /* 0x0002183001007387 */ /* 0x0007e20000100a00 */
[----:B--2---:R-:W-:-:S03]  /*9250*/  IMAD.WIDE R32, R2, 0x4, R244 ;  /* 0x0000000402207825 */ /* 0x004fc600078e02f4 */
[----:B------:R2:W-:Y:S01]  /*9260*/  LDGSTS.E [R250+0x8004], desc[UR16][R48.64], !P6 ;  /* 0x0800400030fa7fae */ /* 0x0005e2000f121850 */
[----:B------:R-:W-:-:S03]  /*9270*/  IMAD R2, R240, 0x2a, RZ ;  /* 0x0000002af0027824 */ /* 0x000fc600078e02ff */
[----:B------:R1:W-:Y:S04]  /*9280*/  STL.64 [R1+0x210], R32 ;  /* 0x0002102001007387 */ /* 0x0003e80000100a00 */
[----:B------:R1:W-:Y:S01]  /*9290*/  LDGSTS.E [R250+0xc004], desc[UR16][R32.64], !P6 ;  /* 0x0c00400020fa7fae */ /* 0x0003e2000f121850 */
[----:B------:R-:W-:Y:S02]  /*92a0*/  ISETP.GE.U32.AND P6, PT, R3, 0x7fffffb1, PT ;  /* 0x7fffffb10300780c */ /* 0x000fe40003fc6070 */
[----:B---3--:R-:W-:Y:S01]  /*92b0*/  IADD3 R3, R15, -0x2d, RZ ;  /* 0xffffffd30f037810 */ /* 0x008fe20007ffe0ff */
[C---:B--2---:R-:W-:Y:S01]  /*92c0*/  IMAD.WIDE R48, R2.reuse, 0x4, R242 ;  /* 0x0000000402307825 */ /* 0x044fe200078e02f2 */
[----:B------:R-:W2:Y:S04]  /*92d0*/  LDC R15, c[0x0][0x230] ;  /* 0x00008c00ff0f7b82 */ /* 0x000ea80000000800 */
[----:B------:R3:W-:Y:S01]  /*92e0*/  STL.64 [R1+0x208], R48 ;  /* 0x0002083001007387 */ /* 0x0007e20000100a00 */
[----:B-1----:R-:W-:-:S03]  /*92f0*/  IMAD.WIDE R32, R2, 0x4, R244 ;  /* 0x0000000402207825 */ /* 0x002fc600078e02f4 */
[----:B------:R3:W-:Y:S01]  /*9300*/  LDGSTS.E [R250+0x8008], desc[UR16][R48.64], !P0 ;  /* 0x0800800030fa7fae */ /* 0x0007e2000c121850 */
[----:B------:R-:W-:-:S03]  /*9310*/  IMAD R2, R240, 0x2b, RZ ;  /* 0x0000002bf0027824 */ /* 0x000fc600078e02ff */
[----:B------:R1:W-:Y:S04]  /*9320*/  STL.64 [R1+0x200], R32 ;  /* 0x0002002001007387 */ /* 0x0003e80000100a00 */
[----:B------:R1:W-:Y:S01]  /*9330*/  LDGSTS.E [R250+0xc008], desc[UR16][R32.64], !P0 ;  /* 0x0c00800020fa7fae */ /* 0x0003e2000c121850 */
[----:B------:R-:W-:Y:S01]  /*9340*/  ISETP.GE.U32.AND P0, PT, R3, 0x7fffff94, PT ;  /* 0x7fffff940300780c */ /* 0x000fe20003f06070 */
[----:B------:R-:W-:Y:S02]  /*9350*/  VIADD R3, R4, 0xffffffd2 ;  /* 0xffffffd204037836 */ /* 0x000fe40000000000 */
[C---:B---3--:R-:W-:Y:S01]  /*9360*/  IMAD.WIDE R48, R2.reuse, 0x4, R242 ;  /* 0x0000000402307825 */ /* 0x048fe200078e02f2 */
[----:B------:R-:W3:Y:S04]  /*9370*/  LDC R4, c[0x0][0x230] ;  /* 0x00008c00ff047b82 */ /* 0x000ee80000000800 */
[----:B------:R4:W-:Y:S01]  /*9380*/  LDGSTS.E [R250+0x800c], desc[UR16][R48.64], !P3 ;  /* 0x0800c00030fa7fae */ /* 0x0009e2000d921850 */
[----:B-1----:R-:W-:-:S03]  /*9390*/  IMAD.WIDE R32, R2, 0x4, R244 ;  /* 0x0000000402207825 */ /* 0x002fc600078e02f4 */
[----:B------:R4:W-:Y:S01]  /*93a0*/  STL.64 [R1+0x1f8], R48 ;  /* 0x0001f83001007387 */ /* 0x0009e20000100a00 */
[----:B------:R-:W-:-:S03]  /*93b0*/  IMAD R2, R240, 0xc, RZ ;  /* 0x0000000cf0027824 */ /* 0x000fc600078e02ff */
[----:B------:R1:W-:Y:S01]  /*93c0*/  LDGSTS.E [R250+0xc00c], desc[UR16][R32.64], !P3 ;  /* 0x0c00c00020fa7fae */ /* 0x0003e2000d921850 */
[----:B------:R-:W-:Y:S02]  /*93d0*/  ISETP.GE.U32.AND P3, PT, R3, 0x7fffff93, PT ;  /* 0x7fffff930300780c */ /* 0x000fe40003f66070 */
[----:B------:R-:W-:Y:S01]  /*93e0*/  IADD3 R3, R5, -0x2f, RZ ;  /* 0xffffffd105037810 */ /* 0x000fe20007ffe0ff */
[----:B------:R1:W-:Y:S01]  /*93f0*/  STL.64 [R1+0x1f0], R32 ;  /* 0x0001f02001007387 */ /* 0x0003e20000100a00 */
[----:B------:R-:W3:Y:S01]  /*9400*/  LDC R5, c[0x0][0x230] ;  /* 0x00008c00ff057b82 */ /* 0x000ee20000000800 */
[----:B----4-:R-:W-:-:S05]  /*9410*/  IMAD.WIDE R48, R2, 0x4, R242 ;  /* 0x0000000402307825 */ /* 0x010fca00078e02f2 */
[----:B------:R4:W-:Y:S01]  /*9420*/  STL.64 [R1+0x348], R48 ;  /* 0x0003483001007387 */ /* 0x0009e20000100a00 */
[----:B-1----:R-:W-:-:S03]  /*9430*/  IMAD.WIDE R32, R2, 0x4, R244 ;  /* 0x0000000402207825 */ /* 0x002fc600078e02f4 */
[----:B------:R4:W-:Y:S01]  /*9440*/  LDGSTS.E [R249], desc[UR16][R48.64], !P4 ;  /* 0x0000000030f97fae */ /* 0x0009e2000e121850 */
        /* <DEDUP_REMOVED lines=8> */
[----:B-1----:R-:W-:-:S03]  /*94d0*/  IMAD.WIDE R32, R2, 0x4, R244 ;  /* 0x0000000402207825 */ /* 0x002fc600078e02f4 */
[----:B------:R1:W-:Y:S01]  /*94e0*/  LDGSTS.E [R249+0x4], desc[UR16][R48.64], !P5 ;  /* 0x0000400030f97fae */ /* 0x0003e2000e921850 */
[----:B------:R-:W-:-:S03]  /*94f0*/  IMAD R2, R240, 0xe, RZ ;  /* 0x0000000ef0027824 */ /* 0x000fc600078e02ff */
[----:B------:R3:W-:Y:S04]  /*9500*/  STL.64 [R1+0x330], R32 ;  /* 0x0003302001007387 */ /* 0x0007e80000100a00 */
[----:B------:R3:W-:Y:S01]  /*9510*/  LDGSTS.E [R249+0x4004], desc[UR16][R32.64], !P5 ;  /* 0x0400400020f97fae */ /* 0x0007e2000e921850 */
[----:B------:R-:W-:Y:S01]  /*9520*/  ISETP.GE.U32.AND P5, PT, R3, 0x7fffff91, PT ;  /* 0x7fffff910300780c */ /* 0x000fe20003fa6070 */
[----:B--2---:R-:W-:Y:S02]  /*9530*/  VIADD R3, R15, 0xffffffef ;  /* 0xffffffef0f037836 */ /* 0x004fe40000000000 */
[C---:B-1----:R-:W-:Y:S01]  /*9540*/  IMAD.WIDE R48, R2.reuse, 0x4, R242 ;  /* 0x0000000402307825 */ /* 0x042fe200078e02f2 */
[----:B------:R-:W1:Y:S04]  /*9550*/  LDC R15, c[0x0][0x230] ;  /* 0x00008c00ff0f7b82 */ /* 0x000e680000000800 */
[----:B------:R2:W-:Y:S01]  /*9560*/  STL.64 [R1+0x328], R48 ;  /* 0x0003283001007387 */ /* 0x0005e20000100a00 */
[----:B---3--:R-:W-:-:S03]  /*9570*/  IMAD.WIDE R32, R2, 0x4, R244 ;  /* 0x0000000402207825 */ /* 0x008fc600078e02f4 */
[----:B------:R2:W-:Y:S01]  /*9580*/  LDGSTS.E [R249+0x8], desc[UR16][R48.64], !P1 ;  /* 0x0000800030f97fae */ /* 0x0005e2000c921850 */
[----:B------:R-:W-:-:S03]  /*9590*/  IMAD R2, R240, 0xf, RZ ;  /* 0x0000000ff0027824 */ /* 0x000fc600078e02ff */
[----:B------:R3:W-:Y:S04]  /*95a0*/  STL.64 [R1+0x320], R32 ;  /* 0x0003202001007387 */ /* 0x0007e80000100a00 */
[----:B------:R3:W-:Y:S01]  /*95b0*/  LDGSTS.E [R249+0x4008], desc[UR16][R32.64], !P1 ;  /* 0x0400800020f97fae */ /* 0x0007e2000c921850 */
[----:B------:R-:W-:Y:S02]  /*95c0*/  ISETP.GE.U32.AND P1, PT, R3, 0x7fffffb0, PT ;  /* 0x7fffffb00300780c */ /* 0x000fe40003f26070 */
[----:B------:R-:W-:Y:S01]  /*95d0*/  IADD3 R3, R4, -0x12, RZ ;  /* 0xffffffee04037810 */ /* 0x000fe20007ffe0ff */
[C---:B--2---:R-:W-:Y:S01]  /*95e0*/  IMAD.WIDE R48, R2.reuse, 0x4, R242 ;  /* 0x0000000402307825 */ /* 0x044fe200078e02f2 */
[----:B------:R-:W2:Y:S04]  /*95f0*/  LDC R4, c[0x0][0x230] ;  /* 0x00008c00ff047b82 */ /* 0x000ea80000000800 */
[----:B------:R4:W-:Y:S01]  /*9600*/  LDGSTS.E [R249+0xc], desc[UR16][R48.64], !P6 ;  /* 0x0000c00030f97fae */ /* 0x0009e2000f121850 */
[----:B---3--:R-:W-:-:S03]  /*9610*/  IMAD.WIDE R32, R2, 0x4, R244 ;  /* 0x0000000402207825 */ /* 0x008fc600078e02f4 */
[----:B------:R4:W-:Y:S01]  /*9620*/  STL.64 [R1+0x318], R48 ;  /* 0x0003183001007387 */ /* 0x0009e20000100a00 */
[----:B------:R-:W-:-:S03]  /*9630*/  IMAD R2, R240, 0x2c, RZ ;  /* 0x0000002cf0027824 */ /* 0x000fc600078e02ff */
[----:B------:R3:W-:Y:S01]  /*9640*/  LDGSTS.E [R249+0x400c], desc[UR16][R32.64], !P6 ;  /* 0x0400c00020f97fae */ /* 0x0007e2000f121850 */
[----:B------:R-:W-:Y:S01]  /*9650*/  ISETP.GE.U32.AND P6, PT, R3, 0x7fffffaf, PT ;  /* 0x7fffffaf0300780c */ /* 0x000fe20003fc6070 */
[----:B------:R-:W-:Y:S02]  /*9660*/  VIADD R3, R5, 0xffffffed ;  /* 0xffffffed05037836 */ /* 0x000fe40000000000 */
[----:B------:R3:W-:Y:S01]  /*9670*/  STL.64 [R1+0x310], R32 ;  /* 0x0003102001007387 */ /* 0x0007e20000100a00 */
[----:B------:R-:W2:Y:S01]  /*9680*/  LDC R5, c[0x0][0x230] ;  /* 0x00008c00ff057b82 */ /* 0x000ea20000000800 */
[----:B----4-:R-:W-:-:S05]  /*9690*/  IMAD.WIDE R48, R2, 0x4, R242 ;  /* 0x0000000402307825 */ /* 0x010fca00078e02f2 */
[----:B------:R4:W-:Y:S01]  /*96a0*/  STL.64 [R1+0x1e8], R48 ;  /* 0x0001e83001007387 */ /* 0x0009e20000100a00 */
[----:B---3--:R-:W-:-:S03]  /*96b0*/  IMAD.WIDE R32, R2, 0x4, R244 ;  /* 0x0000000402207825 */ /* 0x008fc600078e02f4 */
        /* <DEDUP_REMOVED lines=9> */
[----:B---3--:R-:W-:-:S03]  /*9750*/  IMAD.WIDE R32, R2, 0x4, R244 ;  /* 0x0000000402207825 */ /* 0x008fc600078e02f4 */
[----:B------:R3:W-:Y:S01]  /*9760*/  LDGSTS.E [R249+0x8004], desc[UR16][R48.64], !P3 ;  /* 0x0800400030f97fae */ /* 0x0007e2000d921850 */
[----:B------:R-:W-:-:S03]  /*9770*/  IMAD R2, R240, 0x2e, RZ ;  /* 0x0000002ef0027824 */ /* 0x000fc600078e02ff */
[----:B------:R2:W-:Y:S04]  /*9780*/  STL.64 [R1+0x1d0], R32 ;  /* 0x0001d02001007387 */ /* 0x0005e80000100a00 */
[----:B------:R2:W-:Y:S01]  /*9790*/  LDGSTS.E [R249+0xc004], desc[UR16][R32.64], !P3 ;  /* 0x0c00400020f97fae */ /* 0x0005e2000d921850 */
[----:B------:R-:W-:Y:S02]  /*97a0*/  ISETP.GE.U32.AND P3, PT, R3, 0x7fffffad, PT ;  /* 0x7fffffad0300780c */ /* 0x000fe40003f66070 */
[----:B-1----:R-:W-:Y:S01]  /*97b0*/  IADD3 R3, R15, -0x31, RZ ;  /* 0xffffffcf0f037810 */ /* 0x002fe20007ffe0ff */
[C---:B---3--:R-:W-:Y:S01]  /*97c0*/  IMAD.WIDE R48, R2.reuse, 0x4, R242 ;  /* 0x0000000402307825 */ /* 0x048fe200078e02f2 */
[----:B------:R-:W1:Y:S04]  /*97d0*/  LDC R15, c[0x0][0x230] ;  /* 0x00008c00ff0f7b82 */ /* 0x000e680000000800 */
        /* <DEDUP_REMOVED lines=11> */
[----:B--2---:R-:W-:-:S03]  /*9890*/  IMAD.WIDE R32, R2, 0x4, R244 ;  /* 0x0000000402207825 */ /* 0x004fc600078e02f4 */
[----:B------:R4:W-:Y:S01]  /*98a0*/  STL.64 [R1+0x1b8], R48 ;  /* 0x0001b83001007387 */ /* 0x0009e20000100a00 */
[----:B------:R-:W-:-:S03]  /*98b0*/  IMAD.SHL.U32 R2, R240, 0x10, RZ ;  /* 0x00000010f0027824 */ /* 0x000fc600078e00ff */
[----:B------:R2:W-:Y:S01]  /*98c0*/  LDGSTS.E [R249+0xc00c], desc[UR16][R32.64], !P5 ;  /* 0x0c00c00020f97fae */ /* 0x0005e2000e921850 */
[----:B------:R-:W-:Y:S01]  /*98d0*/  ISETP.GE.U32.AND P5, PT, R3, 0x7fffff8f, PT ;  /* 0x7fffff8f0300780c */ /* 0x000fe20003fa6070 */
[----:B------:R-:W-:Y:S02]  /*98e0*/  VIADD R3, R5, 0xffffffcd ;  /* 0xffffffcd05037836 */ /* 0x000fe40000000000 */
[----:B------:R2:W-:Y:S01]  /*98f0*/  STL.64 [R1+0x1b0], R32 ;  /* 0x0001b02001007387 */ /* 0x0005e20000100a00 */
[----:B------:R-:W3:Y:S01]  /*9900*/  LDC R5, c[0x0][0x230] ;  /* 0x00008c00ff057b82 */ /* 0x000ee20000000800 */
[----:B----4-:R-:W-:-:S05]  /*9910*/  IMAD.WIDE R48, R2, 0x4, R242 ;  /* 0x0000000402307825 */ /* 0x010fca00078e02f2 */
        /* <DEDUP_REMOVED lines=17> */
[----:B-1----:R-:W-:Y:S01]  /*9a30*/  IADD3 R3, R15, -0x15, RZ ;  /* 0xffffffeb0f037810 */ /* 0x002fe20007ffe0ff */
[C---:B--2---:R-:W-:Y:S01]  /*9a40*/  IMAD.WIDE R48, R2.reuse, 0x4, R242 ;  /* 0x0000000402307825 */ /* 0x044fe200078e02f2 */
[----:B------:R-:W1:Y:S04]  /*9a50*/  LDC R15, c[0x0][0x230] ;  /* 0x00008c00ff0f7b82 */ /* 0x000e680000000800 */
        /* <DEDUP_REMOVED lines=36> */
[----:B------:R-:W-:Y:S01]  /*9ca0*/  ISETP.GE.U32.AND P5, PT, R3, 0x7fffffa9, PT ;  /* 0x7fffffa90300780c */ /* 0x000fe20003fa6070 */
[----:B-1----:R-:W-:Y:S02]  /*9cb0*/  VIADD R3, R15, 0xffffffcb ;  /* 0xffffffcb0f037836 */ /* 0x002fe40000000000 */
        /* <DEDUP_REMOVED lines=102> */
[----:B------:R1:W-:Y:S01]  /*a320*/  LDGSTS.E [R246], desc[UR16][R48.64], !P4 ;  /* 0x0000000030f67fae */ /* 0x0003e2000e121850 */
[----:B--2---:R-:W-:-:S03]  /*a330*/  IMAD.WIDE R32, R2, 0x4, R244 ;  /* 0x0000000402207825 */ /* 0x004fc600078e02f4 */
        /* <DEDUP_REMOVED lines=8> */
[----:B------:R3:W-:Y:S03]  /*a3c0*/  LDGSTS.E [R246+0x4], desc[UR16][R170.64], !P5 ;  /* 0x00004000aaf67fae */ /* 0x0007e6000e921850 */
[----:B------:R-:W-:Y:S01]  /*a3d0*/  VIADD R2, R9, 0xffffffc4 ;  /* 0xffffffc409027836 */ /* 0x000fe20000000000 */
[----:B------:R3:W-:Y:S01]  /*a3e0*/  LDGSTS.E [R246+0x4004], desc[UR16][R94.64], !P5 ;  /* 0x040040005ef67fae */ /* 0x0007e2000e921850 */
[C---:B-1----:R-:W-:Y:S01]  /*a3f0*/  IMAD.WIDE R48, R3.reuse, 0x4, R242 ;  /* 0x0000000403307825 */ /* 0x042fe200078e02f2 */
[----:B------:R-:W1:Y:S02]  /*a400*/  LDC R9, c[0x0][0x230] ;  /* 0x00008c00ff097b82 */ /* 0x000e640000000800 */
[----:B------:R-:W-:Y:S01]  /*a410*/  ISETP.GE.U32.AND P5, PT, R2, 0x7fffff85, PT ;  /* 0x7fffff850200780c */ /* 0x000fe20003fa6070 */
[----:B--2---:R-:W-:Y:S01]  /*a420*/  IMAD.WIDE R32, R3, 0x4, R244 ;  /* 0x0000000403207825 */ /* 0x004fe200078e02f4 */
[----:B------:R-:W-:Y:S01]  /*a430*/  IADD3 R2, R15, -0x1d, RZ ;  /* 0xffffffe30f027810 */ /* 0x000fe20007ffe0ff */
[----:B------:R2:W-:Y:S02]  /*a440*/  LDGSTS.E [R246+0x8], desc[UR16][R48.64], !P1 ;  /* 0x0000800030f67fae */ /* 0x0005e4000c921850 */
[----:B------:R-:W-:Y:S01]  /*a450*/  IMAD R3, R240, 0x38, RZ ;  /* 0x00000038f0037824 */ /* 0x000fe200078e02ff */
[----:B------:R-:W1:Y:S01]  /*a460*/  LDC R15, c[0x0][0x230] ;  /* 0x00008c00ff0f7b82 */ /* 0x000e620000000800 */
[----:B------:R4:W-:Y:S01]  /*a470*/  LDGSTS.E [R246+0x4008], desc[UR16][R32.64], !P1 ;  /* 0x0400800020f67fae */ /* 0x0009e2000c921850 */
[----:B------:R-:W-:Y:S01]  /*a480*/  ISETP.GE.U32.AND P1, PT, R2, 0x7fffffa4, PT ;  /* 0x7fffffa40200780c */ /* 0x000fe20003f26070 */
[----:B------:R-:W-:-:S02]  /*a490*/  IMAD R2, R240, 0x1b, RZ ;  /* 0x0000001bf0027824 */ /* 0x000fc400078e02ff */
[----:B------:R3:W-:Y:S02]  /*a4a0*/  STL.64 [R1+0x278], R170 ;  /* 0x000278aa01007387 */ /* 0x0007e40000100a00 */
[C---:B------:R-:W-:Y:S02]  /*a4b0*/  IMAD.WIDE R206, R2.reuse, 0x4, R242 ;  /* 0x0000000402ce7825 */ /* 0x040fe400078e02f2 */
[----:B------:R2:W-:Y:S04]  /*a4c0*/  STL.64 [R1+0x270], R94 ;  /* 0x0002705e01007387 */ /* 0x0005e80000100a00 */
[----:B------:R4:W-:Y:S04]  /*a4d0*/  STL.64 [R1+0x268], R48 ;  /* 0x0002683001007387 */ /* 0x0009e80000100a00 */
[----:B------:R4:W-:Y:S01]  /*a4e0*/  STL.64 [R1+0x260], R32 ;  /* 0x0002602001007387 */ /* 0x0009e20000100a00 */
[----:B---3--:R-:W-:-:S03]  /*a4f0*/  IMAD.WIDE R170, R2, 0x4, R244 ;  /* 0x0000000402aa7825 */ /* 0x008fc600078e02f4 */
[----:B------:R-:W-:Y:S01]  /*a500*/  LDGSTS.E [R246+0xc], desc[UR16][R206.64], !P6 ;  /* 0x0000c000cef67fae */ /* 0x000fe2000f121850 */
[----:B------:R-:W-:Y:S02]  /*a510*/  VIADD R2, R4, 0xffffffe2 ;  /* 0xffffffe204027836 */ /* 0x000fe40000000000 */
[C---:B--2---:R-:W-:Y:S01]  /*a520*/  IMAD.WIDE R94, R3.reuse, 0x4, R242 ;  /* 0x00000004035e7825 */ /* 0x044fe200078e02f2 */
[----:B------:R-:W-:Y:S02]  /*a530*/  LDGSTS.E [R246+0x400c], desc[UR16][R170.64], !P6 ;  /* 0x0400c000aaf67fae */ /* 0x000fe4000f121850 */
[----:B------:R-:W-:Y:S01]  /*a540*/  ISETP.GE.U32.AND P6, PT, R2, 0x7fffffa3, PT ;  /* 0x7fffffa30200780c */ /* 0x000fe20003fc6070 */
[----:B----4-:R-:W-:Y:S01]  /*a550*/  IMAD.WIDE R48, R3, 0x4, R244 ;  /* 0x0000000403307825 */ /* 0x010fe200078e02f4 */
[----:B------:R-:W2:Y:S01]  /*a560*/  LDC R33, c[0x0][0x230] ;  /* 0x00008c00ff217b82 */ /* 0x000ea20000000800 */
[----:B------:R-:W-:Y:S02]  /*a570*/  STL.64 [R1+0x258], R206 ;  /* 0x000258ce01007387 */ /* 0x000fe40000100a00 */
[----:B------:R-:W-:-:S02]  /*a580*/  IMAD R2, R240, 0x39, RZ ;  /* 0x00000039f0027824 */ /* 0x000fc400078e02ff */
[----:B------:R-:W-:Y:S01]  /*a590*/  VIADD R3, R5, 0xffffffe1 ;  /* 0xffffffe105037836 */ /* 0x000fe20000000000 */
[----:B------:R-:W-:Y:S01]  /*a5a0*/  STL.64 [R1+0x250], R170 ;  /* 0x000250aa01007387 */ /* 0x000fe20000100a00 */
[----:B-1----:R-:W-:Y:S01]  /*a5b0*/  VIADD R4, R15, 0xffffffc3 ;  /* 0xffffffc30f047836 */ /* 0x002fe20000000000 */
[----:B------:R-:W1:Y:S01]  /*a5c0*/  LDC R32, c[0x0][0x230] ;  /* 0x00008c00ff207b82 */ /* 0x000e620000000800 */
[----:B------:R-:W-:Y:S01]  /*a5d0*/  LOP3.LUT R15, R0, 0x70, RZ, 0x3c, !PT ;  /* 0x00000070000f7812 */ /* 0x000fe200078e3cff */
[----:B------:R3:W-:Y:S01]  /*a5e0*/  STL.64 [R1+0x128], R94 ;  /* 0x0001285e01007387 */ /* 0x0007e20000100a00 */
[----:B------:R-:W-:-:S03]  /*a5f0*/  IMAD R0, R240, 0x1c, RZ ;  /* 0x0000001cf0007824 */ /* 0x000fc600078e02ff */
[----:B------:R3:W-:Y:S01]  /*a600*/  LDGSTS.E [R246+0x8000], desc[UR16][R94.64], !P0 ;  /* 0x080000005ef67fae */ /* 0x0007e2000c121850 */
[----:B------:R-:W-:Y:S01]  /*a610*/  VIADD R15, R15, UR12 ;  /* 0x0000000c0f0f7c36 */ /* 0x000fe20008000000 */
[----:B------:R-:W4:Y:S02]  /*a620*/  LDC R5, c[0x0][0x230] ;  /* 0x00008c00ff057b82 */ /* 0x000f240000000800 */
[----:B------:R2:W-:Y:S04]  /*a630*/  STL.64 [R1+0x120], R48 ;  /* 0x0001203001007387 */ /* 0x0005e80000100a00 */
[----:B------:R2:W-:Y:S01]  /*a640*/  LDGSTS.E [R246+0xc000], desc[UR16][R48.64], !P0 ;  /* 0x0c00000030f67fae */ /* 0x0005e2000c121850 */
[----:B------:R-:W-:Y:S02]  /*a650*/  ISETP.GE.U32.AND P0, PT, R3, 0x7fffffa2, PT ;  /* 0x7fffffa20300780c */ /* 0x000fe40003f06070 */
[----:B------:R-:W-:Y:S01]  /*a660*/  IADD3 R3, R9, -0x20, RZ ;  /* 0xffffffe009037810 */ /* 0x000fe20007ffe0ff */
        /* <DEDUP_REMOVED lines=12> */
[----:B------:R-:W-:Y:S03]  /*a730*/  LDGSTS.E [R246+0x8008], desc[UR16][R206.64], !P4 ;  /* 0x08008000cef67fae */ /* 0x000fe6000e121850 */
[----:B-1----:R-:W-:Y:S01]  /*a740*/  IMAD.WIDE R94, R3, 0x4, R242 ;  /* 0x00000004035e7825 */ /* 0x002fe200078e02f2 */
[----:B------:R1:W-:Y:S01]  /*a750*/  LDGSTS.E [R246+0xc008], desc[UR16][R170.64], !P4 ;  /* 0x0c008000aaf67fae */ /* 0x0003e2000e121850 */
[----:B------:R-:W-:-:S02]  /*a760*/  ISETP.GE.U32.AND P4, PT, R4, 0x7fffff84, PT ;  /* 0x7fffff840400780c */ /* 0x000fc40003f86070 */
[----:B------:R-:W-:Y:S01]  /*a770*/  VIADD R2, R33, 0xffffffc2 ;  /* 0xffffffc221027836 */ /* 0x000fe20000000000 */
[----:B------:R1:W-:Y:S01]  /*a780*/  LDGSTS.E [R246+0x800c], desc[UR16][R94.64], !P5 ;  /* 0x0800c0005ef67fae */ /* 0x0003e2000e921850 */
[----:B--2---:R-:W-:Y:S01]  /*a790*/  IMAD.WIDE R48, R3, 0x4, R244 ;  /* 0x0000000403307825 */ /* 0x004fe200078e02f4 */
[----:B----4-:R-:W-:Y:S02]  /*a7a0*/  IADD3 R4, R5, -0x3f, RZ ;  /* 0xffffffc105047810 */ /* 0x010fe40007ffe0ff */
[----:B------:R-:W-:Y:S01]  /*a7b0*/  STL.64 [R1+0x108], R206 ;  /* 0x000108ce01007387 */ /* 0x000fe20000100a00 */
[----:B------:R-:W-:Y:S01]  /*a7c0*/  VIADD R3, R32, 0xffffffc0 ;  /* 0xffffffc020037836 */ /* 0x000fe20000000000 */
[----:B------:R-:W2:Y:S02]  /*a7d0*/  LDC R5, c[0x0][0x230] ;  /* 0x00008c00ff057b82 */ /* 0x000ea40000000800 */
[----:B------:R4:W-:Y:S01]  /*a7e0*/  LDGSTS.E [R246+0xc00c], desc[UR16][R48.64], !P5 ;  /* 0x0c00c00030f67fae */ /* 0x0009e2000e921850 */
[----:B------:R-:W-:Y:S01]  /*a7f0*/  ISETP.GE.U32.AND P5, PT, R2, 0x7fffff83, PT ;  /* 0x7fffff830200780c */ /* 0x000fe20003fa6070 */
[----:B------:R-:W-:-:S02]  /*a800*/  IMAD R2, R240, 0x1d, RZ ;  /* 0x0000001df0027824 */ /* 0x000fc400078e02ff */
[----:B------:R1:W-:Y:S02]  /*a810*/  STL.64 [R1+0x100], R170 ;  /* 0x000100aa01007387 */ /* 0x0003e40000100a00 */
[----:B------:R-:W-:Y:S02]  /*a820*/  IMAD.WIDE R32, R2, 0x4, R244 ;  /* 0x0000000402207825 */ /* 0x000fe400078e02f4 */
[----:B------:R3:W-:Y:S04]  /*a830*/  STL.64 [R1+0xf8], R94 ;  /* 0x0000f85e01007387 */ /* 0x0007e80000100a00 */
[----:B------:R4:W-:Y:S01]  /*a840*/  STL.64 [R1+0xf0], R48 ;  /* 0x0000f03001007387 */ /* 0x0009e20000100a00 */
[----:B-1----:R-:W-:-:S04]  /*a850*/  IMAD.WIDE R170, R0, 0x4, R242 ;  /* 0x0000000400aa7825 */ /* 0x002fc800078e02f2 */
[----:B---3--:R-:W-:Y:S01]  /*a860*/  IMAD.WIDE R94, R0, 0x4, R244 ;  /* 0x00000004005e7825 */ /* 0x008fe200078e02f4 */
[----:B------:R-:W-:Y:S03]  /*a870*/  LDGSTS.E [R15], desc[UR16][R170.64], !P1 ;  /* 0x00000000aa0f7fae */ /* 0x000fe6000c921850 */
[----:B----4-:R-:W-:Y:S01]  /*a880*/  IMAD.WIDE R48, R2, 0x4, R242 ;  /* 0x0000000402307825 */ /* 0x010fe200078e02f2 */
[----:B------:R-:W-:Y:S01]  /*a890*/  LDGSTS.E [R15+0x4000], desc[UR16][R94.64], !P1 ;  /* 0x040000005e0f7fae */ /* 0x000fe2000c921850 */
[----:B------:R-:W-:Y:S02]  /*a8a0*/  ISETP.GE.AND P1, PT, R141, R3, PT ;  /* 0x000000038d00720c */ /* 0x000fe40003f26270 */
[----:B------:R-:W-:Y:S01]  /*a8b0*/  IMAD R2, R240, 0x1e, RZ ;  /* 0x0000001ef0027824 */ /* 0x000fe200078e02ff */
[----:B------:R1:W-:Y:S01]  /*a8c0*/  LDGSTS.E [R15+0x4], desc[UR16][R48.64], !P6 ;  /* 0x00004000300f7fae */ /* 0x0003e2000f121850 */
[----:B------:R-:W-:-:S02]  /*a8d0*/  SEL R0, RZ, 0x4, P1 ;  /* 0x00000004ff007807 */ /* 0x000fc40000800000 */
[----:B------:R-:W-:Y:S01]  /*a8e0*/  ISETP.GT.AND P1, PT, R241, 0x7f, PT ;  /* 0x0000007ff100780c */ /* 0x000fe20003f24270 */
[----:B------:R3:W-:Y:S01]  /*a8f0*/  LDGSTS.E [R15+0x4004], desc[UR16][R32.64], !P6 ;  /* 0x04004000200f7fae */ /* 0x0007e2000f121850 */
[----:B------:R-:W-:Y:S02]  /*a900*/  ISETP.GE.U32.AND P6, PT, R4, 0x7fffff82, PT ;  /* 0x7fffff820400780c */ /* 0x000fe40003fc6070 */
[----:B------:R-:W4:Y:S01]  /*a910*/  LDC R4, c[0x0][0x230] ;  /* 0x00008c00ff047b82 */ /* 0x000f220000000800 */
[----:B------:R-:W-:Y:S01]  /*a920*/  STL.64 [R1+0xe8], R170 ;  /* 0x0000e8aa01007387 */ /* 0x000fe20000100a00 */
[----:B------:R-:W-:Y:S02]  /*a930*/  SEL R0, R0, RZ, P1 ;  /* 0x000000ff00007207 */ /* 0x000fe40000800000 */
[----:B------:R-:W-:Y:S01]  /*a940*/  ISETP.GE.U32.AND P1, PT, R3, 0x7fffff81, PT ;  /* 0x7fffff810300780c */ /* 0x000fe20003f26070 */
[----:B------:R-:W-:Y:S03]  /*a950*/  STL.64 [R1+0xe0], R94 ;  /* 0x0000e05e01007387 */ /* 0x000fe60000100a00 */
[----:B------:R-:W2:Y:S01]  /*a960*/  LDC R3, c[0x0][0x230] ;  /* 0x00008c00ff037b82 */ /* 0x000ea20000000800 */
[----:B------:R1:W-:Y:S04]  /*a970*/  STL.64 [R1+0xd8], R48 ;  /* 0x0000d83001007387 */ /* 0x0003e80000100a00 */
[----:B------:R3:W-:Y:S01]  /*a980*/  STL.64 [R1+0xd0], R32 ;  /* 0x0000d02001007387 */ /* 0x0007e20000100a00 */
[----:B-1----:R-:W-:-:S04]  /*a990*/  IMAD.WIDE R48, R2, 0x4, R242 ;  /* 0x0000000402307825 */ /* 0x002fc800078e02f2 */
[----:B---3--:R-:W-:Y:S01]  /*a9a0*/  IMAD.WIDE R32, R2, 0x4, R244 ;  /* 0x0000000402207825 */ /* 0x008fe200078e02f4 */
[----:B------:R1:W-:Y:S03]  /*a9b0*/  STL.64 [R1+0xc8], R48 ;  /* 0x0000c83001007387 */ /* 0x0003e60000100a00 */
[----:B------:R-:W-:Y:S01]  /*a9c0*/  IMAD R2, R240, 0x1f, RZ ;  /* 0x0000001ff0027824 */ /* 0x000fe200078e02ff */
[----:B------:R1:W-:Y:S03]  /*a9d0*/  LDGSTS.E [R15+0x8], desc[UR16][R48.64], !P0 ;  /* 0x00008000300f7fae */ /* 0x0003e6000c121850 */
[--C-:B------:R-:W-:Y:S01]  /*a9e0*/  IMAD.WIDE R94, R2, 0x4, R242.reuse ;  /* 0x00000004025e7825 */ /* 0x100fe200078e02f2 */
[----:B------:R3:W-:Y:S04]  /*a9f0*/  STL.64 [R1+0xc0], R32 ;  /* 0x0000c02001007387 */ /* 0x0007e80000100a00 */
[----:B------:R3:W-:Y:S01]  /*aa00*/  LDGSTS.E [R15+0x4008], desc[UR16][R32.64], !P0 ;  /* 0x04008000200f7fae */ /* 0x0007e2000c121850 */
[----:B------:R-:W-:Y:S01]  /*aa10*/  ISETP.NE.U32.AND P0, PT, R0, RZ, PT ;  /* 0x000000ff0000720c */ /* 0x000fe20003f05070 */
[----:B------:R-:W-:Y:S01]  /*aa20*/  IMAD R0, R240, 0x3c, RZ ;  /* 0x0000003cf0007824 */ /* 0x000fe200078e02ff */
[----:B-1----:R-:W1:Y:S01]  /*aa30*/  LDC R48, c[0x0][0x230] ;  /* 0x00008c00ff307b82 */ /* 0x002e620000000800 */
[----:B------:R2:W-:Y:S02]  /*aa40*/  LDGSTS.E [R15+0xc], desc[UR16][R94.64], !P3 ;  /* 0x0000c0005e0f7fae */ /* 0x0005e4000d921850 */
[----:B------:R-:W-:-:S02]  /*aa50*/  IMAD.WIDE R170, R0, 0x4, R242 ;  /* 0x0000000400aa7825 */ /* 0x000fc400078e02f2 */
[----:B------:R2:W-:Y:S02]  /*aa60*/  STL.64 [R1+0xb8], R94 ;  /* 0x0000b85e01007387 */ /* 0x0005e40000100a00 */
[----:B------:R-:W-:-:S04]  /*aa70*/  IMAD.WIDE R140, R0, 0x4, R244 ;  /* 0x00000004008c7825 */ /* 0x000fc800078e02f4 */
[----:B---3--:R-:W-:Y:S01]  /*aa80*/  IMAD.WIDE R32, R2, 0x4, R244 ;  /* 0x0000000402207825 */ /* 0x008fe200078e02f4 */
[----:B------:R-:W-:Y:S02]  /*aa90*/  IADD3 R2, R9, -0x41, RZ ;  /* 0xffffffbf09027810 */ /* 0x000fe40007ffe0ff */
[----:B------:R-:W3:Y:S01]  /*aaa0*/  LDC R9, c[0x0][0x230] ;  /* 0x00008c00ff097b82 */ /* 0x000ee20000000800 */
[----:B----4-:R-:W-:Y:S01]  /*aab0*/  VIADD R0, R4, 0xffffffbe ;  /* 0xffffffbe04007836 */ /* 0x010fe20000000000 */
[----:B------:R4:W-:Y:S01]  /*aac0*/  LDGSTS.E [R15+0x400c], desc[UR16][R32.64], !P3 ;  /* 0x0400c000200f7fae */ /* 0x0009e2000d921850 */
[----:B------:R-:W-:Y:S01]  /*aad0*/  ISETP.GE.U32.AND P3, PT, R2, 0x7fffff80, PT ;  /* 0x7fffff800200780c */ /* 0x000fe20003f66070 */
[----:B------:R-:W-:Y:S02]  /*aae0*/  IMAD R2, R240, 0x3d, RZ ;  /* 0x0000003df0027824 */ /* 0x000fe400078e02ff */
[----:B------:R4:W-:Y:S02]  /*aaf0*/  STL.64 [R1+0xb0], R32 ;  /* 0x0000b02001007387 */ /* 0x0009e40000100a00 */
[----:B--2---:R-:W-:-:S02]  /*ab00*/  IMAD.WIDE R94, R2, 0x4, R242 ;  /* 0x00000004025e7825 */ /* 0x004fc400078e02f2 */
[----:B------:R2:W-:Y:S04]  /*ab10*/  LDGSTS.E [R15+0x8000], desc[UR16][R170.64], !P4 ;  /* 0x08000000aa0f7fae */ /* 0x0005e8000e121850 */
[----:B------:R-:W-:Y:S01]  /*ab20*/  LDGSTS.E [R15+0xc000], desc[UR16][R140.64], !P4 ;  /* 0x0c0000008c0f7fae */ /* 0x000fe2000e121850 */
[----:B------:R-:W-:Y:S01]  /*ab30*/  ISETP.GE.U32.AND P4, PT, R0, 0x7fffff7f, PT ;  /* 0x7fffff7f0000780c */ /* 0x000fe20003f86070 */
[----:B------:R-:W-:Y:S02]  /*ab40*/  IMAD R0, R240, 0x3e, RZ ;  /* 0x0000003ef0007824 */ /* 0x000fe400078e02ff */
[----:B----4-:R-:W-:Y:S01]  /*ab50*/  IMAD.WIDE R32, R2, 0x4, R244 ;  /* 0x0000000402207825 */ /* 0x010fe200078e02f4 */
[----:B------:R4:W-:Y:S03]  /*ab60*/  LDGSTS.E [R15+0x8004], desc[UR16][R94.64], !P5 ;  /* 0x080040005e0f7fae */ /* 0x0009e6000e921850 */
[----:B------:R-:W-:Y:S01]  /*ab70*/  VIADD R2, R5, 0xffffffbd ;  /* 0xffffffbd05027836 */ /* 0x000fe20000000000 */
[----:B------:R2:W-:Y:S04]  /*ab80*/  STL.64 [R1+0xa8], R170 ;  /* 0x0000a8aa01007387 */ /* 0x0005e80000100a00 */
[----:B------:R-:W-:Y:S01]  /*ab90*/  LDGSTS.E [R15+0xc004], desc[UR16][R32.64], !P5 ;  /* 0x0c004000200f7fae */ /* 0x000fe2000e921850 */
[----:B------:R-:W-:Y:S01]  /*aba0*/  ISETP.GE.U32.AND P5, PT, R2, 0x7fffff7e, PT ;  /* 0x7fffff7e0200780c */ /* 0x000fe20003fa6070 */
[----:B------:R-:W-:-:S02]  /*abb0*/  IMAD R2, R240, 0x3f, RZ ;  /* 0x0000003ff0027824 */ /* 0x000fc400078e02ff */
[----:B------:R-:W-:Y:S04]  /*abc0*/  STL.64 [R1+0xa0], R140 ;  /* 0x0000a08c01007387 */ /* 0x000fe80000100a00 */
[----:B------:R4:W-:Y:S01]  /*abd0*/  STL.64 [R1+0x98], R94 ;  /* 0x0000985e01007387 */ /* 0x0009e20000100a00 */
[----:B--2---:R-:W-:-:S03]  /*abe0*/  IMAD.WIDE R170, R0, 0x4, R242 ;  /* 0x0000000400aa7825 */ /* 0x004fc600078e02f2 */
[----:B------:R2:W-:Y:S01]  /*abf0*/  STL.64 [R1+0x90], R32 ;  /* 0x0000902001007387 */ /* 0x0005e20000100a00 */
[----:B------:R-:W-:-:S03]  /*ac00*/  IMAD.WIDE R4, R2, 0x4, R244 ;  /* 0x0000000402047825 */ /* 0x000fc600078e02f4 */
[----:B------:R-:W3:Y:S01]  /*ac10*/  LDL.64 R206, [R1+0x68] ;  /* 0x0000680001ce7983 */ /* 0x000ee20000100a00 */
[----:B----4-:R-:W-:-:S03]  /*ac20*/  IMAD.WIDE R94, R0, 0x4, R244 ;  /* 0x00000004005e7825 */ /* 0x010fc600078e02f4 */
[----:B------:R-:W4:Y:S01]  /*ac30*/  LDL.64 R140, [R1+0x48] ;  /* 0x00004800018c7983 */ /* 0x000f220000100a00 */
[----:B-1----:R-:W-:-:S03]  /*ac40*/  VIADD R0, R48, 0xffffff9f ;  /* 0xffffff9f30007836 */ /* 0x002fc60000000000 */
[----:B--2---:R-:W2:Y:S01]  /*ac50*/  LDL.64 R32, [R1+0x28] ;  /* 0x0000280001207983 */ /* 0x004ea20000100a00 */
[----:B------:R-:W-:Y:S01]  /*ac60*/  IMAD.WIDE R48, R2, 0x4, R242 ;  /* 0x0000000402307825 */ /* 0x000fe200078e02f2 */
[----:B------:R-:W-:Y:S02]  /*ac70*/  IADD3 R3, R3, -0x44, RZ ;  /* 0xffffffbc03037810 */ /* 0x000fe40007ffe0ff */
[----:B------:R1:W-:Y:S04]  /*ac80*/  STL.64 [R1+0x88], R170 ;  /* 0x000088aa01007387 */ /* 0x0003e80000100a00 */
[----:B------:R1:W-:Y:S04]  /*ac90*/  STL.64 [R1+0x80], R94 ;  /* 0x0000805e01007387 */ /* 0x0003e80000100a00 */
[----:B------:R-:W-:Y:S04]  /*aca0*/  LDGSTS.E [R15+0x8008], desc[UR16][R170.64], !P6 ;  /* 0x08008000aa0f7fae */ /* 0x000fe8000f121850 */
[----:B------:R-:W-:Y:S01]  /*acb0*/  LDGSTS.E [R15+0xc008], desc[UR16][R94.64], !P6 ;  /* 0x0c0080005e0f7fae */ /* 0x000fe2000f121850 */
[----:B------:R-:W-:Y:S01]  /*acc0*/  ISETP.GE.U32.AND P6, PT, R3, 0x7fffff7d, PT ;  /* 0x7fffff7d0300780c */ /* 0x000fe20003fc6070 */
[----:B---3--:R-:W-:-:S02]  /*acd0*/  VIADD R2, R9, 0xffffff9e ;  /* 0xffffff9e09027836 */ /* 0x008fc40000000000 */
[----:B------:R-:W-:Y:S04]  /*ace0*/  LDGSTS.E [R15+0x800c], desc[UR16][R48.64], !P1 ;  /* 0x0800c000300f7fae */ /* 0x000fe8000c921850 */
[----:B-1----:R-:W3:Y:S04]  /*acf0*/  LDL.LU.64 R170, [R1+0xec0] ;  /* 0x000ec00001aa7983 */ /* 0x002ee80000300a00 */
[----:B------:R-:W3:Y:S01]  /*ad00*/  LDL.LU.64 R94, [R1+0xeb8] ;  /* 0x000eb800015e7983 */ /* 0x000ee20000300a00 */
[----:B------:R-:W-:-:S03]  /*ad10*/  LOP3.LUT R3, R14, 0x40, RZ, 0x3c, !PT ;  /* 0x000000400e037812 */ /* 0x000fc600078e3cff */
[----:B------:R1:W-:Y:S01]  /*ad20*/  STL.64 [R1+0x78], R48 ;  /* 0x0000783001007387 */ /* 0x0003e20000100a00 */
[----:B------:R-:W-:-:S03]  /*ad30*/  IADD3 R9, R14, UR12, RZ ;  /* 0x0000000c0e097c10 */ /* 0x000fc6000fffe0ff */
[----:B------:R1:W-:Y:S04]  /*ad40*/  STL.64 [R1+0x70], R4 ;  /* 0x0000700401007387 */ /* 0x0003e80000100a00 */
[----:B------:R1:W-:Y:S01]  /*ad50*/  LDGSTS.E [R15+0xc00c], desc[UR16][R4.64], !P1 ;  /* 0x0c00c000040f7fae */ /* 0x0003e2000c921850 */
[----:B------:R-:W-:Y:S02]  /*ad60*/  ISETP.GE.U32.AND P1, PT, R0, 0x7fffff60, PT ;  /* 0x7fffff600000780c */ /* 0x000fe40003f26070 */
[C---:B------:R-:W-:Y:S01]  /*ad70*/  LOP3.LUT R0, R14.reuse, 0x60, RZ, 0x3c, !PT ;  /* 0x000000600e007812 */ /* 0x040fe200078e3cff */
[----:B-1----:R-:W3:Y:S04]  /*ad80*/  LDL.LU.64 R48, [R1+0xeb0] ;  /* 0x000eb00001307983 */ /* 0x002ee80000300a00 */
[----:B------:R1:W-:Y:S01]  /*ad90*/  STL.64 [R1+0xe70], R14 ;  /* 0x000e700e01007387 */ /* 0x0003e20000100a00 */
[----:B------:R-:W-:-:S03]  /*ada0*/  LOP3.LUT R5, R14, 0x20, RZ, 0x3c, !PT ;  /* 0x000000200e057812 */ /* 0x000fc600078e3cff */
[----:B------:R-:W0:Y:S01]  /*adb0*/  LDGDEPBAR ;  /* 0x00000000000079af */ /* 0x000e220000000000 */
[----:B------:R-:W-:Y:S01]  /*adc0*/  VIADD R3, R3, UR12 ;  /* 0x0000000c03037c36 */ /* 0x000fe20008000000 */
[----:B------:R-:W3:Y:S02]  /*add0*/  LDC R4, c[0x0][0x230] ;  /* 0x00008c00ff047b82 */ /* 0x000ee40000000800 */
[----:B-1----:R-:W3:Y:S01]  /*ade0*/  LDL.64 R14, [R1+0x8] ;  /* 0x00000800010e7983 */ /* 0x002ee20000100a00 */
[----:B------:R-:W-:Y:S01]  /*adf0*/  VIADD R5, R5, UR12 ;  /* 0x0000000c05057c36 */ /* 0x000fe20008000000 */
[----:B------:R-:W-:Y:S02]  /*ae00*/  IADD3 R0, R0, UR12, RZ ;  /* 0x0000000c00007c10 */ /* 0x000fe4000fffe0ff */
[----:B------:R-:W-:Y:S04]  /*ae10*/  LDGSTS.E [R9+0x50000], desc[UR16][R206.64], P2 ;  /* 0x50000000ce097fae */ /* 0x000fe80009121850 */
[----:B----4-:R-:W-:Y:S04]  /*ae20*/  LDGSTS.E [R9+0x50400], desc[UR16][R140.64], P2 ;  /* 0x504000008c097fae */ /* 0x010fe80009121850 */
[----:B--2---:R-:W-:Y:S04]  /*ae30*/  LDGSTS.E [R9+0x50800], desc[UR16][R32.64], P2 ;  /* 0x5080000020097fae */ /* 0x004fe80009121850 */
[----:B------:R-:W2:Y:S04]  /*ae40*/  LDL.LU.64 R206, [R1+0xea8] ;  /* 0x000ea80001ce7983 */ /* 0x000ea80000300a00 */
[----:B------:R-:W4:Y:S04]  /*ae50*/  LDL.LU.64 R140, [R1+0xea0] ;  /* 0x000ea000018c7983 */ /* 0x000f280000300a00 */
[----:B------:R-:W2:Y:S04]  /*ae60*/  LDL.LU.64 R32, [R1+0xe98] ;  /* 0x000e980001207983 */ /* 0x000ea80000300a00 */
[----:B---3--:R-:W-:Y:S04]  /*ae70*/  LDGSTS.E [R9+0x50c00], desc[UR16][R14.64], P2 ;  /* 0x50c000000e097fae */ /* 0x008fe80009121850 */
[----:B------:R-:W-:Y:S04]  /*ae80*/  LDGSTS.E [R9+0x51000], desc[UR16][R48.64], P2 ;  /* 0x5100000030097fae */ /* 0x000fe80009121850 */
[----:B------:R-:W-:Y:S04]  /*ae90*/  LDGSTS.E [R9+0x51400], desc[UR16][R54.64], P2 ;  /* 0x5140000036097fae */ /* 0x000fe80009121850 */
[----:B------:R-:W3:Y:S04]  /*aea0*/  LDL.64 R14, [R1] ;  /* 0x00000000010e7983 */ /* 0x000ee80000100a00 */
[----:B------:R1:W-:Y:S04]  /*aeb0*/  STL.64 [R1+0xe30], R48 ;  /* 0x000e303001007387 */ /* 0x0003e80000100a00 */
[----:B------:R-:W-:Y:S04]  /*aec0*/  LDGSTS.E [R9+0x51800], desc[UR16][R72.64], P2 ;  /* 0x5180000048097fae */ /* 0x000fe80009121850 */
[----:B------:R1:W-:Y:S04]  /*aed0*/  LDGSTS.E [R9+0x51c00], desc[UR16][R58.64], P2 ;  /* 0x51c000003a097fae */ /* 0x0003e80009121850 */
[----:B-1----:R-:W4:Y:S04]  /*aee0*/  LDL.64 R48, [R1+0x20] ;  /* 0x0000200001307983 */ /* 0x002f280000100a00 */
[----:B------:R1:W-:Y:S04]  /*aef0*/  STL.64 [R1+0xe38], R54 ;  /* 0x000e383601007387 */ /* 0x0003e80000100a00 */
[----:B------:R-:W-:Y:S04]  /*af00*/  LDGSTS.E [R9+0x52000], desc[UR16][R50.64], P2 ;  /* 0x5200000032097fae */ /* 0x000fe80009121850 */
[----:B------:R-:W-:Y:S04]  /*af10*/  LDGSTS.E [R9+0x52400], desc[UR16][R56.64], P2 ;  /* 0x5240000038097fae */ /* 0x000fe80009121850 */
[----:B-1----:R-:W2:Y:S04]  /*af20*/  LDL.64 R54, [R1+0x40] ;  /* 0x0000400001367983 */ /* 0x002ea80000100a00 */
[----:B------:R1:W-:Y:S04]  /*af30*/  STL.64 [R1+0xe40], R72 ;  /* 0x000e404801007387 */ /* 0x0003e80000100a00 */
[----:B------:R-:W-:Y:S04]  /*af40*/  LDGSTS.E [R9+0x52800], desc[UR16][R12.64], P2 ;  /* 0x528000000c097fae */ /* 0x000fe80009121850 */
[----:B------:R1:W-:Y:S04]  /*af50*/  LDGSTS.E [R9+0x52c00], desc[UR16][R52.64], P2 ;  /* 0x52c0000034097fae */ /* 0x0003e80009121850 */
[----:B-1----:R-:W3:Y:S04]  /*af60*/  LDL.64 R72, [R1+0x60] ;  /* 0x0000600001487983 */ /* 0x002ee80000100a00 */
[----:B------:R-:W-:Y:S04]  /*af70*/  LDGSTS.E [R9+0x53000], desc[UR16][R60.64], P2 ;  /* 0x530000003c097fae */ /* 0x000fe80009121850 */
[----:B------:R1:W-:Y:S04]  /*af80*/  LDGSTS.E [R9+0x53400], desc[UR16][R80.64], P2 ;  /* 0x5340000050097fae */ /* 0x0003e80009121850 */
[----:B------:R-:W-:Y:S04]  /*af90*/  LDGSTS.E [R9+0x53800], desc[UR16][R64.64], P2 ;  /* 0x5380000040097fae */ /* 0x000fe80009121850 */
        /* <DEDUP_REMOVED lines=12> */
[----:B------:R1:W-:Y:S04]  /*b060*/  STL.64 [R1+0xe48], R58 ;  /* 0x000e483a01007387 */ /* 0x0003e80000100a00 */
[----:B------:R-:W-:Y:S04]  /*b070*/  LDGSTS.E [R9+0x56c00], desc[UR16][R74.64], P2 ;  /* 0x56c000004a097fae */ /* 0x000fe80009121850 */
[----:B------:R-:W-:Y:S04]  /*b080*/  STL.64 [R1+0xe50], R50 ;  /* 0x000e503201007387 */ /* 0x000fe80000100a00 */
[----:B------:R-:W-:Y:S01]  /*b090*/  LDGSTS.E [R9+0x57000], desc[UR16][R16.64], P2 ;  /* 0x5700000010097fae */ /* 0x000fe20009121850 */
[----:B-1----:R-:W1:Y:S03]  /*b0a0*/  LDC R59, c[0x0][0x230] ;  /* 0x00008c00ff3b7b82 */ /* 0x002e660000000800 */
[----:B------:R-:W-:Y:S04]  /*b0b0*/  STL.64 [R1+0xe58], R56 ;  /* 0x000e583801007387 */ /* 0x000fe80000100a00 */
[----:B------:R-:W-:Y:S04]  /*b0c0*/  LDGSTS.E [R9+0x57400], desc[UR16][R78.64], P2 ;  /* 0x574000004e097fae */ /* 0x000fe80009121850 */
[----:B------:R-:W-:Y:S04]  /*b0d0*/  STL.64 [R1+0xe60], R12 ;  /* 0x000e600c01007387 */ /* 0x000fe80000100a00 */
[----:B------:R-:W-:Y:S04]  /*b0e0*/  LDGSTS.E [R9+0x57800], desc[UR16][R106.64], P2 ;  /* 0x578000006a097fae */ /* 0x000fe80009121850 */
[----:B------:R1:W-:Y:S04]  /*b0f0*/  STL.64 [R1+0xe78], R52 ;  /* 0x000e783401007387 */ /* 0x0003e80000100a00 */
[----:B------:R-:W-:Y:S04]  /*b100*/  LDGSTS.E [R9+0x57c00], desc[UR16][R82.64], P2 ;  /* 0x57c0000052097fae */ /* 0x000fe80009121850 */
[----:B------:R-:W-:Y:S04]  /*b110*/  STL.64 [R1+0xe80], R60 ;  /* 0x000e803c01007387 */ /* 0x000fe80000100a00 */
[----:B------:R4:W-:Y:S01]  /*b120*/  STL.64 [R1+0xe88], R80 ;  /* 0x000e885001007387 */ /* 0x0009e20000100a00 */
[----:B-1----:R-:W1:Y:S08]  /*b130*/  LDC R53, c[0x0][0x230] ;  /* 0x00008c00ff357b82 */ /* 0x002e700000000800 */
[----:B------:R-:W1:Y:S01]  /*b140*/  LDC R52, c[0x0][0x230] ;  /* 0x00008c00ff347b82 */ /* 0x000e620000000800 */
[----:B---3--:R-:W-:Y:S04]  /*b150*/  LDGSTS.E [R5+0x50100], desc[UR16][R72.64], P2 ;  /* 0x5010000048057fae */ /* 0x008fe80009121850 */
[----:B--2---:R-:W-:Y:S04]  /*b160*/  LDGSTS.E [R5+0x50500], desc[UR16][R54.64], P2 ;  /* 0x5050000036057fae */ /* 0x004fe80009121850 */
[----:B----4-:R-:W-:Y:S04]  /*b170*/  LDGSTS.E [R5+0x50900], desc[UR16][R48.64], P2 ;  /* 0x5090000030057fae */ /* 0x010fe80009121850 */
[----:B------:R-:W-:Y:S04]  /*b180*/  LDGSTS.E [R5+0x50d00], desc[UR16][R14.64], P2 ;  /* 0x50d000000e057fae */ /* 0x000fe80009121850 */
[----:B------:R-:W2:Y:S04]  /*b190*/  LDL.64 R54, [R1+0x58] ;  /* 0x0000580001367983 */ /* 0x000ea80000100a00 */
[----:B------:R-:W3:Y:S04]  /*b1a0*/  LDL.64 R48, [R1+0x38] ;  /* 0x0000380001307983 */ /* 0x000ee80000100a00 */
[----:B------:R-:W4:Y:S04]  /*b1b0*/  LDL.64 R14, [R1+0x18] ;  /* 0x00001800010e7983 */ /* 0x000f280000100a00 */
        /* <DEDUP_REMOVED lines=28> */
[----:B--2---:R2:W-:Y:S04]  /*b380*/  LDGSTS.E [R3+0x50200], desc[UR16][R54.64], P2 ;  /* 0x5020000036037fae */ /* 0x0045e80009121850 */
[----:B---3--:R-:W-:Y:S04]  /*b390*/  LDGSTS.E [R3+0x50600], desc[UR16][R48.64], P2 ;  /* 0x5060000030037fae */ /* 0x008fe80009121850 */
[----:B----4-:R-:W-:Y:S04]  /*b3a0*/  LDGSTS.E [R3+0x50a00], desc[UR16][R14.64], P2 ;  /* 0x50a000000e037fae */ /* 0x010fe80009121850 */
[----:B------:R-:W-:Y:S04]  /*b3b0*/  LDGSTS.E [R3+0x50e00], desc[UR16][R140.64], P2 ;  /* 0x50e000008c037fae */ /* 0x000fe80009121850 */
        /* <DEDUP_REMOVED lines=30> */
[----:B---3--:R3:W-:Y:S04]  /*b5a0*/  LDGSTS.E [R0+0x50300], desc[UR16][R48.64], P2 ;  /* 0x5030000030007fae */ /* 0x0087e80009121850 */
[----:B----4-:R-:W-:Y:S04]  /*b5b0*/  LDGSTS.E [R0+0x50700], desc[UR16][R14.64], P2 ;  /* 0x507000000e007fae */ /* 0x010fe80009121850 */
[----:B------:R-:W-:Y:S04]  /*b5c0*/  LDGSTS.E [R0+0x50b00], desc[UR16][R32.64], P2 ;  /* 0x50b0000020007fae */ /* 0x000fe80009121850 */
[----:B------:R-:W-:Y:S04]  /*b5d0*/  LDGSTS.E [R0+0x50f00], desc[UR16][R206.64], P2 ;  /* 0x50f00000ce007fae */ /* 0x000fe80009121850 */
[----:B------:R-:W-:Y:S04]  /*b5e0*/  LDGSTS.E [R0+0x51300], desc[UR16][R204.64], P2 ;  /* 0x51300000cc007fae */ /* 0x000fe80009121850 */
[----:B------:R-:W4:Y:S04]  /*b5f0*/  LDL.LU.64 R32, [R1+0xe90] ;  /* 0x000e900001207983 */ /* 0x000f280000300a00 */
[----:B------:R-:W2:Y:S04]  /*b600*/  LDL.LU.64 R72, [R1+0x450] ;  /* 0x0004500001487983 */ /* 0x000ea80000300a00 */
[----:B------:R-:W3:Y:S04]  /*b610*/  LDL.LU.64 R54, [R1+0x448] ;  /* 0x0004480001367983 */ /* 0x000ee80000300a00 */
[----:B------:R-:W3:Y:S04]  /*b620*/  LDL.LU.64 R48, [R1+0x440] ;  /* 0x0004400001307983 */ /* 0x000ee80000300a00 */
[----:B------:R-:W3:Y:S04]  /*b630*/  LDL.LU.64 R12, [R1+0x438] ;  /* 0x00043800010c7983 */ /* 0x000ee80000300a00 */
[----:B------:R-:W3:Y:S04]  /*b640*/  LDL.LU.64 R14, [R1+0x430] ;  /* 0x00043000010e7983 */ /* 0x000ee80000300a00 */
        /* <DEDUP_REMOVED lines=26> */
[----:B----4-:R-:W-:Y:S01]  /*b7f0*/  LDGSTS.E [R0+0x57f00], desc[UR16][R32.64], P2 ;  /* 0x57f0000020007fae */ /* 0x010fe20009121850 */
[----:B------:R-:W-:Y:S01]  /*b800*/  ISETP.GE.U32.AND P2, PT, R2, 0x7fffff5f, PT ;  /* 0x7fffff5f0200780c */ /* 0x000fe20003f46070 */
[----:B------:R-:W-:-:S02]  /*b810*/  IMAD.SHL.U32 R2, R240, 0x40, RZ ;  /* 0x00000040f0027824 */ /* 0x000fc400078e00ff */
[----:B------:R-:W0:Y:S01]  /*b820*/  LDGDEPBAR ;  /* 0x00000000000079af */ /* 0x000e220000000000 */
[----:B------:R-:W-:Y:S01]  /*b830*/  VIADD R240, R4, 0xffffff9d ;  /* 0xffffff9d04f07836 */ /* 0x000fe20000000000 */
[----:B------:R-:W-:Y:S01]  /*b840*/  IADD3 R4, R59, -0x64, RZ ;  /* 0xffffff9c3b047810 */ /* 0x000fe20007ffe0ff */
[C---:B------:R-:W-:Y:S01]  /*b850*/  IMAD.WIDE R50, R2.reuse, 0x4, R242 ;  /* 0x0000000402327825 */ /* 0x040fe200078e02f2 */
[----:B------:R-:W-:Y:S03]  /*b860*/  BAR.SYNC.DEFER_BLOCKING 0x0 ;  /* 0x0000000000007b1d */ /* 0x000fe60000010000 */
[----:B------:R-:W-:-:S05]  /*b870*/  IMAD.WIDE R80, R2, 0x4, R6 ;  /* 0x0000000402507825 */ /* 0x000fca00078e0206 */
[----:B------:R-:W4:Y:S01]  /*b880*/  LDC R243, c[0x0][0x230] ;  /* 0x00008c00fff37b82 */ /* 0x000f220000000800 */
[C---:B------:R-:W-:Y:S01]  /*b890*/  IMAD.WIDE R6, R2.reuse, 0x4, R244 ;  /* 0x0000000402067825 */ /* 0x040fe200078e02f4 */
[----:B------:R1:W-:Y:S03]  /*b8a0*/  STL.64 [R1+0x5d8], R50 ;  /* 0x0005d83201007387 */ /* 0x0003e60000100a00 */
[C---:B--2---:R-:W-:Y:S01]  /*b8b0*/  IMAD.WIDE R60, R2.reuse, 0x4, R72 ;  /* 0x00000004023c7825 */ /* 0x044fe200078e0248 */
[----:B------:R-:W-:Y:S02]  /*b8c0*/  STL.64 [R1+0x5e0], R80 ;  /* 0x0005e05001007387 */ /* 0x000fe40000100a00 */
[----:B------:R-:W2:Y:S02]  /*b8d0*/  LDC R244, c[0x0][0x230] ;  /* 0x00008c00fff47b82 */ /* 0x000ea40000000800 */
[----:B------:R1:W-:Y:S04]  /*b8e0*/  STL.64 [R1+0x5c8], R60 ;  /* 0x0005c83c01007387 */ /* 0x0003e80000100a00 */
[----:B------:R-:W4:Y:S01]  /*b8f0*/  LDL.LU.64 R56, [R1+0x3e8] ;  /* 0x0003e80001387983 */ /* 0x000f220000300a00 */
[C---:B---3--:R-:W-:Y:S01]  /*b900*/  IMAD.WIDE R54, R2.reuse, 0x4, R54 ;  /* 0x0000000402367825 */ /* 0x048fe200078e0236 */
[----:B------:R-:W3:Y:S02]  /*b910*/  LDC R242, c[0x0][0x230] ;  /* 0x00008c00fff27b82 */ /* 0x000ee40000000800 */
[----:B------:R-:W-:Y:S01]  /*b920*/  @!PT LDS RZ, [RZ] ;  /* 0x00000000fffff984 */ /* 0x000fe20000000800 */
[----:B------:R-:W-:Y:S01]  /*b930*/  @!PT LDS RZ, [RZ] ;  /* 0x00000000fffff984 */ /* 0x000fe20000000800 */
[----:B------:R-:W-:Y:S01]  /*b940*/  @!PT LDS RZ, [RZ] ;  /* 0x00000000fffff984 */ /* 0x000fe20000000800 */
[----:B------:R-:W-:Y:S04]  /*b950*/  LDGSTS.E [R252+0x10000], desc[UR16][R50.64], !P3 ;  /* 0x1000000032fc7fae */ /* 0x000fe8000d921850 */
[----:B------:R-:W-:Y:S01]  /*b960*/  LDGSTS.E [R252+0x14000], desc[UR16][R6.64], !P3 ;  /* 0x1400000006fc7fae */ /* 0x000fe2000d921850 */
[----:B------:R-:W-:Y:S01]  /*b970*/  IMAD.WIDE R48, R2, 0x4, R48 ;  /* 0x0000000402307825 */ /* 0x000fe200078e0230 */
[----:B------:R-:W3:Y:S02]  /*b980*/  LDC R245, c[0x0][0x230] ;  /* 0x00008c00fff57b82 */ /* 0x000ee40000000800 */
[----:B------:R-:W-:Y:S04]  /*b990*/  LDGSTS.E [R252+0x10004], desc[UR16][R80.64], !P4 ;  /* 0x1000400050fc7fae */ /* 0x000fe8000e121850 */
[----:B------:R1:W-:Y:S04]  /*b9a0*/  LDGSTS.E [R252+0x14004], desc[UR16][R60.64], !P4 ;  /* 0x140040003cfc7fae */ /* 0x0003e8000e121850 */
[----:B-1----:R-:W2:Y:S04]  /*b9b0*/  LDL.LU.64 R50, [R1+0x3e0] ;  /* 0x0003e00001327983 */ /* 0x002ea80000300a00 */
[----:B------:R-:W3:Y:S01]  /*b9c0*/  LDL.LU.64 R58, [R1+0x3d8] ;  /* 0x0003d800013a7983 */ /* 0x000ee20000300a00 */
[----:B------:R-:W1:Y:S03]  /*b9d0*/  LDC R60, c[0x0][0x230] ;  /* 0x00008c00ff3c7b82 */ /* 0x000e660000000800 */
[----:B------:R-:W3:Y:S05]  /*b9e0*/  LDL.LU.64 R72, [R1+0x3d0] ;  /* 0x0003d00001487983 */ /* 0x000eea0000300a00 */
[----:B------:R-:W1:Y:S01]  /*b9f0*/  LDC R61, c[0x0][0x230] ;  /* 0x00008c00ff3d7b82 */ /* 0x000e620000000800 */
[----:B------:R-:W-:-:S02]  /*ba00*/  ISETP.GE.U32.AND P3, PT, R240, 0x7fffff5e, PT ;  /* 0x7fffff5ef000780c */ /* 0x000fc40003f66070 */
[----:B------:R-:W-:Y:S01]  /*ba10*/  ISETP.GE.U32.AND P4, PT, R4, 0x7fffff5d, PT ;  /* 0x7fffff5d0400780c */ /* 0x000fe20003f86070 */
[----:B------:R1:W-:Y:S04]  /*ba20*/  STL.64 [R1+0xdf0], R6 ;  /* 0x000df00601007387 */ /* 0x0003e80000100a00 */
[----:B------:R1:W-:Y:S04]  /*ba30*/  STL.64 [R1+0x5c0], R54 ;  /* 0x0005c03601007387 */ /* 0x0003e80000100a00 */
[----:B------:R1:W-:Y:S02]  /*ba40*/  STL.64 [R1+0x5b8], R48 ;  /* 0x0005b83001007387 */ /* 0x0003e40000100a00 */
[----:B-1----:R-:W-:-:S02]  /*ba50*/  VIADD R240, R60, 0xffffffbb ;  /* 0xffffffbb3cf07836 */ /* 0x002fc40000000000 */
[----:B------:R-:W-:Y:S01]  /*ba60*/  LDGSTS.E [R252+0x10008], desc[UR16][R54.64], !P5 ;  /* 0x1000800036fc7fae */ /* 0x000fe2000e921850 */
[----:B------:R-:W-:-:S03]  /*ba70*/  IMAD.WIDE R6, R2, 0x4, R14 ;  /* 0x0000000402067825 */ /* 0x000fc600078e020e */
[----:B------:R-:W-:Y:S01]  /*ba80*/  LDGSTS.E [R252+0x14008], desc[UR16][R48.64], !P5 ;  /* 0x1400800030fc7fae */ /* 0x000fe2000e921850 */
[----:B------:R-:W-:Y:S02]  /*ba90*/  VIADD R4, R61, 0xffffffba ;  /* 0xffffffba3d047836 */ /* 0x000fe40000000000 */
[----:B------:R-:W-:Y:S02]  /*baa0*/  IMAD.WIDE R60, R2, 0x4, R12 ;  /* 0x00000004023c7825 */ /* 0x000fe400078e020c */
[----:B------:R-:W3:Y:S04]  /*bab0*/  LDL.LU.64 R12, [R1+0x3c8] ;  /* 0x0003c800010c7983 */ /* 0x000ee80000300a00 */
[----:B------:R-:W3:Y:S04]  /*bac0*/  LDL.LU.64 R14, [R1+0x3c0] ;  /* 0x0003c000010e7983 */ /* 0x000ee80000300a00 */
[----:B------:R-:W-:Y:S04]  /*bad0*/  STL.64 [R1+0x5b0], R60 ;  /* 0x0005b03c01007387 */ /* 0x000fe80000100a00 */
[----:B------:R1:W-:Y:S04]  /*bae0*/  STL.64 [R1+0x5a8], R6 ;  /* 0x0005a80601007387 */ /* 0x0003e80000100a00 */
[----:B------:R-:W3:Y:S04]  /*baf0*/  LDL.LU.64 R54, [R1+0x3b8] ;  /* 0x0003b80001367983 */ /* 0x000ee80000300a00 */
[----:B------:R-:W3:Y:S01]  /*bb00*/  LDL.LU.64 R48, [R1+0x3b0] ;  /* 0x0003b00001307983 */ /* 0x000ee20000300a00 */
[----:B------:R-:W-:-:S03]  /*bb10*/  ISETP.GE.U32.AND P5, PT, R240, 0x7fffff7c, PT ;  /* 0x7fffff7cf000780c */ /* 0x000fc60003fa6070 */
[----:B------:R-:W-:Y:S01]  /*bb20*/  LDGSTS.E [R252+0x1000c], desc[UR16][R60.64], !P6 ;  /* 0x1000c0003cfc7fae */ /* 0x000fe2000f121850 */
[----:B------:R-:W-:-:S03]  /*bb30*/  IADD3 R240, R53, -0x47, RZ ;  /* 0xffffffb935f07810 */ /* 0x000fc60007ffe0ff */
[----:B------:R1:W-:Y:S01]  /*bb40*/  LDGSTS.E [R252+0x1400c], desc[UR16][R6.64], !P6 ;  /* 0x1400c00006fc7fae */ /* 0x0003e2000f121850 */
[----:B------:R-:W-:Y:S01]  /*bb50*/  ISETP.GE.U32.AND P6, PT, R4, 0x7fffff7b, PT ;  /* 0x7fffff7b0400780c */ /* 0x000fe20003fc6070 */
[----:B------:R-:W-:Y:S01]  /*bb60*/  VIADD R4, R52, 0xffffffb8 ;  /* 0xffffffb834047836 */ /* 0x000fe20000000000 */
[----:B-1----:R-:W1:Y:S08]  /*bb70*/  LDC R7, c[0x0][0x230] ;  /* 0x00008c00ff077b82 */ /* 0x002e700000000800 */
[----:B------:R-:W1:Y:S01]  /*bb80*/  LDC R6, c[0x0][0x230] ;  /* 0x00008c00ff067b82 */ /* 0x000e620000000800 */
[----:B----4-:R-:W-:-:S05]  /*bb90*/  IMAD.WIDE R56, R2, 0x4, R56 ;  /* 0x0000000402387825 */ /* 0x010fca00078e0238 */
[----:B------:R4:W-:Y:S04]  /*bba0*/  STL.64 [R1+0x5a0], R56 ;  /* 0x0005a03801007387 */ /* 0x0009e80000100a00 */
[----:B------:R-:W-:Y:S01]  /*bbb0*/  LDGSTS.E [R252+0x18000], desc[UR16][R56.64], !P1 ;  /* 0x1800000038fc7fae */ /* 0x000fe2000c921850 */
[----:B--2---:R-:W-:-:S04]  /*bbc0*/  IMAD.WIDE R50, R2, 0x4, R50 ;  /* 0x0000000402327825 */ /* 0x004fc800078e0232 */
[C---:B---3--:R-:W-:Y:S01]  /*bbd0*/  IMAD.WIDE R60, R2.reuse, 0x4, R58 ;  /* 0x00000004023c7825 */ /* 0x048fe200078e023a */
[----:B------:R2:W-:Y:S03]  /*bbe0*/  STL.64 [R1+0x598], R50 ;  /* 0x0005983201007387 */ /* 0x0005e60000100a00 */
[C---:B------:R-:W-:Y:S01]  /*bbf0*/  IMAD.WIDE R52, R2.reuse, 0x4, R72 ;  /* 0x0000000402347825 */ /* 0x040fe200078e0248 */
[----:B------:R-:W3:Y:S04]  /*bc00*/  LDL.LU.64 R58, [R1+0x428] ;  /* 0x00042800013a7983 */ /* 0x000ee80000300a00 */
[----:B------:R-:W3:Y:S04]  /*bc10*/  LDL.LU.64 R72, [R1+0x420] ;  /* 0x0004200001487983 */ /* 0x000ee80000300a00 */
[----:B------:R-:W-:Y:S04]  /*bc20*/  STL.64 [R1+0x590], R60 ;  /* 0x0005903c01007387 */ /* 0x000fe80000100a00 */
[----:B------:R1:W-:Y:S04]  /*bc30*/  STL.64 [R1+0x588], R52 ;  /* 0x0005883401007387 */ /* 0x0003e80000100a00 */
[----:B----4-:R-:W4:Y:S04]  /*bc40*/  LDL.LU.64 R56, [R1+0x418] ;  /* 0x0004180001387983 */ /* 0x010f280000300a00 */
[----:B------:R-:W-:Y:S04]  /*bc50*/  LDGSTS.E [R252+0x1c000], desc[UR16][R50.64], !P1 ;  /* 0x1c00000032fc7fae */ /* 0x000fe8000c921850 */
[----:B------:R-:W-:Y:S04]  /*bc60*/  LDGSTS.E [R252+0x18004], desc[UR16][R60.64], !P2 ;  /* 0x180040003cfc7fae */ /* 0x000fe8000d121850 */
[----:B------:R1:W-:Y:S04]  /*bc70*/  LDGSTS.E [R252+0x1c004], desc[UR16][R52.64], !P2 ;  /* 0x1c00400034fc7fae */ /* 0x0003e8000d121850 */
[----:B--2---:R-:W2:Y:S01]  /*bc80*/  LDL.LU.64 R50, [R1+0x410] ;  /* 0x0004100001327983 */ /* 0x004ea20000300a00 */
[----:B------:R-:W-:-:S04]  /*bc90*/  IMAD.WIDE R12, R2, 0x4, R12 ;  /* 0x00000004020c7825 */ /* 0x000fc800078e020c */
[C---:B------:R-:W-:Y:S01]  /*bca0*/  IMAD.WIDE R14, R2.reuse, 0x4, R14 ;  /* 0x00000004020e7825 */ /* 0x040fe200078e020e */
[----:B------:R1:W-:Y:S02]  /*bcb0*/  STL.64 [R1+0x580], R12 ;  /* 0x0005800c01007387 */ /* 0x0003e40000100a00 */
[----:B-1----:R-:W1:Y:S02]  /*bcc0*/  LDC R52, c[0x0][0x230] ;  /* 0x00008c00ff347b82 */ /* 0x002e640000000800 */
[----:B------:R1:W-:Y:S04]  /*bcd0*/  STL.64 [R1+0x578], R14 ;  /* 0x0005780e01007387 */ /* 0x0003e80000100a00 */
[----:B------:R-:W-:Y:S01]  /*bce0*/  LDGSTS.E [R252+0x18008], desc[UR16][R12.64], !P3 ;  /* 0x180080000cfc7fae */ /* 0x000fe2000d921850 */
[----:B------:R-:W-:-:S03]  /*bcf0*/  IMAD.WIDE R80, R2, 0x4, R54 ;  /* 0x0000000402507825 */ /* 0x000fc600078e0236 */
[----:B------:R-:W-:Y:S01]  /*bd00*/  LDGSTS.E [R252+0x1c008], desc[UR16][R14.64], !P3 ;  /* 0x1c0080000efc7fae */ /* 0x000fe2000d921850 */
[----:B------:R-:W-:-:S03]  /*bd10*/  IMAD.WIDE R60, R2, 0x4, R48 ;  /* 0x00000004023c7825 */ /* 0x000fc600078e0230 */
[----:B------:R-:W2:Y:S04]  /*bd20*/  LDL.LU.64 R54, [R1+0x408] ;  /* 0x0004080001367983 */ /* 0x000ea80000300a00 */
[----:B------:R-:W2:Y:S04]  /*bd30*/  LDL.LU.64 R48, [R1+0x400] ;  /* 0x0004000001307983 */ /* 0x000ea80000300a00 */
[----:B------:R4:W-:Y:S04]  /*bd40*/  STL.64 [R1+0x570], R80 ;  /* 0x0005705001007387 */ /* 0x0009e80000100a00 */
[----:B------:R2:W-:Y:S04]  /*bd50*/  STL.64 [R1+0x568], R60 ;  /* 0x0005683c01007387 */ /* 0x0005e80000100a00 */
[----:B------:R-:W2:Y:S04]  /*bd60*/  LDL.LU.64 R12, [R1+0x3f8] ;  /* 0x0003f800010c7983 */ /* 0x000ea80000300a00 */
[----:B-1----:R-:W2:Y:S04]  /*bd70*/  LDL.LU.64 R14, [R1+0x3f0] ;  /* 0x0003f000010e7983 */ /* 0x002ea80000300a00 */
[----:B------:R4:W-:Y:S04]  /*bd80*/  LDGSTS.E [R252+0x1800c], desc[UR16][R80.64], !P4 ;  /* 0x1800c00050fc7fae */ /* 0x0009e8000e121850 */
[----:B------:R2:W-:Y:S01]  /*bd90*/  LDGSTS.E [R252+0x1c00c], desc[UR16][R60.64], !P4 ;  /* 0x1c00c0003cfc7fae */ /* 0x0005e2000e121850 */
[----:B------:R-:W-:-:S02]  /*bda0*/  ISETP.GE.U32.AND P2, PT, R4, 0x7fffff79, PT ;  /* 0x7fffff790400780c */ /* 0x000fc40003f46070 */
[----:B------:R-:W-:Y:S02]  /*bdb0*/  IADD3 R4, R244, -0x66, RZ ;  /* 0xffffff9af4047810 */ /* 0x000fe40007ffe0ff */
[----:B------:R-:W-:Y:S01]  /*bdc0*/  ISETP.GE.U32.AND P1, PT, R240, 0x7fffff7a, PT ;  /* 0x7fffff7af000780c */ /* 0x000fe20003f26070 */
[----:B------:R-:W1:Y:S01]  /*bdd0*/  LDC R244, c[0x0][0x230] ;  /* 0x00008c00fff47b82 */ /* 0x000e620000000800 */
[----:B------:R-:W-:Y:S01]  /*bde0*/  ISETP.GE.U32.AND P4, PT, R4, 0x7fffff5b, PT ;  /* 0x7fffff5b0400780c */ /* 0x000fe20003f86070 */
[----:B------:R-:W-:Y:S02]  /*bdf0*/  VIADD R4, R7, 0xffffff98 ;  /* 0xffffff9807047836 */ /* 0x000fe40000000000 */
[----:B---3--:R-:W-:-:S04]  /*be00*/  IMAD.WIDE R58, R2, 0x4, R58 ;  /* 0x00000004023a7825 */ /* 0x008fc800078e023a */
[----:B------:R-:W3:Y:S01]  /*be10*/  LDC R7, c[0x0][0x230] ;  /* 0x00008c00ff077b82 */ /* 0x000ee20000000800 */
[C---:B------:R-:W-:Y:S01]  /*be20*/  IMAD.WIDE R72, R2.reuse, 0x4, R72 ;  /* 0x0000000402487825 */ /* 0x040fe200078e0248 */
[----:B------:R1:W-:Y:S04]  /*be30*/  STL.64 [R1+0x560], R58 ;  /* 0x0005603a01007387 */ /* 0x0003e80000100a00 */
[----:B------:R1:W-:Y:S04]  /*be40*/  STL.64 [R1+0x558], R72 ;  /* 0x0005584801007387 */ /* 0x0003e80000100a00 */
[----:B------:R-:W-:Y:S01]  /*be50*/  LDGSTS.E [R251+0x10000], desc[UR16][R58.64], !P5 ;  /* 0x100000003afb7fae */ /* 0x000fe2000e921850 */
[----:B----4-:R-:W-:-:S03]  /*be60*/  IMAD.WIDE R80, R2, 0x4, R56 ;  /* 0x0000000402507825 */ /* 0x010fc600078e0238 */
[----:B------:R-:W-:Y:S04]  /*be70*/  LDGSTS.E [R251+0x14000], desc[UR16][R72.64], !P5 ;  /* 0x1400000048fb7fae */ /* 0x000fe8000e921850 */
[----:B------:R-:W4:Y:S04]  /*be80*/  LDL.LU.64 R56, [R1+0x3a8] ;  /* 0x0003a80001387983 */ /* 0x000f280000300a00 */
[----:B------:R-:W-:Y:S01]  /*be90*/  LDGSTS.E [R251+0x10004], desc[UR16][R80.64], !P6 ;  /* 0x1000400050fb7fae */ /* 0x000fe2000f121850 */
[----:B--2---:R-:W-:-:S03]  /*bea0*/  IMAD.WIDE R60, R2, 0x4, R50 ;  /* 0x00000004023c7825 */ /* 0x004fc600078e0232 */
[----:B------:R-:W2:Y:S04]  /*beb0*/  LDL.LU.64 R50, [R1+0x3a0] ;  /* 0x0003a00001327983 */ /* 0x000ea80000300a00 */
[----:B------:R-:W-:Y:S04]  /*bec0*/  STL.64 [R1+0x550], R80 ;  /* 0x0005505001007387 */ /* 0x000fe80000100a00 */
[----:B------:R3:W-:Y:S04]  /*bed0*/  STL.64 [R1+0x548], R60 ;  /* 0x0005483c01007387 */ /* 0x0007e80000100a00 */
[----:B-1----:R-:W2:Y:S04]  /*bee0*/  LDL.LU.64 R58, [R1+0x398] ;  /* 0x00039800013a7983 */ /* 0x002ea80000300a00 */
[----:B------:R-:W2:Y:S04]  /*bef0*/  LDL.LU.64 R72, [R1+0x390] ;  /* 0x0003900001487983 */ /* 0x000ea80000300a00 */
[----:B------:R3:W-:Y:S01]  /*bf00*/  LDGSTS.E [R251+0x14004], desc[UR16][R60.64], !P6 ;  /* 0x140040003cfb7fae */ /* 0x0007e2000f121850 */
[----:B------:R-:W-:Y:S01]  /*bf10*/  IMAD.WIDE R54, R2, 0x4, R54 ;  /* 0x0000000402367825 */ /* 0x000fe200078e0236 */
[----:B------:R-:W-:-:S03]  /*bf20*/  ISETP.GE.U32.AND P6, PT, R4, 0x7fffff59, PT ;  /* 0x7fffff590400780c */ /* 0x000fc60003fc6070 */
[----:B------:R-:W-:Y:S01]  /*bf30*/  IMAD.WIDE R48, R2, 0x4, R48 ;  /* 0x0000000402307825 */ /* 0x000fe200078e0230 */
[----:B------:R1:W-:Y:S03]  /*bf40*/  STL.64 [R1+0x540], R54 ;  /* 0x0005403601007387 */ /* 0x0003e60000100a00 */
[----:B------:R-:W-:Y:S01]  /*bf50*/  VIADD R4, R52, 0xffffffb6 ;  /* 0xffffffb634047836 */ /* 0x000fe20000000000 */
[----:B------:R1:W-:Y:S04]  /*bf60*/  STL.64 [R1+0x538], R48 ;  /* 0x0005383001007387 */ /* 0x0003e80000100a00 */
[----:B------:R-:W-:Y:S01]  /*bf70*/  LDGSTS.E [R251+0x10008], desc[UR16][R54.64], !P1 ;  /* 0x1000800036fb7fae */ /* 0x000fe2000c921850 */
[----:B---3--:R-:W-:-:S03]  /*bf80*/  IMAD.WIDE R60, R2, 0x4, R12 ;  /* 0x00000004023c7825 */ /* 0x008fc600078e020c */
[----:B------:R-:W-:Y:S01]  /*bf90*/  LDGSTS.E [R251+0x14008], desc[UR16][R48.64], !P1 ;  /* 0x1400800030fb7fae */ /* 0x000fe2000c921850 */
[----:B------:R-:W-:-:S03]  /*bfa0*/  IMAD.WIDE R52, R2, 0x4, R14 ;  /* 0x0000000402347825 */ /* 0x000fc600078e020e */
[----:B------:R-:W3:Y:S04]  /*bfb0*/  LDL.LU.64 R12, [R1+0x248] ;  /* 0x00024800010c7983 */ /* 0x000ee80000300a00 */
[----:B------:R-:W3:Y:S04]  /*bfc0*/  LDL.LU.64 R14, [R1+0x240] ;  /* 0x00024000010e7983 */ /* 0x000ee80000300a00 */
[----:B------:R-:W-:Y:S04]  /*bfd0*/  STL.64 [R1+0x530], R60 ;  /* 0x0005303c01007387 */ /* 0x000fe80000100a00 */
[----:B------:R1:W-:Y:S04]  /*bfe0*/  STL.64 [R1+0x528], R52 ;  /* 0x0005283401007387 */ /* 0x0003e80000100a00 */
[----:B-1----:R-:W3:Y:S04]  /*bff0*/  LDL.LU.64 R54, [R1+0x238] ;  /* 0x0002380001367983 */ /* 0x002ee80000300a00 */
[----:B------:R-:W3:Y:S01]  /*c000*/  LDL.LU.64 R48, [R1+0x230] ;  /* 0x0002300001307983 */ /* 0x000ee20000300a00 */
[----:B------:R-:W-:-:S02]  /*c010*/  VIADD R240, R243, 0xffffff9b ;  /* 0xffffff9bf3f07836 */ /* 0x000fc40000000000 */
[----:B------:R-:W1:Y:S01]  /*c020*/  LDC R243, c[0x0][0x230] ;  /* 0x00008c00fff37b82 */ /* 0x000e620000000800 */
[----:B------:R-:W-:Y:S02]  /*c030*/  LDGSTS.E [R251+0x1000c], desc[UR16][R60.64], !P2 ;  /* 0x1000c0003cfb7fae */ /* 0x000fe4000d121850 */
[----:B------:R-:W-:Y:S02]  /*c040*/  ISETP.GE.U32.AND P3, PT, R240, 0x7fffff5c, PT ;  /* 0x7fffff5cf000780c */ /* 0x000fe40003f66070 */
[----:B------:R1:W-:Y:S01]  /*c050*/  LDGSTS.E [R251+0x1400c], desc[UR16][R52.64], !P2 ;  /* 0x1400c00034fb7fae */ /* 0x0003e2000d121850 */
[----:B------:R-:W-:Y:S02]  /*c060*/  VIADD R240, R242, 0xffffff99 ;  /* 0xffffff99f2f07836 */ /* 0x000fe40000000000 */
[----:B-1----:R-:W1:Y:S03]  /*c070*/  LDC R52, c[0x0][0x230] ;  /* 0x00008c00ff347b82 */ /* 0x002e660000000800 */
[----:B------:R-:W-:Y:S01]  /*c080*/  ISETP.GE.U32.AND P5, PT, R240, 0x7fffff5a, PT ;  /* 0x7fffff5af000780c */ /* 0x000fe20003fa6070 */
[----:B----4-:R-:W-:-:S04]  /*c090*/  IMAD.WIDE R56, R2, 0x4, R56 ;  /* 0x0000000402387825 */ /* 0x010fc800078e0238 */
[C---:B--2---:R-:W-:Y:S01]  /*c0a0*/  IMAD.WIDE R50, R2.reuse, 0x4, R50 ;  /* 0x0000000402327825 */ /* 0x044fe200078e0232 */
[----:B------:R2:W-:Y:S03]  /*c0b0*/  STL.64 [R1+0x520], R56 ;  /* 0x0005203801007387 */ /* 0x0005e60000100a00 */
[C---:B------:R-:W-:Y:S01]  /*c0c0*/  IMAD.WIDE R80, R2.reuse, 0x4, R58 ;  /* 0x0000000402507825 */ /* 0x040fe200078e023a */
[----:B------:R4:W-:Y:S03]  /*c0d0*/  STL.64 [R1+0x518], R50 ;  /* 0x0005183201007387 */ /* 0x0009e60000100a00 */
[C---:B------:R-:W-:Y:S01]  /*c0e0*/  IMAD.WIDE R60, R2.reuse, 0x4, R72 ;  /* 0x00000004023c7825 */ /* 0x040fe200078e0248 */
[----:B------:R-:W4:Y:S03]  /*c0f0*/  LDL.LU.64 R58, [R1+0x388] ;  /* 0x00038800013a7983 */ /* 0x000f260000300a00 */
[C---:B---3--:R-:W-:Y:S01]  /*c100*/  IMAD.WIDE R12, R2.reuse, 0x4, R12 ;  /* 0x00000004020c7825 */ /* 0x048fe200078e020c */
[----:B------:R-:W3:Y:S03]  /*c110*/  LDL.LU.64 R72, [R1+0x380] ;  /* 0x0003800001487983 */ /* 0x000ee60000300a00 */
[----:B------:R-:W-:Y:S01]  /*c120*/  IMAD.WIDE R14, R2, 0x4, R14 ;  /* 0x00000004020e7825 */ /* 0x000fe200078e020e */
[----:B------:R1:W-:Y:S01]  /*c130*/  STL.64 [R1+0x510], R80 ;  /* 0x0005105001007387 */ /* 0x0003e20000100a00 */
[----:B------:R-:W-:Y:S01]  /*c140*/  ISETP.GE.U32.AND P2, PT, R4, 0x7fffff77, PT ;  /* 0x7fffff770400780c */ /* 0x000fe20003f46070 */
[----:B------:R-:W3:Y:S02]  /*c150*/  LDC R242, c[0x0][0x230] ;  /* 0x00008c00fff27b82 */ /* 0x000ee40000000800 */
[----:B------:R-:W-:Y:S04]  /*c160*/  LDGSTS.E [R251+0x18000], desc[UR16][R56.64], !P3 ;  /* 0x1800000038fb7fae */ /* 0x000fe8000d921850 */
[----:B------:R1:W-:Y:S04]  /*c170*/  STL.64 [R1+0x508], R60 ;  /* 0x0005083c01007387 */ /* 0x0003e80000100a00 */
[----:B------:R-:W-:Y:S04]  /*c180*/  LDGSTS.E [R251+0x1c000], desc[UR16][R50.64], !P3 ;  /* 0x1c00000032fb7fae */ /* 0x000fe8000d921850 */
[----:B--2---:R-:W2:Y:S04]  /*c190*/  LDL.LU.64 R56, [R1+0x378] ;  /* 0x0003780001387983 */ /* 0x004ea80000300a00 */
[----:B------:R1:W-:Y:S04]  /*c1a0*/  LDGSTS.E [R251+0x18004], desc[UR16][R80.64], !P4 ;  /* 0x1800400050fb7fae */ /* 0x0003e8000e121850 */
[----:B----4-:R-:W4:Y:S04]  /*c1b0*/  LDL.LU.64 R50, [R1+0x370] ;  /* 0x0003700001327983 */ /* 0x010f280000300a00 */
[----:B------:R1:W-:Y:S02]  /*c1c0*/  LDGSTS.E [R251+0x1c004], desc[UR16][R60.64], !P4 ;  /* 0x1c0040003cfb7fae */ /* 0x0003e4000e121850 */
[----:B-1----:R-:W-:-:S02]  /*c1d0*/  IMAD.WIDE R80, R2, 0x4, R54 ;  /* 0x0000000402507825 */ /* 0x002fc400078e0236 */
[----:B------:R1:W-:Y:S04]  /*c1e0*/  STL.64 [R1+0x500], R12 ;  /* 0x0005000c01007387 */ /* 0x0003e80000100a00 */
[----:B------:R1:W-:Y:S01]  /*c1f0*/  STL.64 [R1+0x4f8], R14 ;  /* 0x0004f80e01007387 */ /* 0x0003e20000100a00 */
[----:B------:R-:W-:-:S03]  /*c200*/  IMAD.WIDE R60, R2, 0x4, R48 ;  /* 0x00000004023c7825 */ /* 0x000fc600078e0230 */
[----:B------:R-:W4:Y:S04]  /*c210*/  LDL.LU.64 R54, [R1+0x368] ;  /* 0x0003680001367983 */ /* 0x000f280000300a00 */
[----:B------:R-:W4:Y:S04]  /*c220*/  LDL.LU.64 R48, [R1+0x360] ;  /* 0x0003600001307983 */ /* 0x000f280000300a00 */
[----:B------:R-:W-:Y:S04]  /*c230*/  STL.64 [R1+0x4f0], R80 ;  /* 0x0004f05001007387 */ /* 0x000fe80000100a00 */
[----:B------:R-:W-:Y:S04]  /*c240*/  LDGSTS.E [R251+0x18008], desc[UR16][R12.64], !P5 ;  /* 0x180080000cfb7fae */ /* 0x000fe8000e921850 */
[----:B------:R2:W-:Y:S04]  /*c250*/  STL.64 [R1+0x4e8], R60 ;  /* 0x0004e83c01007387 */ /* 0x0005e80000100a00 */
[----:B------:R-:W-:Y:S04]  /*c260*/  LDGSTS.E [R251+0x1c008], desc[UR16][R14.64], !P5 ;  /* 0x1c0080000efb7fae */ /* 0x000fe8000e921850 */
[----:B-1----:R-:W4:Y:S01]  /*c270*/  LDL.LU.64 R12, [R1+0x358] ;  /* 0x00035800010c7983 */ /* 0x002f220000300a00 */
[----:B------:R-:W-:-:S02]  /*c280*/  IADD3 R240, R245, -0x49, RZ ;  /* 0xffffffb7f5f07810 */ /* 0x000fc40007ffe0ff */
[----:B------:R-:W-:Y:S01]  /*c290*/  IADD3 R4, R6, -0x4c, RZ ;  /* 0xffffffb406047810 */ /* 0x000fe20007ffe0ff */
[----:B------:R-:W-:Y:S04]  /*c2a0*/  LDGSTS.E [R251+0x1800c], desc[UR16][R80.64], !P6 ;  /* 0x1800c00050fb7fae */ /* 0x000fe8000f121850 */
[----:B------:R-:W4:Y:S01]  /*c2b0*/  LDL.LU.64 R14, [R1+0x350] ;  /* 0x00035000010e7983 */ /* 0x000f220000300a00 */
[----:B------:R-:W-:Y:S01]  /*c2c0*/  ISETP.GE.U32.AND P1, PT, R240, 0x7fffff78, PT ;  /* 0x7fffff78f000780c */ /* 0x000fe20003f26070 */
[----:B------:R-:W1:Y:S01]  /*c2d0*/  LDC R6, c[0x0][0x230] ;  /* 0x00008c00ff067b82 */ /* 0x000e620000000800 */
[----:B------:R-:W-:Y:S01]  /*c2e0*/  ISETP.GE.U32.AND P4, PT, R4, 0x7fffff75, PT ;  /* 0x7fffff750400780c */ /* 0x000fe20003f86070 */
[----:B------:R-:W-:Y:S01]  /*c2f0*/  VIADD R4, R7, 0xffffff96 ;  /* 0xffffff9607047836 */ /* 0x000fe20000000000 */
[----:B------:R2:W-:Y:S04]  /*c300*/  LDGSTS.E [R251+0x1c00c], desc[UR16][R60.64], !P6 ;  /* 0x1c00c0003cfb7fae */ /* 0x0005e8000f121850 */
[----:B------:R-:W-:Y:S01]  /*c310*/  ISETP.GE.U32.AND P6, PT, R4, 0x7fffff57, PT ;  /* 0x7fffff570400780c */ /* 0x000fe20003fc6070 */
[----:B------:R-:W-:Y:S01]  /*c320*/  VIADD R4, R52, 0xffffff94 ;  /* 0xffffff9434047836 */ /* 0x000fe20000000000 */
[----:B------:R-:W1:Y:S01]  /*c330*/  LDC R7, c[0x0][0x230] ;  /* 0x00008c00ff077b82 */ /* 0x000e620000000800 */
[----:B------:R-:W-:-:S05]  /*c340*/  VIADD R240, R244, 0xffffffb5 ;  /* 0xffffffb5f4f07836 */ /* 0x000fca0000000000 */
[----:B------:R-:W-:Y:S02]  /*c350*/  ISETP.GE.U32.AND P3, PT, R240, 0x7fffff76, PT ;  /* 0x7fffff76f000780c */ /* 0x000fe40003f66070 */
[----:B------:R-:W1:Y:S01]  /*c360*/  LDC R245, c[0x0][0x230] ;  /* 0x00008c00fff57b82 */ /* 0x000e620000000800 */
[----:B------:R-:W-:-:S07]  /*c370*/  IMAD.WIDE R58, R2, 0x4, R58 ;  /* 0x00000004023a7825 */ /* 0x000fce00078e023a */
[----:B------:R-:W1:Y:S01]  /*c380*/  LDC R244, c[0x0][0x230] ;  /* 0x00008c00fff47b82 */ /* 0x000e620000000800 */
[----:B------:R4:W-:Y:S04]  /*c390*/  STL.64 [R1+0x4e0], R58 ;  /* 0x0004e03a01007387 */ /* 0x0009e80000100a00 */
[----:B------:R-:W-:Y:S01]  /*c3a0*/  LDGSTS.E [R250+0x10000], desc[UR16][R58.64], !P1 ;  /* 0x100000003afa7fae */ /* 0x000fe2000c921850 */
[----:B---3--:R-:W-:-:S05]  /*c3b0*/  IMAD.WIDE R72, R2, 0x4, R72 ;  /* 0x0000000402487825 */ /* 0x008fca00078e0248 */
[----:B------:R3:W-:Y:S04]  /*c3c0*/  STL.64 [R1+0x4d8], R72 ;  /* 0x0004d84801007387 */ /* 0x0007e80000100a00 */
[----:B------:R-:W-:Y:S01]  /*c3d0*/  LDGSTS.E [R250+0x14000], desc[UR16][R72.64], !P1 ;  /* 0x1400000048fa7fae */ /* 0x000fe2000c921850 */
[----:B--2---:R-:W-:-:S03]  /*c3e0*/  IMAD.WIDE R60, R2, 0x4, R56 ;  /* 0x00000004023c7825 */ /* 0x004fc600078e0238 */
[----:B------:R-:W2:Y:S04]  /*c3f0*/  LDL.LU.64 R56, [R1+0x228] ;  /* 0x0002280001387983 */ /* 0x000ea80000300a00 */
[----:B------:R-:W-:Y:S01]  /*c400*/  LDGSTS.E [R250+0x10004], desc[UR16][R60.64], !P2 ;  /* 0x100040003cfa7fae */ /* 0x000fe2000d121850 */
[----:B----4-:R-:W-:-:S03]  /*c410*/  IMAD.WIDE R52, R2, 0x4, R50 ;  /* 0x0000000402347825 */ /* 0x010fc600078e0232 */
[----:B------:R-:W4:Y:S04]  /*c420*/  LDL.LU.64 R50, [R1+0x220] ;  /* 0x0002200001327983 */ /* 0x000f280000300a00 */
[----:B------:R-:W-:Y:S04]  /*c430*/  STL.64 [R1+0x4d0], R60 ;  /* 0x0004d03c01007387 */ /* 0x000fe80000100a00 */
[----:B------:R1:W-:Y:S04]  /*c440*/  STL.64 [R1+0x4c8], R52 ;  /* 0x0004c83401007387 */ /* 0x0003e80000100a00 */
[----:B------:R-:W4:Y:S04]  /*c450*/  LDL.LU.64 R58, [R1+0x218] ;  /* 0x00021800013a7983 */ /* 0x000f280000300a00 */
[----:B---3--:R-:W3:Y:S01]  /*c460*/  LDL.LU.64 R72, [R1+0x210] ;  /* 0x0002100001487983 */ /* 0x008ee20000300a00 */
[----:B------:R-:W-:-:S03]  /*c470*/  IMAD.WIDE R54, R2, 0x4, R54 ;  /* 0x0000000402367825 */ /* 0x000fc600078e0236 */
[----:B------:R1:W-:Y:S01]  /*c480*/  LDGSTS.E [R250+0x14004], desc[UR16][R52.64], !P2 ;  /* 0x1400400034fa7fae */ /* 0x0003e2000d121850 */
[----:B------:R-:W-:-:S03]  /*c490*/  IMAD.WIDE R48, R2, 0x4, R48 ;  /* 0x0000000402307825 */ /* 0x000fc600078e0230 */
[----:B------:R1:W-:Y:S04]  /*c4a0*/  STL.64 [R1+0x4c0], R54 ;  /* 0x0004c03601007387 */ /* 0x0003e80000100a00 */
[----:B------:R1:W-:Y:S04]  /*c4b0*/  STL.64 [R1+0x4b8], R48 ;  /* 0x0004b83001007387 */ /* 0x0003e80000100a00 */
[----:B------:R-:W-:Y:S01]  /*c4c0*/  LDGSTS.E [R250+0x10008], desc[UR16][R54.64], !P3 ;  /* 0x1000800036fa7fae */ /* 0x000fe2000d921850 */
[----:B------:R-:W-:-:S03]  /*c4d0*/  IMAD.WIDE R80, R2, 0x4, R12 ;  /* 0x0000000402507825 */ /* 0x000fc600078e020c */
[----:B------:R-:W-:Y:S01]  /*c4e0*/  LDGSTS.E [R250+0x14008], desc[UR16][R48.64], !P3 ;  /* 0x1400800030fa7fae */ /* 0x000fe2000d921850 */
[----:B-1----:R-:W1:Y:S01]  /*c4f0*/  LDC R52, c[0x0][0x230] ;  /* 0x00008c00ff347b82 */ /* 0x002e620000000800 */
[----:B------:R-:W-:Y:S02]  /*c500*/  VIADD R240, R243, 0xffffff97 ;  /* 0xffffff97f3f07836 */ /* 0x000fe40000000000 */
[----:B------:R4:W-:Y:S01]  /*c510*/  LDGSTS.E [R250+0x1000c], desc[UR16][R80.64], !P4 ;  /* 0x1000c00050fa7fae */ /* 0x0009e2000e121850 */
[----:B------:R-:W-:-:S03]  /*c520*/  IMAD.WIDE R60, R2, 0x4, R14 ;  /* 0x00000004023c7825 */ /* 0x000fc600078e020e */
[----:B------:R-:W3:Y:S01]  /*c530*/  LDL.LU.64 R14, [R1+0x208] ;  /* 0x00020800010e7983 */ /* 0x000ee20000300a00 */
[----:B------:R-:W-:Y:S01]  /*c540*/  ISETP.GE.U32.AND P2, PT, R4, 0x7fffff55, PT ;  /* 0x7fffff550400780c */ /* 0x000fe20003f46070 */
[----:B------:R-:W1:Y:S02]  /*c550*/  LDC R243, c[0x0][0x230] ;  /* 0x00008c00fff37b82 */ /* 0x000e640000000800 */
[----:B------:R-:W3:Y:S04]  /*c560*/  LDL.LU.64 R12, [R1+0x200] ;  /* 0x00020000010c7983 */ /* 0x000ee80000300a00 */
[----:B------:R4:W-:Y:S04]  /*c570*/  STL.64 [R1+0x4b0], R80 ;  /* 0x0004b05001007387 */ /* 0x0009e80000100a00 */
[----:B------:R3:W-:Y:S04]  /*c580*/  STL.64 [R1+0x4a8], R60 ;  /* 0x0004a83c01007387 */ /* 0x0007e80000100a00 */
[----:B------:R-:W3:Y:S04]  /*c590*/  LDL.LU.64 R54, [R1+0x1f8] ;  /* 0x0001f80001367983 */ /* 0x000ee80000300a00 */
[----:B------:R-:W3:Y:S01]  /*c5a0*/  LDL.LU.64 R48, [R1+0x1f0] ;  /* 0x0001f00001307983 */ /* 0x000ee20000300a00 */
[----:B------:R-:W-:-:S03]  /*c5b0*/  ISETP.GE.U32.AND P5, PT, R240, 0x7fffff58, PT ;  /* 0x7fffff58f000780c */ /* 0x000fc60003fa6070 */
[----:B------:R3:W-:Y:S01]  /*c5c0*/  LDGSTS.E [R250+0x1400c], desc[UR16][R60.64], !P4 ;  /* 0x1400c0003cfa7fae */ /* 0x0007e2000e121850 */
[----:B------:R-:W-:Y:S02]  /*c5d0*/  IADD3 R240, R242, -0x6b, RZ ;  /* 0xffffff95f2f07810 */ /* 0x000fe40007ffe0ff */
[----:B------:R-:W-:Y:S01]  /*c5e0*/  IADD3 R4, R6, -0x4e, RZ ;  /* 0xffffffb206047810 */ /* 0x000fe20007ffe0ff */
[----:B------:R-:W1:Y:S01]  /*c5f0*/  LDC R242, c[0x0][0x230] ;  /* 0x00008c00fff27b82 */ /* 0x000e620000000800 */
[----:B------:R-:W-:Y:S02]  /*c600*/  ISETP.GE.U32.AND P1, PT, R240, 0x7fffff56, PT ;  /* 0x7fffff56f000780c */ /* 0x000fe40003f26070 */
[----:B------:R-:W-:Y:S01]  /*c610*/  ISETP.GE.U32.AND P4, PT, R4, 0x7fffff73, PT ;  /* 0x7fffff730400780c */ /* 0x000fe20003f86070 */
[----:B------:R-:W-:Y:S02]  /*c620*/  VIADD R4, R7, 0xffffffb0 ;  /* 0xffffffb007047836 */ /* 0x000fe40000000000 */
[----:B--2---:R-:W-:-:S02]  /*c630*/  IMAD.WIDE R56, R2, 0x4, R56 ;  /* 0x0000000402387825 */ /* 0x004fc400078e0238 */
[----:B------:R-:W2:Y:S02]  /*c640*/  LDC R6, c[0x0][0x230] ;  /* 0x00008c00ff067b82 */ /* 0x000ea40000000800 */
[C---:B----4-:R-:W-:Y:S01]  /*c650*/  IMAD.WIDE R50, R2.reuse, 0x4, R50 ;  /* 0x0000000402327825 */ /* 0x050fe200078e0232 */
[----:B------:R4:W-:Y:S05]  /*c660*/  STL.64 [R1+0x4a0], R56 ;  /* 0x0004a03801007387 */ /* 0x0009ea0000100a00 */
[----:B------:R-:W2:Y:S01]  /*c670*/  LDC R7, c[0x0][0x230] ;  /* 0x00008c00ff077b82 */ /* 0x000ea20000000800 */
[----:B------:R1:W-:Y:S04]  /*c680*/  STL.64 [R1+0x498], R50 ;  /* 0x0004983201007387 */ /* 0x0003e80000100a00 */
[----:B------:R-:W-:Y:S01]  /*c690*/  LDGSTS.E [R250+0x18000], desc[UR16][R56.64], !P5 ;  /* 0x1800000038fa7fae */ /* 0x000fe2000e921850 */
[----:B------:R-:W-:-:S03]  /*c6a0*/  IMAD.WIDE R80, R2, 0x4, R58 ;  /* 0x0000000402507825 */ /* 0x000fc600078e023a */
[----:B------:R-:W-:Y:S01]  /*c6b0*/  LDGSTS.E [R250+0x1c000], desc[UR16][R50.64], !P5 ;  /* 0x1c00000032fa7fae */ /* 0x000fe2000e921850 */
[----:B---3--:R-:W-:-:S03]  /*c6c0*/  IMAD.WIDE R60, R2, 0x4, R72 ;  /* 0x00000004023c7825 */ /* 0x008fc600078e0248 */
[----:B------:R-:W3:Y:S04]  /*c6d0*/  LDL.LU.64 R58, [R1+0x348] ;  /* 0x00034800013a7983 */ /* 0x000ee80000300a00 */
[----:B------:R-:W-:Y:S04]  /*c6e0*/  STL.64 [R1+0x490], R80 ;  /* 0x0004905001007387 */ /* 0x000fe80000100a00 */
[----:B------:R-:W2:Y:S04]  /*c6f0*/  LDL.LU.64 R72, [R1+0x340] ;  /* 0x0003400001487983 */ /* 0x000ea80000300a00 */
[----:B------:R1:W-:Y:S04]  /*c700*/  STL.64 [R1+0x488], R60 ;  /* 0x0004883c01007387 */ /* 0x0003e80000100a00 */
[----:B----4-:R-:W4:Y:S04]  /*c710*/  LDL.LU.64 R56, [R1+0x338] ;  /* 0x0003380001387983 */ /* 0x010f280000300a00 */
[----:B-1----:R-:W4:Y:S04]  /*c720*/  LDL.LU.64 R50, [R1+0x330] ;  /* 0x0003300001327983 */ /* 0x002f280000300a00 */
[----:B------:R-:W-:Y:S04]  /*c730*/  LDGSTS.E [R250+0x18004], desc[UR16][R80.64], !P6 ;  /* 0x1800400050fa7fae */ /* 0x000fe8000f121850 */
[----:B------:R1:W-:Y:S01]  /*c740*/  LDGSTS.E [R250+0x1c004], desc[UR16][R60.64], !P6 ;  /* 0x1c0040003cfa7fae */ /* 0x0003e2000f121850 */
[----:B------:R-:W-:Y:S01]  /*c750*/  IMAD.WIDE R14, R2, 0x4, R14 ;  /* 0x00000004020e7825 */ /* 0x000fe200078e020e */
[----:B------:R-:W-:-:S03]  /*c760*/  ISETP.GE.U32.AND P6, PT, R4, 0x7fffff71, PT ;  /* 0x7fffff710400780c */ /* 0x000fc60003fc6070 */
[----:B------:R-:W-:Y:S01]  /*c770*/  IMAD.WIDE R12, R2, 0x4, R12 ;  /* 0x00000004020c7825 */ /* 0x000fe200078e020c */
[----:B------:R-:W-:Y:S03]  /*c780*/  STL.64 [R1+0x480], R14 ;  /* 0x0004800e01007387 */ /* 0x000fe60000100a00 */
[----:B------:R-:W-:Y:S01]  /*c790*/  VIADD R4, R52, 0xffffff92 ;  /* 0xffffff9234047836 */ /* 0x000fe20000000000 */
[----:B------:R1:W-:Y:S04]  /*c7a0*/  STL.64 [R1+0x478], R12 ;  /* 0x0004780c01007387 */ /* 0x0003e80000100a00 */
[----:B------:R-:W-:Y:S01]  /*c7b0*/  LDGSTS.E [R250+0x18008], desc[UR16][R14.64], !P1 ;  /* 0x180080000efa7fae */ /* 0x000fe2000c921850 */
[----:B-1----:R-:W-:-:S03]  /*c7c0*/  IMAD.WIDE R60, R2, 0x4, R54 ;  /* 0x00000004023c7825 */ /* 0x002fc600078e0236 */
[----:B------:R-:W-:Y:S01]  /*c7d0*/  LDGSTS.E [R250+0x1c008], desc[UR16][R12.64], !P1 ;  /* 0x1c0080000cfa7fae */ /* 0x000fe2000c921850 */
[----:B------:R-:W-:-:S03]  /*c7e0*/  IMAD.WIDE R52, R2, 0x4, R48 ;  /* 0x0000000402347825 */ /* 0x000fc600078e0230 */
[----:B------:R-:W4:Y:S04]  /*c7f0*/  LDL.LU.64 R54, [R1+0x328] ;  /* 0x0003280001367983 */ /* 0x000f280000300a00 */
[----:B------:R-:W-:Y:S04]  /*c800*/  STL.64 [R1+0x470], R60 ;  /* 0x0004703c01007387 */ /* 0x000fe80000100a00 */
[----:B------:R-:W4:Y:S04]  /*c810*/  LDL.LU.64 R48, [R1+0x320] ;  /* 0x0003200001307983 */ /* 0x000f280000300a00 */
[----:B------:R1:W-:Y:S04]  /*c820*/  STL.64 [R1+0x468], R52 ;  /* 0x0004683401007387 */ /* 0x0003e80000100a00 */
[----:B------:R-:W4:Y:S04]  /*c830*/  LDL.LU.64 R12, [R1+0x318] ;  /* 0x00031800010c7983 */ /* 0x000f280000300a00 */
[----:B------:R-:W4:Y:S01]  /*c840*/  LDL.LU.64 R14, [R1+0x310] ;  /* 0x00031000010e7983 */ /* 0x000f220000300a00 */
[----:B------:R-:W-:-:S02]  /*c850*/  VIADD R240, R245, 0xffffffb3 ;  /* 0xffffffb3f5f07836 */ /* 0x000fc40000000000 */
[----:B------:R-:W4:Y:S01]  /*c860*/  LDC R245, c[0x0][0x230] ;  /* 0x00008c00fff57b82 */ /* 0x000f220000000800 */
[----:B------:R-:W-:Y:S02]  /*c870*/  LDGSTS.E [R250+0x1800c], desc[UR16][R60.64], !P2 ;  /* 0x1800c0003cfa7fae */ /* 0x000fe4000d121850 */
[----:B------:R-:W-:Y:S02]  /*c880*/  ISETP.GE.U32.AND P3, PT, R240, 0x7fffff74, PT ;  /* 0x7fffff74f000780c */ /* 0x000fe40003f66070 */
[----:B------:R-:W-:Y:S04]  /*c890*/  STL.64 [R1+0xdf8], R250 ;  /* 0x000df8fa01007387 */ /* 0x000fe80000100a00 */
[----:B------:R1:W-:Y:S01]  /*c8a0*/  LDGSTS.E [R250+0x1c00c], desc[UR16][R52.64], !P2 ;  /* 0x1c00c00034fa7fae */ /* 0x0003e2000d121850 */
[----:B------:R-:W-:Y:S01]  /*c8b0*/  VIADD R240, R244, 0xffffffb1 ;  /* 0xffffffb1f4f07836 */ /* 0x000fe20000000000 */
[----:B-1----:R-:W1:Y:S04]  /*c8c0*/  LDC R52, c[0x0][0x230] ;  /* 0x00008c00ff347b82 */ /* 0x002e680000000800 */
[----:B------:R-:W-:Y:S01]  /*c8d0*/  ISETP.GE.U32.AND P5, PT, R240, 0x7fffff72, PT ;  /* 0x7fffff72f000780c */ /* 0x000fe20003fa6070 */
[----:B---3--:R-:W-:-:S04]  /*c8e0*/  IMAD.WIDE R58, R2, 0x4, R58 ;  /* 0x00000004023a7825 */ /* 0x008fc800078e023a */
[C---:B--2---:R-:W-:Y:S01]  /*c8f0*/  IMAD.WIDE R72, R2.reuse, 0x4, R72 ;  /* 0x0000000402487825 */ /* 0x044fe200078e0248 */
[----:B------:R2:W-:Y:S03]  /*c900*/  STL.64 [R1+0x460], R58 ;  /* 0x0004603a01007387 */ /* 0x0005e60000100a00 */
[C---:B----4-:R-:W-:Y:S01]  /*c910*/  IMAD.WIDE R80, R2.reuse, 0x4, R56 ;  /* 0x0000000402507825 */ /* 0x050fe200078e0238 */
[----:B------:R3:W-:Y:S03]  /*c920*/  STL.64 [R1+0x458], R72 ;  /* 0x0004584801007387 */ /* 0x0007e60000100a00 */
[C---:B------:R-:W-:Y:S01]  /*c930*/  IMAD.WIDE R60, R2.reuse, 0x4, R50 ;  /* 0x00000004023c7825 */ /* 0x040fe200078e0232 */
[----:B------:R-:W4:Y:S03]  /*c940*/  LDL.LU.64 R56, [R1+0x1e8] ;  /* 0x0001e80001387983 */ /* 0x000f260000300a00 */
[C---:B------:R-:W-:Y:S01]  /*c950*/  IMAD.WIDE R54, R2.reuse, 0x4, R54 ;  /* 0x0000000402367825 */ /* 0x040fe200078e0236 */
[----:B------:R-:W4:Y:S03]  /*c960*/  LDL.LU.64 R50, [R1+0x1e0] ;  /* 0x0001e00001327983 */ /* 0x000f260000300a00 */
[----:B------:R-:W-:Y:S01]  /*c970*/  IMAD.WIDE R48, R2, 0x4, R48 ;  /* 0x0000000402307825 */ /* 0x000fe200078e0230 */
[----:B------:R1:W-:Y:S01]  /*c980*/  STL.64 [R1+0x450], R80 ;  /* 0x0004505001007387 */ /* 0x0003e20000100a00 */
[----:B------:R-:W-:Y:S01]  /*c990*/  ISETP.GE.U32.AND P2, PT, R4, 0x7fffff53, PT ;  /* 0x7fffff530400780c */ /* 0x000fe20003f46070 */
[----:B------:R-:W4:Y:S02]  /*c9a0*/  LDC R244, c[0x0][0x230] ;  /* 0x00008c00fff47b82 */ /* 0x000f240000000800 */
[----:B------:R-:W-:Y:S04]  /*c9b0*/  LDGSTS.E [R249+0x10000], desc[UR16][R58.64], !P3 ;  /* 0x100000003af97fae */ /* 0x000fe8000d921850 */
[----:B------:R1:W-:Y:S04]  /*c9c0*/  STL.64 [R1+0x448], R60 ;  /* 0x0004483c01007387 */ /* 0x0003e80000100a00 */
[----:B------:R-:W-:Y:S04]  /*c9d0*/  LDGSTS.E [R249+0x14000], desc[UR16][R72.64], !P3 ;  /* 0x1400000048f97fae */ /* 0x000fe8000d921850 */
[----:B--2---:R-:W2:Y:S04]  /*c9e0*/  LDL.LU.64 R58, [R1+0x1d8] ;  /* 0x0001d800013a7983 */ /* 0x004ea80000300a00 */
[----:B------:R1:W-:Y:S04]  /*c9f0*/  LDGSTS.E [R249+0x10004], desc[UR16][R80.64], !P4 ;  /* 0x1000400050f97fae */ /* 0x0003e8000e121850 */
[----:B---3--:R-:W3:Y:S04]  /*ca00*/  LDL.LU.64 R72, [R1+0x1d0] ;  /* 0x0001d00001487983 */ /* 0x008ee80000300a00 */
[----:B------:R1:W-:Y:S02]  /*ca10*/  LDGSTS.E [R249+0x14004], desc[UR16][R60.64], !P4 ;  /* 0x140040003cf97fae */ /* 0x0003e4000e121850 */
[----:B-1----:R-:W-:-:S02]  /*ca20*/  IMAD.WIDE R80, R2, 0x4, R12 ;  /* 0x0000000402507825 */ /* 0x002fc400078e020c */
[----:B------:R1:W-:Y:S04]  /*ca30*/  STL.64 [R1+0x440], R54 ;  /* 0x0004403601007387 */ /* 0x0003e80000100a00 */
[----:B------:R1:W-:Y:S01]  /*ca40*/  STL.64 [R1+0x438], R48 ;  /* 0x0004383001007387 */ /* 0x0003e20000100a00 */
[----:B------:R-:W-:-:S03]  /*ca50*/  IMAD.WIDE R60, R2, 0x4, R14 ;  /* 0x00000004023c7825 */ /* 0x000fc600078e020e */
[----:B------:R-:W3:Y:S04]  /*ca60*/  LDL.LU.64 R12, [R1+0x1c8] ;  /* 0x0001c800010c7983 */ /* 0x000ee80000300a00 */
[----:B------:R-:W3:Y:S04]  /*ca70*/  LDL.LU.64 R14, [R1+0x1c0] ;  /* 0x0001c000010e7983 */ /* 0x000ee80000300a00 */
[----:B------:R-:W-:Y:S04]  /*ca80*/  STL.64 [R1+0x430], R80 ;  /* 0x0004305001007387 */ /* 0x000fe80000100a00 */
[----:B------:R-:W-:Y:S04]  /*ca90*/  LDGSTS.E [R249+0x10008], desc[UR16][R54.64], !P5 ;  /* 0x1000800036f97fae */ /* 0x000fe8000e921850 */
[----:B------:R2:W-:Y:S04]  /*caa0*/  STL.64 [R1+0x420], R60 ;  /* 0x0004203c01007387 */ /* 0x0005e80000100a00 */
[----:B------:R-:W-:Y:S04]  /*cab0*/  LDGSTS.E [R249+0x14008], desc[UR16][R48.64], !P5 ;  /* 0x1400800030f97fae */ /* 0x000fe8000e921850 */
[----:B-1----:R-:W3:Y:S01]  /*cac0*/  LDL.LU.64 R54, [R1+0x1b8] ;  /* 0x0001b80001367983 */ /* 0x002ee20000300a00 */
[----:B------:R-:W-:-:S02]  /*cad0*/  IADD3 R240, R243, -0x6d, RZ ;  /* 0xffffff93f3f07810 */ /* 0x000fc40007ffe0ff */
[----:B------:R-:W-:Y:S01]  /*cae0*/  IADD3 R4, R6, -0x70, RZ ;  /* 0xffffff9006047810 */ /* 0x000fe20007ffe0ff */
[----:B------:R-:W-:Y:S04]  /*caf0*/  LDGSTS.E [R249+0x1000c], desc[UR16][R80.64], !P6 ;  /* 0x1000c00050f97fae */ /* 0x000fe8000f121850 */
[----:B------:R-:W3:Y:S01]  /*cb00*/  LDL.LU.64 R48, [R1+0x1b0] ;  /* 0x0001b00001307983 */ /* 0x000ee20000300a00 */
        /* <DEDUP_REMOVED lines=11> */
[----:B----4-:R-:W-:-:S07]  /*cbc0*/  IMAD.WIDE R56, R2, 0x4, R56 ;  /* 0x0000000402387825 */ /* 0x010fce00078e0238 */
[----:B------:R-:W4:Y:S01]  /*cbd0*/  LDC R242, c[0x0][0x230] ;  /* 0x00008c00fff27b82 */ /* 0x000f220000000800 */
[----:B------:R1:W-:Y:S04]  /*cbe0*/  STL.64 [R1+0x348], R56 ;  /* 0x0003483801007387 */ /* 0x0003e80000100a00 */
[----:B------:R-:W-:Y:S01]  /*cbf0*/  LDGSTS.E [R249+0x18000], desc[UR16][R56.64], !P1 ;  /* 0x1800000038f97fae */ /* 0x000fe2000c921850 */
[----:B------:R-:W-:-:S05]  /*cc00*/  IMAD.WIDE R50, R2, 0x4, R50 ;  /* 0x0000000402327825 */ /* 0x000fca00078e0232 */
[----:B------:R4:W-:Y:S04]  /*cc10*/  STL.64 [R1+0x340], R50 ;  /* 0x0003403201007387 */ /* 0x0009e80000100a00 */
[----:B------:R-:W-:Y:S01]  /*cc20*/  LDGSTS.E [R249+0x1c000], desc[UR16][R50.64], !P1 ;  /* 0x1c00000032f97fae */ /* 0x000fe2000c921850 */
[----:B--2---:R-:W-:-:S03]  /*cc30*/  IMAD.WIDE R60, R2, 0x4, R58 ;  /* 0x00000004023c7825 */ /* 0x004fc600078e023a */
[----:B------:R-:W2:Y:S04]  /*cc40*/  LDL.LU.64 R58, [R1+0x308] ;  /* 0x00030800013a7983 */ /* 0x000ea80000300a00 */
[----:B------:R-:W-:Y:S01]  /*cc50*/  LDGSTS.E [R249+0x18004], desc[UR16][R60.64], !P2 ;  /* 0x180040003cf97fae */ /* 0x000fe2000d121850 */
[----:B---3--:R-:W-:-:S03]  /*cc60*/  IMAD.WIDE R52, R2, 0x4, R72 ;  /* 0x0000000402347825 */ /* 0x008fc600078e0248 */
[----:B------:R-:W3:Y:S04]  /*cc70*/  LDL.LU.64 R72, [R1+0x300] ;  /* 0x0003000001487983 */ /* 0x000ee80000300a00 */
[----:B------:R-:W-:Y:S04]  /*cc80*/  STL.64 [R1+0x338], R60 ;  /* 0x0003383c01007387 */ /* 0x000fe80000100a00 */
[----:B------:R4:W-:Y:S04]  /*cc90*/  STL.64 [R1+0x330], R52 ;  /* 0x0003303401007387 */ /* 0x0009e80000100a00 */
[----:B-1----:R-:W3:Y:S04]  /*cca0*/  LDL.LU.64 R56, [R1+0x2f8] ;  /* 0x0002f80001387983 */ /* 0x002ee80000300a00 */
[----:B----4-:R-:W4:Y:S01]  /*ccb0*/  LDL.LU.64 R50, [R1+0x2f0] ;  /* 0x0002f00001327983 */ /* 0x010f220000300a00 */
        /* <DEDUP_REMOVED lines=8> */
[----:B-1----:R-:W1:Y:S03]  /*cd40*/  LDC R52, c[0x0][0x230] ;  /* 0x00008c00ff347b82 */ /* 0x002e660000000800 */
[----:B------:R-:W4:Y:S01]  /*cd50*/  LDL.LU.64 R54, [R1+0x2e8] ;  /* 0x0002e80001367983 */ /* 0x000f220000300a00 */
[----:B------:R-:W-:-:S03]  /*cd60*/  IMAD.WIDE R60, R2, 0x4, R48 ;  /* 0x00000004023c7825 */ /* 0x000fc600078e0230 */
[----:B------:R3:W-:Y:S04]  /*cd70*/  LDGSTS.E [R249+0x1800c], desc[UR16][R80.64], !P4 ;  /* 0x1800c00050f97fae */ /* 0x0007e8000e121850 */
[----:B------:R-:W4:Y:S04]  /*cd80*/  LDL.LU.64 R48, [R1+0x2e0] ;  /* 0x0002e00001307983 */ /* 0x000f280000300a00 */
[----:B------:R3:W-:Y:S04]  /*cd90*/  STL.64 [R1+0x318], R80 ;  /* 0x0003185001007387 */ /* 0x0007e80000100a00 */
[----:B------:R4:W-:Y:S04]  /*cda0*/  STL.64 [R1+0x310], R60 ;  /* 0x0003103c01007387 */ /* 0x0009e80000100a00 */
[----:B------:R-:W4:Y:S04]  /*cdb0*/  LDL.LU.64 R12, [R1+0x2d8] ;  /* 0x0002d800010c7983 */ /* 0x000f280000300a00 */
[----:B------:R-:W4:Y:S01]  /*cdc0*/  LDL.LU.64 R14, [R1+0x2d0] ;  /* 0x0002d000010e7983 */ /* 0x000f220000300a00 */
[----:B------:R-:W-:Y:S01]  /*cdd0*/  VIADD R240, R245, 0xffffffaf ;  /* 0xffffffaff5f07836 */ /* 0x000fe20000000000 */
[----:B------:R-:W-:Y:S01]  /*cde0*/  ISETP.GE.U32.AND P2, PT, R4, 0x7fffff6d, PT ;  /* 0x7fffff6d0400780c */ /* 0x000fe20003f46070 */
[----:B------:R-:W1:Y:S01]  /*cdf0*/  LDC R245, c[0x0][0x230] ;  /* 0x00008c00fff57b82 */ /* 0x000e620000000800 */
[----:B------:R4:W-:Y:S02]  /*ce00*/  LDGSTS.E [R249+0x1c00c], desc[UR16][R60.64], !P4 ;  /* 0x1c00c0003cf97fae */ /* 0x0009e4000e121850 */
[----:B------:R-:W-:-:S02]  /*ce10*/  ISETP.GE.U32.AND P5, PT, R240, 0x7fffff70, PT ;  /* 0x7fffff70f000780c */ /* 0x000fc40003fa6070 */
[----:B------:R-:W-:Y:S02]  /*ce20*/  IADD3 R240, R244, -0x53, RZ ;  /* 0xffffffadf4f07810 */ /* 0x000fe40007ffe0ff */
[----:B------:R-:W-:Y:S01]  /*ce30*/  IADD3 R4, R6, -0x72, RZ ;  /* 0xffffff8e06047810 */ /* 0x000fe20007ffe0ff */
[----:B------:R-:W1:Y:S01]  /*ce40*/  LDC R244, c[0x0][0x230] ;  /* 0x00008c00fff47b82 */ /* 0x000e620000000800 */
[----:B------:R-:W-:Y:S02]  /*ce50*/  ISETP.GE.U32.AND P1, PT, R240, 0x7fffff6e, PT ;  /* 0x7fffff6ef000780c */ /* 0x000fe40003f26070 */
[----:B------:R-:W-:Y:S01]  /*ce60*/  ISETP.GE.U32.AND P4, PT, R4, 0x7fffff4f, PT ;  /* 0x7fffff4f0400780c */ /* 0x000fe20003f86070 */
[----:B------:R-:W-:Y:S02]  /*ce70*/  VIADD R4, R7, 0xffffff8c ;  /* 0xffffff8c07047836 */ /* 0x000fe40000000000 */
[C---:B--2---:R-:W-:Y:S02]  /*ce80*/  IMAD.WIDE R58, R2.reuse, 0x4, R58 ;  /* 0x00000004023a7825 */ /* 0x044fe400078e023a */
[----:B------:R-:W2:Y:S02]  /*ce90*/  LDC R6, c[0x0][0x230] ;  /* 0x00008c00ff067b82 */ /* 0x000ea40000000800 */
[C---:B---3--:R-:W-:Y:S01]  /*cea0*/  IMAD.WIDE R72, R2.reuse, 0x4, R72 ;  /* 0x0000000402487825 */ /* 0x048fe200078e0248 */
[----:B------:R3:W-:Y:S05]  /*ceb0*/  STL.64 [R1+0x418], R58 ;  /* 0x0004183a01007387 */ /* 0x0007ea0000100a00 */
[----:B------:R-:W2:Y:S01]  /*cec0*/  LDC R7, c[0x0][0x230] ;  /* 0x00008c00ff077b82 */ /* 0x000ea20000000800 */
[----:B------:R1:W-:Y:S04]  /*ced0*/  STL.64 [R1+0x410], R72 ;  /* 0x0004104801007387 */ /* 0x0003e80000100a00 */
[----:B------:R-:W-:Y:S01]  /*cee0*/  LDGSTS.E [R248+0x10000], desc[UR16][R58.64], !P5 ;  /* 0x100000003af87fae */ /* 0x000fe2000e921850 */
[----:B------:R-:W-:-:S03]  /*cef0*/  IMAD.WIDE R80, R2, 0x4, R56 ;  /* 0x0000000402507825 */ /* 0x000fc600078e0238 */
[----:B------:R-:W-:Y:S01]  /*cf00*/  LDGSTS.E [R248+0x14000], desc[UR16][R72.64], !P5 ;  /* 0x1400000048f87fae */ /* 0x000fe2000e921850 */
[----:B----4-:R-:W-:-:S03]  /*cf10*/  IMAD.WIDE R60, R2, 0x4, R50 ;  /* 0x00000004023c7825 */ /* 0x010fc600078e0232 */
[----:B------:R-:W-:Y:S04]  /*cf20*/  LDGSTS.E [R248+0x10004], desc[UR16][R80.64], !P6 ;  /* 0x1000400050f87fae */ /* 0x000fe8000f121850 */
[----:B------:R-:W4:Y:S04]  /*cf30*/  LDL.LU.64 R50, [R1+0x1a8] ;  /* 0x0001a80001327983 */ /* 0x000f280000300a00 */
[----:B------:R-:W2:Y:S04]  /*cf40*/  LDL.LU.64 R56, [R1+0x1a0] ;  /* 0x0001a00001387983 */ /* 0x000ea80000300a00 */
[----:B------:R-:W-:Y:S04]  /*cf50*/  STL.64 [R1+0x408], R80 ;  /* 0x0004085001007387 */ /* 0x000fe80000100a00 */
[----:B------:R1:W-:Y:S04]  /*cf60*/  STL.64 [R1+0x400], R60 ;  /* 0x0004003c01007387 */ /* 0x0003e80000100a00 */
[----:B---3--:R-:W3:Y:S04]  /*cf70*/  LDL.LU.64 R58, [R1+0x198] ;  /* 0x00019800013a7983 */ /* 0x008ee80000300a00 */
[----:B-1----:R-:W3:Y:S01]  /*cf80*/  LDL.LU.64 R72, [R1+0x190] ;  /* 0x0001900001487983 */ /* 0x002ee20000300a00 */
[----:B------:R-:W-:-:S03]  /*cf90*/  IMAD.WIDE R54, R2, 0x4, R54 ;  /* 0x0000000402367825 */ /* 0x000fc600078e0236 */
[----:B------:R1:W-:Y:S01]  /*cfa0*/  LDGSTS.E [R248+0x14004], desc[UR16][R60.64], !P6 ;  /* 0x140040003cf87fae */ /* 0x0003e2000f121850 */
[----:B------:R-:W-:Y:S01]  /*cfb0*/  ISETP.GE.U32.AND P6, PT, R4, 0x7fffff4d, PT ;  /* 0x7fffff4d0400780c */ /* 0x000fe20003fc6070 */
[----:B------:R-:W-:Y:S02]  /*cfc0*/  IMAD.WIDE R48, R2, 0x4, R48 ;  /* 0x0000000402307825 */ /* 0x000fe400078e0230 */
[----:B------:R1:W-:Y:S02]  /*cfd0*/  STL.64 [R1+0x3f8], R54 ;  /* 0x0003f83601007387 */ /* 0x0003e40000100a00 */
[----:B------:R-:W-:Y:S02]  /*cfe0*/  VIADD R4, R52, 0xffffffaa ;  /* 0xffffffaa34047836 */ /* 0x000fe40000000000 */
[----:B------:R1:W-:Y:S04]  /*cff0*/  STL.64 [R1+0x3f0], R48 ;  /* 0x0003f03001007387 */ /* 0x0003e80000100a00 */
[----:B------:R-:W-:Y:S01]  /*d000*/  LDGSTS.E [R248+0x10008], desc[UR16][R54.64], !P1 ;  /* 0x1000800036f87fae */ /* 0x000fe2000c921850 */
[----:B-1----:R-:W-:-:S03]  /*d010*/  IMAD.WIDE R60, R2, 0x4, R12 ;  /* 0x00000004023c7825 */ /* 0x002fc600078e020c */
[----:B------:R-:W-:Y:S01]  /*d020*/  LDGSTS.E [R248+0x14008], desc[UR16][R48.64], !P1 ;  /* 0x1400800030f87fae */ /* 0x000fe2000c921850 */
[----:B------:R-:W-:-:S03]  /*d030*/  IMAD.WIDE R12, R2, 0x4, R14 ;  /* 0x00000004020c7825 */ /* 0x000fc600078e020e */
[----:B------:R-:W-:Y:S04]  /*d040*/  LDGSTS.E [R248+0x1000c], desc[UR16][R60.64], !P2 ;  /* 0x1000c0003cf87fae */ /* 0x000fe8000d121850 */
[----:B------:R-:W3:Y:S04]  /*d050*/  LDL.LU.64 R14, [R1+0x188] ;  /* 0x00018800010e7983 */ /* 0x000ee80000300a00 */
[----:B------:R-:W3:Y:S04]  /*d060*/  LDL.LU.64 R52, [R1+0x180] ;  /* 0x0001800001347983 */ /* 0x000ee80000300a00 */
[----:B------:R-:W-:Y:S04]  /*d070*/  STL.64 [R1+0x3e8], R60 ;  /* 0x0003e83c01007387 */ /* 0x000fe80000100a00 */
[----:B------:R1:W-:Y:S04]  /*d080*/  STL.64 [R1+0x3e0], R12 ;  /* 0x0003e00c01007387 */ /* 0x0003e80000100a00 */
[----:B------:R-:W3:Y:S04]  /*d090*/  LDL.LU.64 R54, [R1+0x178] ;  /* 0x0001780001367983 */ /* 0x000ee80000300a00 */
[----:B------:R-:W3:Y:S01]  /*d0a0*/  LDL.LU.64 R48, [R1+0x170] ;  /* 0x0001700001307983 */ /* 0x000ee20000300a00 */
[----:B------:R-:W-:-:S02]  /*d0b0*/  VIADD R240, R243, 0xffffff8f ;  /* 0xffffff8ff3f07836 */ /* 0x000fc40000000000 */
[----:B------:R-:W3:Y:S01]  /*d0c0*/  LDC R243, c[0x0][0x230] ;  /* 0x00008c00fff37b82 */ /* 0x000ee20000000800 */
[----:B------:R1:W-:Y:S02]  /*d0d0*/  LDGSTS.E [R248+0x1400c], desc[UR16][R12.64], !P2 ;  /* 0x1400c0000cf87fae */ /* 0x0003e4000d121850 */
[----:B------:R-:W-:Y:S01]  /*d0e0*/  ISETP.GE.U32.AND P3, PT, R240, 0x7fffff50, PT ;  /* 0x7fffff50f000780c */ /* 0x000fe20003f66070 */
[----:B------:R-:W-:-:S04]  /*d0f0*/  VIADD R240, R242, 0xffffff8d ;  /* 0xffffff8df2f07836 */ /* 0x000fc80000000000 */
[----:B-1----:R-:W1:Y:S01]  /*d100*/  LDC R12, c[0x0][0x230] ;  /* 0x00008c00ff0c7b82 */ /* 0x002e620000000800 */
[----:B------:R-:W-:Y:S01]  /*d110*/  ISETP.GE.U32.AND P5, PT, R240, 0x7fffff4e, PT ;  /* 0x7fffff4ef000780c */ /* 0x000fe20003fa6070 */
[----:B----4-:R-:W-:-:S04]  /*d120*/  IMAD.WIDE R50, R2, 0x4, R50 ;  /* 0x0000000402327825 */ /* 0x010fc800078e0232 */
[C---:B--2---:R-:W-:Y:S01]  /*d130*/  IMAD.WIDE R56, R2.reuse, 0x4, R56 ;  /* 0x0000000402387825 */ /* 0x044fe200078e0238 */
[----:B------:R2:W-:Y:S03]  /*d140*/  STL.64 [R1+0x2d8], R50 ;  /* 0x0002d83201007387 */ /* 0x0005e60000100a00 */
[C---:B---3--:R-:W-:Y:S01]  /*d150*/  IMAD.WIDE R80, R2.reuse, 0x4, R58 ;  /* 0x0000000402507825 */ /* 0x048fe200078e023a */
[----:B------:R3:W-:Y:S03]  /*d160*/  STL.64 [R1+0x248], R56 ;  /* 0x0002483801007387 */ /* 0x0007e60000100a00 */
[C---:B------:R-:W-:Y:S01]  /*d170*/  IMAD.WIDE R60, R2.reuse, 0x4, R72 ;  /* 0x00000004023c7825 */ /* 0x040fe200078e0248 */
[----:B------:R-:W-:Y:S03]  /*d180*/  LDGSTS.E [R248+0x18000], desc[UR16][R50.64], !P3 ;  /* 0x1800000032f87fae */ /* 0x000fe6000d921850 */
[C---:B------:R-:W-:Y:S01]  /*d190*/  IMAD.WIDE R14, R2.reuse, 0x4, R14 ;  /* 0x00000004020e7825 */ /* 0x040fe200078e020e */
[----:B--2---:R-:W2:Y:S03]  /*d1a0*/  LDL.LU.64 R50, [R1+0x2c8] ;  /* 0x0002c80001327983 */ /* 0x004ea60000300a00 */
[----:B------:R-:W-:Y:S01]  /*d1b0*/  IMAD.WIDE R52, R2, 0x4, R52 ;  /* 0x0000000402347825 */ /* 0x000fe200078e0234 */
[----:B------:R4:W-:Y:S01]  /*d1c0*/  STL.64 [R1+0x240], R80 ;  /* 0x0002405001007387 */ /* 0x0009e20000100a00 */
[----:B------:R-:W-:Y:S01]  /*d1d0*/  ISETP.GE.U32.AND P2, PT, R4, 0x7fffff6b, PT ;  /* 0x7fffff6b0400780c */ /* 0x000fe20003f46070 */
[----:B------:R-:W2:Y:S02]  /*d1e0*/  LDC R242, c[0x0][0x230] ;  /* 0x00008c00fff27b82 */ /* 0x000ea40000000800 */
[----:B------:R-:W2:Y:S04]  /*d1f0*/  LDL.LU.64 R58, [R1+0x2c0] ;  /* 0x0002c000013a7983 */ /* 0x000ea80000300a00 */
[----:B------:R1:W-:Y:S04]  /*d200*/  STL.64 [R1+0x238], R60 ;  /* 0x0002383c01007387 */ /* 0x0003e80000100a00 */
[----:B------:R-:W-:Y:S04]  /*d210*/  LDGSTS.E [R248+0x1c000], desc[UR16][R56.64], !P3 ;  /* 0x1c00000038f87fae */ /* 0x000fe8000d921850 */
[----:B------:R4:W-:Y:S04]  /*d220*/  LDGSTS.E [R248+0x18004], desc[UR16][R80.64], !P4 ;  /* 0x1800400050f87fae */ /* 0x0009e8000e121850 */
[----:B------:R1:W-:Y:S04]  /*d230*/  LDGSTS.E [R248+0x1c004], desc[UR16][R60.64], !P4 ;  /* 0x1c0040003cf87fae */ /* 0x0003e8000e121850 */
[----:B---3--:R-:W3:Y:S04]  /*d240*/  LDL.LU.64 R56, [R1+0x2b8] ;  /* 0x0002b80001387983 */ /* 0x008ee80000300a00 */
[----:B------:R-:W3:Y:S01]  /*d250*/  LDL.LU.64 R72, [R1+0x2b0] ;  /* 0x0002b00001487983 */ /* 0x000ee20000300a00 */
[----:B----4-:R-:W-:-:S03]  /*d260*/  IMAD.WIDE R80, R2, 0x4, R54 ;  /* 0x0000000402507825 */ /* 0x010fc600078e0236 */
[----:B------:R4:W-:Y:S01]  /*d270*/  STL.64 [R1+0x230], R14 ;  /* 0x0002300e01007387 */ /* 0x0009e20000100a00 */
[----:B-1----:R-:W-:-:S03]  /*d280*/  IMAD.WIDE R60, R2, 0x4, R48 ;  /* 0x00000004023c7825 */ /* 0x002fc600078e0230 */
[----:B------:R1:W-:Y:S04]  /*d290*/  STL.64 [R1+0x228], R52 ;  /* 0x0002283401007387 */ /* 0x0003e80000100a00 */
[----:B------:R-:W3:Y:S04]  /*d2a0*/  LDL.LU.64 R48, [R1+0x2a8] ;  /* 0x0002a80001307983 */ /* 0x000ee80000300a00 */
[----:B------:R-:W-:Y:S04]  /*d2b0*/  LDGSTS.E [R248+0x18008], desc[UR16][R14.64], !P5 ;  /* 0x180080000ef87fae */ /* 0x000fe8000e921850 */
[----:B------:R-:W-:Y:S04]  /*d2c0*/  STL.64 [R1+0x220], R80 ;  /* 0x0002205001007387 */ /* 0x000fe80000100a00 */
[----:B------:R-:W-:Y:S04]  /*d2d0*/  LDGSTS.E [R248+0x1c008], desc[UR16][R52.64], !P5 ;  /* 0x1c00800034f87fae */ /* 0x000fe8000e921850 */
[----:B----4-:R-:W4:Y:S04]  /*d2e0*/  LDL.LU.64 R14, [R1+0x2a0] ;  /* 0x0002a000010e7983 */ /* 0x010f280000300a00 */
[----:B------:R-:W-:Y:S04]  /*d2f0*/  STL.64 [R1+0x218], R60 ;  /* 0x0002183c01007387 */ /* 0x000fe80000100a00 */
[----:B-1----:R-:W4:Y:S04]  /*d300*/  LDL.LU.64 R52, [R1+0x298] ;  /* 0x0002980001347983 */ /* 0x002f280000300a00 */
[----:B------:R-:W4:Y:S01]  /*d310*/  LDL.LU.64 R54, [R1+0x290] ;  /* 0x0002900001367983 */ /* 0x000f220000300a00 */
[----:B------:R-:W-:-:S02]  /*d320*/  IADD3 R240, R245, -0x55, RZ ;  /* 0xffffffabf5f07810 */ /* 0x000fc40007ffe0ff */
[----:B------:R-:W-:Y:S01]  /*d330*/  IADD3 R4, R6, -0x58, RZ ;  /* 0xffffffa806047810 */ /* 0x000fe20007ffe0ff */
[----:B------:R-:W-:Y:S01]  /*d340*/  LDGSTS.E [R248+0x1800c], desc[UR16][R80.64], !P6 ;  /* 0x1800c00050f87fae */ /* 0x000fe2000f121850 */
[----:B------:R-:W-:Y:S01]  /*d350*/  ISETP.GE.U32.AND P1, PT, R240, 0x7fffff6c, PT ;  /* 0x7fffff6cf000780c */ /* 0x000fe20003f26070 */
[----:B------:R-:W1:Y:S01]  /*d360*/  LDC R6, c[0x0][0x230] ;  /* 0x00008c00ff067b82 */ /* 0x000e620000000800 */
[----:B------:R-:W-:Y:S01]  /*d370*/  ISETP.GE.U32.AND P4, PT, R4, 0x7fffff69, PT ;  /* 0x7fffff690400780c */ /* 0x000fe20003f86070 */
[----:B------:R-:W-:Y:S01]  /*d380*/  VIADD R4, R7, 0xffffff8a ;  /* 0xffffff8a07047836 */ /* 0x000fe20000000000 */
[----:B------:R1:W-:Y:S04]  /*d390*/  LDGSTS.E [R248+0x1c00c], desc[UR16][R60.64], !P6 ;  /* 0x1c00c0003cf87fae */ /* 0x0003e8000f121850 */
[----:B------:R-:W-:Y:S01]  /*d3a0*/  ISETP.GE.U32.AND P6, PT, R4, 0x7fffff4b, PT ;  /* 0x7fffff4b0400780c */ /* 0x000fe20003fc6070 */
[----:B------:R1:W-:Y:S01]  /*d3b0*/  STL.64 [R1+0xe00], R248 ;  /* 0x000e00f801007387 */ /* 0x0003e20000100a00 */
[----:B------:R-:W-:Y:S01]  /*d3c0*/  VIADD R4, R12, 0xffffff88 ;  /* 0xffffff880c047836 */ /* 0x000fe20000000000 */
[----:B------:R-:W4:Y:S01]  /*d3d0*/  LDC R7, c[0x0][0x230] ;  /* 0x00008c00ff077b82 */ /* 0x000f220000000800 */
[----:B------:R-:W-:-:S05]  /*d3e0*/  VIADD R240, R244, 0xffffffa9 ;  /* 0xffffffa9f4f07836 */ /* 0x000fca0000000000 */
[----:B------:R-:W-:Y:S02]  /*d3f0*/  ISETP.GE.U32.AND P3, PT, R240, 0x7fffff6a, PT ;  /* 0x7fffff6af000780c */ /* 0x000fe40003f66070 */
[----:B------:R-:W4:Y:S08]  /*d400*/  LDC R245, c[0x0][0x230] ;  /* 0x00008c00fff57b82 */ /* 0x000f300000000800 */
[----:B-1----:R-:W1:Y:S01]  /*d410*/  LDC R248, c[0x0][0x230] ;  /* 0x00008c00fff87b82 */ /* 0x002e620000000800 */
[----:B--2---:R-:W-:-:S07]  /*d420*/  IMAD.WIDE R50, R2, 0x4, R50 ;  /* 0x0000000402327825 */ /* 0x004fce00078e0232 */
[----:B------:R-:W2:Y:S01]  /*d430*/  LDC R244, c[0x0][0x230] ;  /* 0x00008c00fff47b82 */ /* 0x000ea20000000800 */
[C---:B------:R-:W-:Y:S01]  /*d440*/  IMAD.WIDE R58, R2.reuse, 0x4, R58 ;  /* 0x00000004023a7825 */ /* 0x040fe200078e023a */
[----:B------:R1:W-:Y:S04]  /*d450*/  STL.64 [R1+0x3d8], R50 ;  /* 0x0003d83201007387 */ /* 0x0003e80000100a00 */
[----:B------:R1:W-:Y:S04]  /*d460*/  STL.64 [R1+0x3d0], R58 ;  /* 0x0003d03a01007387 */ /* 0x0003e80000100a00 */
[----:B------:R-:W-:Y:S04]  /*d470*/  LDGSTS.E [R247+0x10000], desc[UR16][R50.64], !P1 ;  /* 0x1000000032f77fae */ /* 0x000fe8000c921850 */
[----:B------:R-:W-:Y:S01]  /*d480*/  LDGSTS.E [R247+0x14000], desc[UR16][R58.64], !P1 ;  /* 0x140000003af77fae */ /* 0x000fe2000c921850 */
[----:B---3--:R-:W-:-:S03]  /*d490*/  IMAD.WIDE R60, R2, 0x4, R56 ;  /* 0x00000004023c7825 */ /* 0x008fc600078e0238 */
[----:B------:R-:W3:Y:S01]  /*d4a0*/  LDL.LU.64 R56, [R1+0x168] ;  /* 0x0001680001387983 */ /* 0x000ee20000300a00 */
[----:B------:R-:W-:-:S03]  /*d4b0*/  IMAD.WIDE R12, R2, 0x4, R72 ;  /* 0x00000004020c7825 */ /* 0x000fc600078e0248 */
[----:B------:R-:W2:Y:S04]  /*d4c0*/  LDL.LU.64 R72, [R1+0x160] ;  /* 0x0001600001487983 */ /* 0x000ea80000300a00 */
[----:B------:R4:W-:Y:S04]  /*d4d0*/  STL.64 [R1+0x3c8], R60 ;  /* 0x0003c83c01007387 */ /* 0x0009e80000100a00 */
[----:B------:R4:W-:Y:S04]  /*d4e0*/  STL.64 [R1+0x3c0], R12 ;  /* 0x0003c00c01007387 */ /* 0x0009e80000100a00 */
[----:B-1----:R-:W2:Y:S04]  /*d4f0*/  LDL.LU.64 R50, [R1+0x158] ;  /* 0x0001580001327983 */ /* 0x002ea80000300a00 */
[----:B------:R-:W2:Y:S01]  /*d500*/  LDL.LU.64 R58, [R1+0x150] ;  /* 0x00015000013a7983 */ /* 0x000ea20000300a00 */
[----:B------:R-:W-:-:S03]  /*d510*/  IMAD.WIDE R48, R2, 0x4, R48 ;  /* 0x0000000402307825 */ /* 0x000fc600078e0230 */
[----:B------:R1:W-:Y:S01]  /*d520*/  LDGSTS.E [R247+0x10004], desc[UR16][R60.64], !P2 ;  /* 0x100040003cf77fae */ /* 0x0003e2000d121850 */
[----:B----4-:R-:W-:-:S03]  /*d530*/  IMAD.WIDE R14, R2, 0x4, R14 ;  /* 0x00000004020e7825 */ /* 0x010fc600078e020e */
[----:B------:R4:W-:Y:S04]  /*d540*/  STL.64 [R1+0x3b8], R48 ;  /* 0x0003b83001007387 */ /* 0x0009e80000100a00 */
[----:B------:R4:W-:Y:S01]  /*d550*/  STL.64 [R1+0x3b0], R14 ;  /* 0x0003b00e01007387 */ /* 0x0009e20000100a00 */
[----:B------:R-:W-:-:S03]  /*d560*/  IMAD.WIDE R80, R2, 0x4, R52 ;  /* 0x0000000402507825 */ /* 0x000fc600078e0234 */
[----:B------:R4:W-:Y:S01]  /*d570*/  LDGSTS.E [R247+0x14004], desc[UR16][R12.64], !P2 ;  /* 0x140040000cf77fae */ /* 0x0009e2000d121850 */
[----:B-1----:R-:W-:-:S03]  /*d580*/  IMAD.WIDE R60, R2, 0x4, R54 ;  /* 0x00000004023c7825 */ /* 0x002fc600078e0236 */
[----:B------:R-:W2:Y:S04]  /*d590*/  LDL.LU.64 R52, [R1+0x148] ;  /* 0x0001480001347983 */ /* 0x000ea80000300a00 */
[----:B------:R-:W2:Y:S04]  /*d5a0*/  LDL.LU.64 R54, [R1+0x140] ;  /* 0x0001400001367983 */ /* 0x000ea80000300a00 */
[----:B------:R1:W-:Y:S01]  /*d5b0*/  STL.64 [R1+0x3a8], R80 ;  /* 0x0003a85001007387 */ /* 0x0003e20000100a00 */
[----:B------:R-:W-:Y:S01]  /*d5c0*/  VIADD R240, R243, 0xffffff8b ;  /* 0xffffff8bf3f07836 */ /* 0x000fe20000000000 */
[----:B----4-:R-:W4:Y:S02]  /*d5d0*/  LDC R12, c[0x0][0x230] ;  /* 0x00008c00ff0c7b82 */ /* 0x010f240000000800 */
[----:B------:R-:W-:Y:S04]  /*d5e0*/  LDGSTS.E [R247+0x10008], desc[UR16][R48.64], !P3 ;  /* 0x1000800030f77fae */ /* 0x000fe8000d921850 */
[----:B------:R1:W-:Y:S01]  /*d5f0*/  STL.64 [R1+0x3a0], R60 ;  /* 0x0003a03c01007387 */ /* 0x0003e20000100a00 */
[----:B------:R-:W-:Y:S01]  /*d600*/  ISETP.GE.U32.AND P2, PT, R4, 0x7fffff49, PT ;  /* 0x7fffff490400780c */ /* 0x000fe20003f46070 */
[----:B------:R-:W4:Y:S02]  /*d610*/  LDC R243, c[0x0][0x230] ;  /* 0x00008c00fff37b82 */ /* 0x000f240000000800 */
[----:B------:R-:W-:Y:S04]  /*d620*/  LDGSTS.E [R247+0x14008], desc[UR16][R14.64], !P3 ;  /* 0x140080000ef77fae */ /* 0x000fe8000d921850 */
[----:B------:R-:W4:Y:S01]  /*d630*/  LDL.LU.64 R48, [R1+0x138] ;  /* 0x0001380001307983 */ /* 0x000f220000300a00 */
[----:B------:R-:W-:-:S03]  /*d640*/  ISETP.GE.U32.AND P5, PT, R240, 0x7fffff4c, PT ;  /* 0x7fffff4cf000780c */ /* 0x000fc60003fa6070 */
[----:B------:R1:W-:Y:S04]  /*d650*/  LDGSTS.E [R247+0x1000c], desc[UR16][R80.64], !P4 ;  /* 0x1000c00050f77fae */ /* 0x0003e8000e121850 */
[----:B------:R-:W4:Y:S04]  /*d660*/  LDL.LU.64 R14, [R1+0x130] ;  /* 0x00013000010e7983 */ /* 0x000f280000300a00 */
[----:B------:R1:W-:Y:S01]  /*d670*/  LDGSTS.E [R247+0x1400c], desc[UR16][R60.64], !P4 ;  /* 0x1400c0003cf77fae */ /* 0x0003e2000e121850 */
[----:B------:R-:W-:Y:S02]  /*d680*/  IADD3 R4, R6, -0x5a, RZ ;  /* 0xffffffa606047810 */ /* 0x000fe40007ffe0ff */
[----:B------:R-:W-:Y:S01]  /*d690*/  IADD3 R240, R242, -0x77, RZ ;  /* 0xffffff89f2f07810 */ /* 0x000fe20007ffe0ff */
[----:B------:R-:W4:Y:S01]  /*d6a0*/  LDC R6, c[0x0][0x230] ;  /* 0x00008c00ff067b82 */ /* 0x000f220000000800 */
[----:B------:R-:W-:Y:S01]  /*d6b0*/  ISETP.GE.U32.AND P4, PT, R4, 0x7fffff67, PT ;  /* 0x7fffff670400780c */ /* 0x000fe20003f86070 */
[----:B------:R-:W-:Y:S01]  /*d6c0*/  VIADD R4, R7, 0xffffffa4 ;  /* 0xffffffa407047836 */ /* 0x000fe20000000000 */
[----:B------:R-:W-:Y:S01]  /*d6d0*/  ISETP.GE.U32.AND P1, PT, R240, 0x7fffff4a, PT ;  /* 0x7fffff4af000780c */ /* 0x000fe20003f26070 */
[----:B---3--:R-:W-:-:S04]  /*d6e0*/  IMAD.WIDE R56, R2, 0x4, R56 ;  /* 0x0000000402387825 */ /* 0x008fc800078e0238 */
[----:B------:R-:W3:Y:S01]  /*d6f0*/  LDC R242, c[0x0][0x230] ;  /* 0x00008c00fff27b82 */ /* 0x000ee20000000800 */
[C---:B--2---:R-:W-:Y:S01]  /*d700*/  IMAD.WIDE R72, R2.reuse, 0x4, R72 ;  /* 0x0000000402487825 */ /* 0x044fe200078e0248 */
[----:B------:R2:W-:Y:S04]  /*d710*/  STL.64 [R1+0x210], R56 ;  /* 0x0002103801007387 */ /* 0x0005e80000100a00 */
[----:B------:R2:W-:Y:S02]  /*d720*/  STL.64 [R1+0x208], R72 ;  /* 0x0002084801007387 */ /* 0x0005e40000100a00 */
[----:B------:R-:W3:Y:S02]  /*d730*/  LDC R7, c[0x0][0x230] ;  /* 0x00008c00ff077b82 */ /* 0x000ee40000000800 */
[----:B------:R-:W-:Y:S01]  /*d740*/  LDGSTS.E [R247+0x18000], desc[UR16][R56.64], !P5 ;  /* 0x1800000038f77fae */ /* 0x000fe2000e921850 */
[----:B-1----:R-:W-:-:S03]  /*d750*/  IMAD.WIDE R80, R2, 0x4, R50 ;  /* 0x0000000402507825 */ /* 0x002fc600078e0232 */
[----:B------:R-:W-:Y:S01]  /*d760*/  LDGSTS.E [R247+0x1c000], desc[UR16][R72.64], !P5 ;  /* 0x1c00000048f77fae */ /* 0x000fe2000e921850 */
[----:B------:R-:W-:-:S03]  /*d770*/  IMAD.WIDE R60, R2, 0x4, R58 ;  /* 0x00000004023c7825 */ /* 0x000fc600078e023a */
[----:B------:R-:W3:Y:S04]  /*d780*/  LDL.LU.64 R50, [R1+0x288] ;  /* 0x0002880001327983 */ /* 0x000ee80000300a00 */
[----:B------:R-:W3:Y:S04]  /*d790*/  LDL.LU.64 R58, [R1+0x280] ;  /* 0x00028000013a7983 */ /* 0x000ee80000300a00 */
[----:B------:R-:W-:Y:S04]  /*d7a0*/  STL.64 [R1+0x200], R80 ;  /* 0x0002005001007387 */ /* 0x000fe80000100a00 */
[----:B------:R1:W-:Y:S04]  /*d7b0*/  STL.64 [R1+0x1f8], R60 ;  /* 0x0001f83c01007387 */ /* 0x0003e80000100a00 */
[----:B--2---:R-:W2:Y:S04]  /*d7c0*/  LDL.LU.64 R56, [R1+0x278] ;  /* 0x0002780001387983 */ /* 0x004ea80000300a00 */
[----:B------:R-:W2:Y:S04]  /*d7d0*/  LDL.LU.64 R72, [R1+0x270] ;  /* 0x0002700001487983 */ /* 0x000ea80000300a00 */
[----:B------:R-:W-:Y:S04]  /*d7e0*/  LDGSTS.E [R247+0x18004], desc[UR16][R80.64], !P6 ;  /* 0x1800400050f77fae */ /* 0x000fe8000f121850 */
[----:B------:R1:W-:Y:S01]  /*d7f0*/  LDGSTS.E [R247+0x1c004], desc[UR16][R60.64], !P6 ;  /* 0x1c0040003cf77fae */ /* 0x0003e2000f121850 */
[----:B------:R-:W-:Y:S01]  /*d800*/  ISETP.GE.U32.AND P6, PT, R4, 0x7fffff65, PT ;  /* 0x7fffff650400780c */ /* 0x000fe20003fc6070 */
[----:B----4-:R-:W-:-:S02]  /*d810*/  VIADD R4, R12, 0xffffff86 ;  /* 0xffffff860c047836 */ /* 0x010fc40000000000 */
[----:B-1----:R-:W-:-:S04]  /*d820*/  IMAD.WIDE R60, R2, 0x4, R52 ;  /* 0x00000004023c7825 */ /* 0x002fc800078e0234 */
[C---:B------:R-:W-:Y:S01]  /*d830*/  IMAD.WIDE R52, R2.reuse, 0x4, R54 ;  /* 0x0000000402347825 */ /* 0x040fe200078e0236 */
[----:B------:R-:W-:Y:S04]  /*d840*/  STL.64 [R1+0x1f0], R60 ;  /* 0x0001f03c01007387 */ /* 0x000fe80000100a00 */
[----:B------:R-:W-:Y:S01]  /*d850*/  STL.64 [R1+0x1e8], R52 ;  /* 0x0001e83401007387 */ /* 0x000fe20000100a00 */
[----:B------:R-:W-:-:S03]  /*d860*/  IMAD.WIDE R48, R2, 0x4, R48 ;  /* 0x0000000402307825 */ /* 0x000fc600078e0230 */
[----:B------:R-:W4:Y:S01]  /*d870*/  LDL.LU.64 R12, [R1+0x268] ;  /* 0x00026800010c7983 */ /* 0x000f220000300a00 */
[----:B------:R-:W-:-:S03]  /*d880*/  IMAD.WIDE R14, R2, 0x4, R14 ;  /* 0x00000004020e7825 */ /* 0x000fc600078e020e */
[----:B------:R-:W4:Y:S04]  /*d890*/  LDL.LU.64 R54, [R1+0x260] ;  /* 0x0002600001367983 */ /* 0x000f280000300a00 */
[----:B------:R2:W-:Y:S04]  /*d8a0*/  LDGSTS.E [R247+0x18008], desc[UR16][R60.64], !P1 ;  /* 0x180080003cf77fae */ /* 0x0005e8000c921850 */
[----:B------:R1:W-:Y:S04]  /*d8b0*/  STL.64 [R1+0x1e0], R48 ;  /* 0x0001e03001007387 */ /* 0x0003e80000100a00 */
[----:B------:R2:W-:Y:S04]  /*d8c0*/  LDGSTS.E [R247+0x1c008], desc[UR16][R52.64], !P1 ;  /* 0x1c00800034f77fae */ /* 0x0005e8000c921850 */
[----:B------:R1:W-:Y:S04]  /*d8d0*/  STL.64 [R1+0x1d8], R14 ;  /* 0x0001d80e01007387 */ /* 0x0003e80000100a00 */
[----:B------:R-:W-:Y:S01]  /*d8e0*/  LDGSTS.E [R247+0x1800c], desc[UR16][R48.64], !P2 ;  /* 0x1800c00030f77fae */ /* 0x000fe2000d121850 */
[----:B------:R-:W-:-:S02]  /*d8f0*/  VIADD R240, R245, 0xffffffa7 ;  /* 0xffffffa7f5f07836 */ /* 0x000fc40000000000 */
[----:B------:R-:W4:Y:S01]  /*d900*/  LDC R245, c[0x0][0x230] ;  /* 0x00008c00fff57b82 */ /* 0x000f220000000800 */
[----:B------:R-:W-:Y:S04]  /*d910*/  LDGSTS.E [R247+0x1c00c], desc[UR16][R14.64], !P2 ;  /* 0x1c00c0000ef77fae */ /* 0x000fe8000d121850 */
[----:B-1----:R-:W4:Y:S01]  /*d920*/  LDL.LU.64 R48, [R1+0x258] ;  /* 0x0002580001307983 */ /* 0x002f220000300a00 */
[----:B------:R-:W-:-:S03]  /*d930*/  ISETP.GE.U32.AND P3, PT, R240, 0x7fffff68, PT ;  /* 0x7fffff68f000780c */ /* 0x000fc60003f66070 */
[----:B------:R-:W4:Y:S01]  /*d940*/  LDL.LU.64 R14, [R1+0x250] ;  /* 0x00025000010e7983 */ /* 0x000f220000300a00 */
[----:B---3--:R-:W-:-:S04]  /*d950*/  IMAD.WIDE R50, R2, 0x4, R50 ;  /* 0x0000000402327825 */ /* 0x008fc800078e0232 */
[C---:B------:R-:W-:Y:S01]  /*d960*/  IMAD.WIDE R58, R2.reuse, 0x4, R58 ;  /* 0x00000004023a7825 */ /* 0x040fe200078e023a */
[----:B------:R1:W-:Y:S04]  /*d970*/  STL.64 [R1+0x398], R50 ;  /* 0x0003983201007387 */ /* 0x0003e80000100a00 */
[----:B------:R3:W-:Y:S04]  /*d980*/  STL.64 [R1+0x390], R58 ;  /* 0x0003903a01007387 */ /* 0x0007e80000100a00 */
[----:B------:R-:W-:Y:S01]  /*d990*/  LDGSTS.E [R246+0x10000], desc[UR16][R50.64], !P3 ;  /* 0x1000000032f67fae */ /* 0x000fe2000d921850 */
[----:B--2---:R-:W-:-:S03]  /*d9a0*/  IMAD.WIDE R60, R2, 0x4, R56 ;  /* 0x00000004023c7825 */ /* 0x004fc600078e0238 */
[----:B------:R-:W-:Y:S01]  /*d9b0*/  LDGSTS.E [R246+0x14000], desc[UR16][R58.64], !P3 ;  /* 0x140000003af67fae */ /* 0x000fe2000d921850 */
[----:B------:R-:W-:-:S03]  /*d9c0*/  IMAD.WIDE R52, R2, 0x4, R72 ;  /* 0x0000000402347825 */ /* 0x000fc600078e0248 */
[----:B------:R-:W2:Y:S04]  /*d9d0*/  LDL.LU.64 R56, [R1+0x128] ;  /* 0x0001280001387983 */ /* 0x000ea80000300a00 */
[----:B------:R-:W2:Y:S04]  /*d9e0*/  LDL.LU.64 R72, [R1+0x120] ;  /* 0x0001200001487983 */ /* 0x000ea80000300a00 */
[----:B------:R4:W-:Y:S04]  /*d9f0*/  STL.64 [R1+0x388], R60 ;  /* 0x0003883c01007387 */ /* 0x0009e80000100a00 */
[----:B------:R4:W-:Y:S04]  /*da00*/  STL.64 [R1+0x380], R52 ;  /* 0x0003803401007387 */ /* 0x0009e80000100a00 */
[----:B-1----:R-:W2:Y:S04]  /*da10*/  LDL.LU.64 R50, [R1+0x118] ;  /* 0x0001180001327983 */ /* 0x002ea80000300a00 */
[----:B---3--:R-:W3:Y:S04]  /*da20*/  LDL.LU.64 R58, [R1+0x110] ;  /* 0x00011000013a7983 */ /* 0x008ee80000300a00 */
[----:B------:R1:W-:Y:S04]  /*da30*/  LDGSTS.E [R246+0x10004], desc[UR16][R60.64], !P4 ;  /* 0x100040003cf67fae */ /* 0x0003e8000e121850 */
[----:B------:R-:W3:Y:S01]  /*da40*/  LDL.LU.64 R250, [R1+0x108] ;  /* 0x0001080001fa7983 */ /* 0x000ee20000300a00 */
[----:B----4-:R-:W-:-:S03]  /*da50*/  IMAD.WIDE R80, R2, 0x4, R12 ;  /* 0x0000000402507825 */ /* 0x010fc600078e020c */
[----:B------:R4:W-:Y:S01]  /*da60*/  LDGSTS.E [R246+0x14004], desc[UR16][R52.64], !P4 ;  /* 0x1400400034f67fae */ /* 0x0009e2000e121850 */
[----:B-1----:R-:W-:-:S03]  /*da70*/  IMAD.WIDE R60, R2, 0x4, R54 ;  /* 0x00000004023c7825 */ /* 0x002fc600078e0236 */
[----:B------:R1:W-:Y:S04]  /*da80*/  STL.64 [R1+0x378], R80 ;  /* 0x0003785001007387 */ /* 0x0003e80000100a00 */
[----:B------:R-:W3:Y:S04]  /*da90*/  LDL.LU.64 R12, [R1+0x100] ;  /* 0x00010000010c7983 */ /* 0x000ee80000300a00 */
[----:B------:R1:W-:Y:S04]  /*daa0*/  STL.64 [R1+0x370], R60 ;  /* 0x0003703c01007387 */ /* 0x0003e80000100a00 */
[----:B------:R-:W3:Y:S01]  /*dab0*/  LDL.LU.64 R54, [R1+0xf8] ;  /* 0x0000f80001367983 */ /* 0x000ee20000300a00 */
[----:B----4-:R-:W-:-:S03]  /*dac0*/  IMAD.WIDE R52, R2, 0x4, R48 ;  /* 0x0000000402347825 */ /* 0x010fc600078e0230 */
[----:B------:R-:W4:Y:S01]  /*dad0*/  LDL.LU.64 R48, [R1+0xf0] ;  /* 0x0000f00001307983 */ /* 0x000f220000300a00 */
[----:B------:R-:W-:Y:S02]  /*dae0*/  VIADD R240, R244, 0xffffffa5 ;  /* 0xffffffa5f4f07836 */ /* 0x000fe40000000000 */
[----:B------:R-:W1:Y:S03]  /*daf0*/  LDC R244, c[0x0][0x230] ;  /* 0x00008c00fff47b82 */ /* 0x000e660000000800 */
[----:B------:R-:W-:Y:S02]  /*db00*/  ISETP.GE.U32.AND P5, PT, R240, 0x7fffff66, PT ;  /* 0x7fffff66f000780c */ /* 0x000fe40003fa6070 */
[----:B------:R-:W-:Y:S02]  /*db10*/  IADD3 R240, R243, -0x79, RZ ;  /* 0xffffff87f3f07810 */ /* 0x000fe40007ffe0ff */
[----:B------:R-:W-:Y:S01]  /*db20*/  ISETP.GE.U32.AND P2, PT, R4, 0x7fffff47, PT ;  /* 0x7fffff470400780c */ /* 0x000fe20003f46070 */
[----:B------:R-:W-:Y:S01]  /*db30*/  IMAD.WIDE R14, R2, 0x4, R14 ;  /* 0x00000004020e7825 */ /* 0x000fe200078e020e */
[----:B------:R-:W-:Y:S01]  /*db40*/  ISETP.GE.U32.AND P1, PT, R240, 0x7fffff48, PT ;  /* 0x7fffff48f000780c */ /* 0x000fe20003f26070 */
[----:B------:R1:W-:Y:S01]  /*db50*/  STL.64 [R1+0x368], R52 ;  /* 0x0003683401007387 */ /* 0x0003e20000100a00 */
[----:B------:R-:W-:Y:S01]  /*db60*/  IADD3 R4, R6, -0x7c, RZ ;  /* 0xffffff8406047810 */ /* 0x000fe20007ffe0ff */
[----:B------:R-:W-:Y:S01]  /*db70*/  VIADD R240, R242, 0xffffff85 ;  /* 0xffffff85f2f07836 */ /* 0x000fe20000000000 */
[----:B------:R-:W4:Y:S02]  /*db80*/  LDC R6, c[0x0][0x230] ;  /* 0x00008c00ff067b82 */ /* 0x000f240000000800 */
[----:B------:R-:W-:Y:S01]  /*db90*/  ISETP.GE.U32.AND P4, PT, R4, 0x7fffff45, PT ;  /* 0x7fffff450400780c */ /* 0x000fe20003f86070 */
[----:B------:R-:W-:Y:S01]  /*dba0*/  VIADD R4, R7, 0xffffffa2 ;  /* 0xffffffa207047836 */ /* 0x000fe20000000000 */
[----:B------:R-:W-:Y:S01]  /*dbb0*/  ISETP.GE.U32.AND P3, PT, R240, 0x7fffff46, PT ;  /* 0x7fffff46f000780c */ /* 0x000fe20003f66070 */
[----:B------:R-:W-:Y:S01]  /*dbc0*/  VIADD R240, R245, 0xffffffa3 ;  /* 0xffffffa3f5f07836 */ /* 0x000fe20000000000 */
[----:B------:R-:W-:Y:S02]  /*dbd0*/  LDGSTS.E [R246+0x10008], desc[UR16][R80.64], !P5 ;  /* 0x1000800050f67fae */ /* 0x000fe4000e921850 */
[----:B------:R-:W4:Y:S02]  /*dbe0*/  LDC R242, c[0x0][0x230] ;  /* 0x00008c00fff27b82 */ /* 0x000f240000000800 */
[----:B------:R-:W-:Y:S01]  /*dbf0*/  LDGSTS.E [R246+0x14008], desc[UR16][R60.64], !P5 ;  /* 0x140080003cf67fae */ /* 0x000fe2000e921850 */
[----:B------:R-:W-:-:S03]  /*dc00*/  ISETP.GE.U32.AND P5, PT, R240, 0x7fffff64, PT ;  /* 0x7fffff64f000780c */ /* 0x000fc60003fa6070 */
[----:B------:R-:W-:Y:S02]  /*dc10*/  LDGSTS.E [R246+0x1000c], desc[UR16][R52.64], !P6 ;  /* 0x1000c00034f67fae */ /* 0x000fe4000f121850 */
[----:B------:R-:W4:Y:S02]  /*dc20*/  LDC R7, c[0x0][0x230] ;  /* 0x00008c00ff077b82 */ /* 0x000f240000000800 */
[----:B-1----:R-:W4:Y:S01]  /*dc30*/  LDL.LU.64 R80, [R1+0xe88] ;  /* 0x000e880001507983 */ /* 0x002f220000300a00 */
[----:B------:R-:W-:-:S03]  /*dc40*/  IADD3 R240, R244, -0x5f, RZ ;  /* 0xffffffa1f4f07810 */ /* 0x000fc60007ffe0ff */
[----:B------:R-:W4:Y:S02]  /*dc50*/  LDL.LU.64 R60, [R1+0xe80] ;  /* 0x000e8000013c7983 */ /* 0x000f240000300a00 */
[----:B------:R-:W1:Y:S02]  /*dc60*/  LDC R243, c[0x0][0x230] ;  /* 0x00008c00fff37b82 */ /* 0x000e640000000800 */
[----:B------:R-:W-:Y:S01]  /*dc70*/  LDGSTS.E [R246+0x1400c], desc[UR16][R14.64], !P6 ;  /* 0x1400c0000ef67fae */ /* 0x000fe2000f121850 */
[----:B------:R-:W-:Y:S01]  /*dc80*/  ISETP.GE.U32.AND P6, PT, R4, 0x7fffff63, PT ;  /* 0x7fffff630400780c */ /* 0x000fe20003fc6070 */
[----:B------:R-:W-:Y:S02]  /*dc90*/  VIADD R4, R248, 0xffffffa0 ;  /* 0xffffffa0f8047836 */ /* 0x000fe40000000000 */
[----:B------:R1:W-:Y:S04]  /*dca0*/  STL.64 [R1+0x360], R14 ;  /* 0x0003600e01007387 */ /* 0x0003e80000100a00 */
[----:B------:R-:W4:Y:S04]  /*dcb0*/  LDL.LU.64 R52, [R1+0xe78] ;  /* 0x000e780001347983 */ /* 0x000f280000300a00 */
[----:B-1----:R-:W4:Y:S01]  /*dcc0*/  LDL.LU.64 R14, [R1+0xe70] ;  /* 0x000e7000010e7983 */ /* 0x002f220000300a00 */
[----:B--2---:R-:W-:-:S04]  /*dcd0*/  IMAD.WIDE R56, R2, 0x4, R56 ;  /* 0x0000000402387825 */ /* 0x004fc800078e0238 */
[C---:B------:R-:W-:Y:S01]  /*dce0*/  IMAD.WIDE R72, R2.reuse, 0x4, R72 ;  /* 0x0000000402487825 */ /* 0x040fe200078e0248 */
[----:B------:R1:W-:Y:S04]  /*dcf0*/  STL.64 [R1+0x1d0], R56 ;  /* 0x0001d03801007387 */ /* 0x0003e80000100a00 */
[----:B------:R2:W-:Y:S04]  /*dd00*/  STL.64 [R1+0x1c8], R72 ;  /* 0x0001c84801007387 */ /* 0x0005e80000100a00 */
[----:B------:R-:W-:Y:S01]  /*dd10*/  LDGSTS.E [R246+0x18000], desc[UR16][R56.64], !P1 ;  /* 0x1800000038f67fae */ /* 0x000fe2000c921850 */
[----:B------:R-:W-:-:S03]  /*dd20*/  IMAD.WIDE R248, R2, 0x4, R50 ;  /* 0x0000000402f87825 */ /* 0x000fc600078e0232 */
[----:B------:R-:W-:Y:S01]  /*dd30*/  LDGSTS.E [R246+0x1c000], desc[UR16][R72.64], !P1 ;  /* 0x1c00000048f67fae */ /* 0x000fe2000c921850 */
[----:B---3--:R-:W-:-:S03]  /*dd40*/  IMAD.WIDE R244, R2, 0x4, R58 ;  /* 0x0000000402f47825 */ /* 0x008fc600078e023a */
[----:B------:R-:W3:Y:S04]  /*dd50*/  LDL.LU.64 R50, [R1+0xe8] ;  /* 0x0000e80001327983 */ /* 0x000ee80000300a00 */
[----:B------:R-:W3:Y:S04]  /*dd60*/  LDL.LU.64 R58, [R1+0xe0] ;  /* 0x0000e000013a7983 */ /* 0x000ee80000300a00 */
[----:B------:R-:W-:Y:S04]  /*dd70*/  STL.64 [R1+0x1c0], R248 ;  /* 0x0001c0f801007387 */ /* 0x000fe80000100a00 */
[----:B------:R2:W-:Y:S04]  /*dd80*/  STL.64 [R1+0x1b8], R244 ;  /* 0x0001b8f401007387 */ /* 0x0005e80000100a00 */
[----:B-1----:R-:W3:Y:S04]  /*dd90*/  LDL.LU.64 R56, [R1+0xd8] ;  /* 0x0000d80001387983 */ /* 0x002ee80000300a00 */
[----:B--2---:R-:W2:Y:S01]  /*dda0*/  LDL.LU.64 R72, [R1+0xd0] ;  /* 0x0000d00001487983 */ /* 0x004ea20000300a00 */
[----:B------:R-:W-:-:S03]  /*ddb0*/  IMAD.WIDE R12, R2, 0x4, R12 ;  /* 0x00000004020c7825 */ /* 0x000fc600078e020c */
[----:B------:R-:W-:Y:S04]  /*ddc0*/  LDGSTS.E [R246+0x18004], desc[UR16][R248.64], !P2 ;  /* 0x18004000f8f67fae */ /* 0x000fe8000d121850 */
[----:B------:R1:W-:Y:S01]  /*ddd0*/  LDGSTS.E [R246+0x1c004], desc[UR16][R244.64], !P2 ;  /* 0x1c004000f4f67fae */ /* 0x0003e2000d121850 */
[----:B------:R-:W-:-:S04]  /*dde0*/  IMAD.WIDE R54, R2, 0x4, R54 ;  /* 0x0000000402367825 */ /* 0x000fc800078e0236 */
[----:B-1----:R-:W-:-:S05]  /*ddf0*/  IMAD.WIDE R244, R2, 0x4, R250 ;  /* 0x0000000402f47825 */ /* 0x002fca00078e02fa */
[----:B------:R1:W-:Y:S01]  /*de00*/  STL.64 [R1+0x1b0], R244 ;  /* 0x0001b0f401007387 */ /* 0x0003e20000100a00 */
[----:B----4-:R-:W-:-:S03]  /*de10*/  IMAD.WIDE R48, R2, 0x4, R48 ;  /* 0x0000000402307825 */ /* 0x010fc600078e0230 */
[----:B------:R4:W-:Y:S04]  /*de20*/  STL.64 [R1+0x1a8], R12 ;  /* 0x0001a80c01007387 */ /* 0x0009e80000100a00 */
[----:B------:R1:W-:Y:S04]  /*de30*/  LDGSTS.E [R246+0x18008], desc[UR16][R244.64], !P3 ;  /* 0x18008000f4f67fae */ /* 0x0003e8000d921850 */
[----:B------:R-:W-:Y:S04]  /*de40*/  LDGSTS.E [R246+0x1c008], desc[UR16][R12.64], !P3 ;  /* 0x1c0080000cf67fae */ /* 0x000fe8000d921850 */
[----:B------:R4:W-:Y:S04]  /*de50*/  STL.64 [R1+0x1a0], R54 ;  /* 0x0001a03601007387 */ /* 0x0009e80000100a00 */
[----:B------:R-:W-:Y:S01]  /*de60*/  LDGSTS.E [R246+0x1800c], desc[UR16][R54.64], !P4 ;  /* 0x1800c00036f67fae */ /* 0x000fe2000e121850 */
[----:B------:R-:W-:Y:S01]  /*de70*/  ISETP.GE.U32.AND P1, PT, R240, 0x7fffff62, PT ;  /* 0x7fffff62f000780c */ /* 0x000fe20003f26070 */
[----:B-1----:R-:W1:Y:S02]  /*de80*/  LDC R245, c[0x0][0x230] ;  /* 0x00008c00fff57b82 */ /* 0x002e640000000800 */
[----:B----4-:R-:W4:Y:S04]  /*de90*/  LDL.LU.64 R12, [R1+0xc8] ;  /* 0x0000c800010c7983 */ /* 0x010f280000300a00 */
[----:B------:R1:W-:Y:S04]  /*dea0*/  STL.64 [R1+0x198], R48 ;  /* 0x0001983001007387 */ /* 0x0003e80000100a00 */
[----:B------:R-:W4:Y:S04]  /*deb0*/  LDL.LU.64 R250, [R1+0xc0] ;  /* 0x0000c00001fa7983 */ /* 0x000f280000300a00 */
[----:B------:R-:W4:Y:S04]  /*dec0*/  LDL.LU.64 R54, [R1+0xb8] ;  /* 0x0000b80001367983 */ /* 0x000f280000300a00 */
[----:B------:R3:W-:Y:S04]  /*ded0*/  LDGSTS.E [R246+0x1c00c], desc[UR16][R48.64], !P4 ;  /* 0x1c00c00030f67fae */ /* 0x0007e8000e121850 */
[----:B-1----:R-:W4:Y:S01]  /*dee0*/  LDL.LU.64 R48, [R1+0xb0] ;  /* 0x0000b00001307983 */ /* 0x002f220000300a00 */
[----:B------:R-:W-:Y:S01]  /*def0*/  VIADD R240, R242, 0xffffff83 ;  /* 0xffffff83f2f07836 */ /* 0x000fe20000000000 */
[----:B------:R-:W-:Y:S01]  /*df00*/  ISETP.GE.U32.AND P2, PT, R4, 0x7fffff61, PT ;  /* 0x7fffff610400780c */ /* 0x000fe20003f46070 */
[----:B------:R-:W1:Y:S03]  /*df10*/  LDC R242, c[0x0][0x230] ;  /* 0x00008c00fff27b82 */ /* 0x000e660000000800 */
[----:B------:R-:W-:Y:S01]  /*df20*/  ISETP.GE.U32.AND P3, PT, R240, 0x7fffff44, PT ;  /* 0x7fffff44f000780c */ /* 0x000fe20003f66070 */
[----:B------:R-:W-:-:S02]  /*df30*/  VIADD R240, R7, 0xffffff80 ;  /* 0xffffff8007f07836 */ /* 0x000fc40000000000 */
[----:B------:R-:W1:Y:S01]  /*df40*/  S2R R7, SR_TID.X ;  /* 0x0000000000077919 */ /* 0x000e620000002100 */
[----:B------:R-:W-:Y:S02]  /*df50*/  IADD3 R4, R6, -0x7e, RZ ;  /* 0xffffff8206047810 */ /* 0x000fe40007ffe0ff */
[----:B------:R-:W4:Y:S01]  /*df60*/  LDC R6, c[0x0][0x230] ;  /* 0x00008c00ff067b82 */ /* 0x000f220000000800 */
[----:B------:R3:W-:Y:S01]  /*df70*/  STL.64 [R1+0xe08], R246 ;  /* 0x000e08f601007387 */ /* 0x0007e20000100a00 */
[----:B------:R-:W-:Y:S01]  /*df80*/  ISETP.GE.U32.AND P4, PT, R4, 0x7fffff43, PT ;  /* 0x7fffff430400780c */ /* 0x000fe20003f86070 */
[----:B------:R-:W-:-:S05]  /*df90*/  VIADD R4, R243, 0xffffff81 ;  /* 0xffffff81f3047836 */ /* 0x000fca0000000000 */
[----:B------:R-:W4:Y:S01]  /*dfa0*/  LDC R243, c[0x0][0x230] ;  /* 0x00008c00fff37b82 */ /* 0x000f220000000800 */
[----:B-1----:R-:W-:Y:S01]  /*dfb0*/  LOP3.LUT R7, R7, 0x3f, RZ, 0xc0, !PT ;  /* 0x0000003f07077812 */ /* 0x002fe200078ec0ff */
[----:B---3--:R-:W-:-:S04]  /*dfc0*/  IMAD.WIDE R50, R2, 0x4, R50 ;  /* 0x0000000402327825 */ /* 0x008fc800078e0232 */
[C---:B------:R-:W-:Y:S01]  /*dfd0*/  IMAD.WIDE R58, R2.reuse, 0x4, R58 ;  /* 0x00000004023a7825 */ /* 0x040fe200078e023a */
[----:B------:R1:W-:Y:S04]  /*dfe0*/  STL.64 [R1+0x358], R50 ;  /* 0x0003583201007387 */ /* 0x0003e80000100a00 */
[----:B------:R3:W-:Y:S04]  /*dff0*/  STL.64 [R1+0x350], R58 ;  /* 0x0003503a01007387 */ /* 0x0007e80000100a00 */
[----:B------:R-:W-:Y:S01]  /*e000*/  LDGSTS.E [R15+0x10000], desc[UR16][R50.64], !P5 ;  /* 0x10000000320f7fae */ /* 0x000fe2000e921850 */
[----:B------:R-:W-:-:S03]  /*e010*/  IMAD.WIDE R246, R2, 0x4, R56 ;  /* 0x0000000402f67825 */ /* 0x000fc600078e0238 */
[----:B------:R-:W-:Y:S01]  /*e020*/  LDGSTS.E [R15+0x14000], desc[UR16][R58.64], !P5 ;  /* 0x140000003a0f7fae */ /* 0x000fe2000e921850 */
[----:B--2---:R-:W-:-:S03]  /*e030*/  IMAD.WIDE R72, R2, 0x4, R72 ;  /* 0x0000000402487825 */ /* 0x004fc600078e0248 */
[----:B------:R-:W2:Y:S01]  /*e040*/  LDL.LU.64 R56, [R1+0xa8] ;  /* 0x0000a80001387983 */ /* 0x000ea20000300a00 */
[----:B------:R-:W-:-:S03]  /*e050*/  ISETP.GE.AND P5, PT, R7, R240, PT ;  /* 0x000000f00700720c */ /* 0x000fc60003fa6270 */
[----:B------:R-:W-:Y:S04]  /*e060*/  STL.64 [R1+0x308], R246 ;  /* 0x000308f601007387 */ /* 0x000fe80000100a00 */
[----:B-1----:R-:W2:Y:S04]  /*e070*/  LDL.LU.64 R50, [R1+0xa0] ;  /* 0x0000a00001327983 */ /* 0x002ea80000300a00 */
[----:B------:R1:W-:Y:S04]  /*e080*/  LDGSTS.E [R15+0x10004], desc[UR16][R246.64], !P6 ;  /* 0x10004000f60f7fae */ /* 0x0003e8000f121850 */
[----:B------:R1:W-:Y:S04]  /*e090*/  STL.64 [R1+0x300], R72 ;  /* 0x0003004801007387 */ /* 0x0003e80000100a00 */
[----:B------:R2:W-:Y:S01]  /*e0a0*/  LDGSTS.E [R15+0x14004], desc[UR16][R72.64], !P6 ;  /* 0x14004000480f7fae */ /* 0x0005e2000f121850 */
[----:B------:R-:W-:-:S02]  /*e0b0*/  ISETP.GE.U32.AND P6, PT, R4, 0x7fffff42, PT ;  /* 0x7fffff420400780c */ /* 0x000fc40003fc6070 */
[----:B------:R-:W-:Y:S01]  /*e0c0*/  SEL R4, RZ, 0x4, P5 ;  /* 0x00000004ff047807 */ /* 0x000fe20002800000 */
[----:B---3--:R-:W3:Y:S01]  /*e0d0*/  LDL.LU.64 R58, [R1+0x98] ;  /* 0x00009800013a7983 */ /* 0x008ee20000300a00 */
[----:B------:R-:W-:-:S03]  /*e0e0*/  ISETP.GT.AND P5, PT, R241, 0xbf, PT ;  /* 0x000000bff100780c */ /* 0x000fc60003fa4270 */
[----:B------:R-:W3:Y:S04]  /*e0f0*/  LDL.LU R241, [R1+0xe68] ;  /* 0x000e680001f17983 */ /* 0x000ee80000300800 */
[----:B-1----:R-:W3:Y:S01]  /*e100*/  LDL.LU.64 R72, [R1+0x90] ;  /* 0x0000900001487983 */ /* 0x002ee20000300a00 */
[----:B------:R-:W-:Y:S02]  /*e110*/  SEL R4, R4, RZ, P5 ;  /* 0x000000ff04047207 */ /* 0x000fe40002800000 */
[----:B------:R-:W-:Y:S02]  /*e120*/  ISETP.GE.U32.AND P5, PT, R240, 0x7fffff41, PT ;  /* 0x7fffff41f000780c */ /* 0x000fe40003fa6070 */
[----:B------:R-:W-:Y:S01]  /*e130*/  IADD3 R240, R242, -0x81, RZ ;  /* 0xffffff7ff2f07810 */ /* 0x000fe20007ffe0ff */
[----:B----4-:R-:W-:-:S04]  /*e140*/  IMAD.WIDE R12, R2, 0x4, R12 ;  /* 0x00000004020c7825 */ /* 0x010fc800078e020c */
[C---:B------:R-:W-:Y:S01]  /*e150*/  IMAD.WIDE R250, R2.reuse, 0x4, R250 ;  /* 0x0000000402fa7825 */ /* 0x040fe200078e02fa */
[----:B------:R1:W-:Y:S03]  /*e160*/  STL.64 [R1+0x2f8], R12 ;  /* 0x0002f80c01007387 */ /* 0x0003e60000100a00 */
[C---:B------:R-:W-:Y:S01]  /*e170*/  IMAD.WIDE R248, R2.reuse, 0x4, R54 ;  /* 0x0000000402f87825 */ /* 0x040fe200078e0236 */
[----:B------:R-:W-:Y:S04]  /*e180*/  STL.64 [R1+0x2f0], R250 ;  /* 0x0002f0fa01007387 */ /* 0x000fe80000100a00 */
[----:B------:R-:W-:Y:S04]  /*e190*/  LDGSTS.E [R15+0x10008], desc[UR16][R12.64], !P1 ;  /* 0x100080000c0f7fae */ /* 0x000fe8000c921850 */
[----:B------:R-:W4:Y:S04]  /*e1a0*/  LDL.LU.64 R54, [R1+0x88] ;  /* 0x0000880001367983 */ /* 0x000f280000300a00 */
[----:B------:R-:W-:Y:S01]  /*e1b0*/  LDGSTS.E [R15+0x14008], desc[UR16][R250.64], !P1 ;  /* 0x14008000fa0f7fae */ /* 0x000fe2000c921850 */
[----:B------:R-:W-:-:S03]  /*e1c0*/  IMAD.WIDE R246, R2, 0x4, R48 ;  /* 0x0000000402f67825 */ /* 0x000fc600078e0230 */
[----:B------:R-:W-:Y:S04]  /*e1d0*/  LDGSTS.E [R15+0x1000c], desc[UR16][R248.64], !P2 ;  /* 0x1000c000f80f7fae */ /* 0x000fe8000d121850 */
[----:B------:R-:W4:Y:S04]  /*e1e0*/  LDL.LU.64 R48, [R1+0x80] ;  /* 0x0000800001307983 */ /* 0x000f280000300a00 */
[----:B------:R-:W-:Y:S04]  /*e1f0*/  STL.64 [R1+0x2e8], R248 ;  /* 0x0002e8f801007387 */ /* 0x000fe80000100a00 */
[----:B------:R-:W-:Y:S01]  /*e200*/  LDGSTS.E [R15+0x1400c], desc[UR16][R246.64], !P2 ;  /* 0x1400c000f60f7fae */ /* 0x000fe2000d121850 */
[----:B------:R-:W-:Y:S01]  /*e210*/  ISETP.GE.U32.AND P2, PT, R240, 0x7fffff40, PT ;  /* 0x7fffff40f000780c */ /* 0x000fe20003f46070 */
[----:B------:R-:W-:-:S02]  /*e220*/  VIADD R240, R245, 0xffffff7e ;  /* 0xffffff7ef5f07836 */ /* 0x000fc40000000000 */
[----:B-1----:R-:W4:Y:S04]  /*e230*/  LDL.LU.64 R12, [R1+0xe60] ;  /* 0x000e6000010c7983 */ /* 0x002f280000300a00 */
[----:B------:R1:W-:Y:S04]  /*e240*/  STL.64 [R1+0x2e0], R246 ;  /* 0x0002e0f601007387 */ /* 0x0003e80000100a00 */
[----:B------:R-:W4:Y:S01]  /*e250*/  LDL.LU.64 R244, [R1+0x78] ;  /* 0x0000780001f47983 */ /* 0x000f220000300a00 */
[----:B------:R-:W-:Y:S01]  /*e260*/  ISETP.NE.U32.AND P1, PT, R4, RZ, PT ;  /* 0x000000ff0400720c */ /* 0x000fe20003f25070 */
[----:B------:R-:W-:-:S02]  /*e270*/  VIADD R4, R6, 0xffffff7d ;  /* 0xffffff7d06047836 */ /* 0x000fc40000000000 */
[----:B--2---:R-:W-:-:S05]  /*e280*/  IMAD.WIDE R56, R2, 0x4, R56 ;  /* 0x0000000402387825 */ /* 0x004fca00078e0238 */
[----:B------:R2:W-:Y:S01]  /*e290*/  STL.64 [R1+0x2d0], R56 ;  /* 0x0002d03801007387 */ /* 0x0005e20000100a00 */
[----:B------:R-:W-:-:S03]  /*e2a0*/  IMAD.WIDE R50, R2, 0x4, R50 ;  /* 0x0000000402327825 */ /* 0x000fc600078e0232 */
[----:B-1----:R-:W4:Y:S04]  /*e2b0*/  LDL.LU.64 R246, [R1+0x68] ;  /* 0x0000680001f67983 */ /* 0x002f280000300a00 */
[----:B------:R1:W-:Y:S04]  /*e2c0*/  STL.64 [R1+0x2c8], R50 ;  /* 0x0002c83201007387 */ /* 0x0003e80000100a00 */
[----:B------:R-:W4:Y:S04]  /*e2d0*/  LDL.LU.64 R248, [R1+0x48] ;  /* 0x0000480001f87983 */ /* 0x000f280000300a00 */
[----:B------:R-:W4:Y:S01]  /*e2e0*/  LDL.LU.64 R250, [R1+0x28] ;  /* 0x0000280001fa7983 */ /* 0x000f220000300a00 */
[----:B---3--:R-:W-:-:S03]  /*e2f0*/  IMAD.WIDE R58, R2, 0x4, R58 ;  /* 0x00000004023a7825 */ /* 0x008fc600078e023a */
[----:B------:R-:W-:Y:S04]  /*e300*/  LDGSTS.E [R15+0x18000], desc[UR16][R56.64], !P3 ;  /* 0x18000000380f7fae */ /* 0x000fe8000d921850 */
[----:B------:R3:W-:Y:S01]  /*e310*/  STL.64 [R1+0x2c0], R58 ;  /* 0x0002c03a01007387 */ /* 0x0007e20000100a00 */
[----:B------:R-:W-:-:S03]  /*e320*/  IMAD.WIDE R72, R2, 0x4, R72 ;  /* 0x0000000402487825 */ /* 0x000fc600078e0248 */
[----:B------:R-:W4:Y:S04]  /*e330*/  LDL.LU.64 R6, [R1+0x8] ;  /* 0x0000080001067983 */ /* 0x000f280000300a00 */
[----:B--2---:R-:W2:Y:S04]  /*e340*/  LDL.LU.64 R56, [R1+0xe58] ;  /* 0x000e580001387983 */ /* 0x004ea80000300a00 */
[----:B------:R-:W-:Y:S01]  /*e350*/  LDGSTS.E [R15+0x1c000], desc[UR16][R50.64], !P3 ;  /* 0x1c000000320f7fae */ /* 0x000fe2000d921850 */
[----:B------:R-:W-:-:S03]  /*e360*/  ISETP.GE.U32.AND P3, PT, R240, 0x7fffff3f, PT ;  /* 0x7fffff3ff000780c */ /* 0x000fc60003f66070 */
[----:B------:R-:W-:Y:S01]  /*e370*/  LDGSTS.E [R15+0x18004], desc[UR16][R58.64], !P4 ;  /* 0x180040003a0f7fae */ /* 0x000fe2000e121850 */
[----:B------:R-:W-:-:S03]  /*e380*/  IADD3 R240, R243, -0x84, RZ ;  /* 0xffffff7cf3f07810 */ /* 0x000fc60007ffe0ff */
[----:B------:R-:W-:Y:S04]  /*e390*/  LDGSTS.E [R15+0x1c004], desc[UR16][R72.64], !P4 ;  /* 0x1c004000480f7fae */ /* 0x000fe8000e121850 */
[----:B-1----:R-:W2:Y:S04]  /*e3a0*/  LDL.LU.64 R50, [R1+0xe50] ;  /* 0x000e500001327983 */ /* 0x002ea80000300a00 */
[----:B------:R1:W-:Y:S04]  /*e3b0*/  STL.64 [R1+0x2b8], R72 ;  /* 0x0002b84801007387 */ /* 0x0003e80000100a00 */
[----:B---3--:R-:W3:Y:S04]  /*e3c0*/  LDL.LU.64 R58, [R1+0xe48] ;  /* 0x000e4800013a7983 */ /* 0x008ee80000300a00 */
[----:B-1----:R-:W2:Y:S04]  /*e3d0*/  LDL.LU.64 R72, [R1+0xe40] ;  /* 0x000e400001487983 */ /* 0x002ea80000300a00 */
[----:B------:R-:W3:Y:S01]  /*e3e0*/  LDL.LU.64 R242, [R1+0x70] ;  /* 0x0000700001f27983 */ /* 0x000ee20000300a00 */
[----:B----4-:R-:W-:-:S04]  /*e3f0*/  IMAD.WIDE R54, R2, 0x4, R54 ;  /* 0x0000000402367825 */ /* 0x010fc800078e0236 */
[C---:B------:R-:W-:Y:S01]  /*e400*/  IMAD.WIDE R48, R2.reuse, 0x4, R48 ;  /* 0x0000000402307825 */ /* 0x040fe200078e0230 */
[----:B------:R1:W-:Y:S04]  /*e410*/  STL.64 [R1+0x2b0], R54 ;  /* 0x0002b03601007387 */ /* 0x0003e80000100a00 */
[----:B------:R4:W-:Y:S04]  /*e420*/  STL.64 [R1+0x2a8], R48 ;  /* 0x0002a83001007387 */ /* 0x0009e80000100a00 */
[----:B------:R3:W-:Y:S04]  /*e430*/  STL.64 [R1+0xe10], R2 ;  /* 0x000e100201007387 */ /* 0x0007e80000100a00 */
[----:B------:R-:W-:Y:S04]  /*e440*/  LDGSTS.E [R15+0x18008], desc[UR16][R54.64], !P6 ;  /* 0x18008000360f7fae */ /* 0x000fe8000f121850 */
[----:B------:R-:W-:Y:S01]  /*e450*/  LDGSTS.E [R15+0x1c008], desc[UR16][R48.64], !P6 ;  /* 0x1c008000300f7fae */ /* 0x000fe2000f121850 */
[----:B------:R-:W-:-:S03]  /*e460*/  IMAD.WIDE R244, R2, 0x4, R244 ;  /* 0x0000000402f47825 */ /* 0x000fc600078e02f4 */
[----:B-1----:R-:W2:Y:S04]  /*e470*/  LDL.LU.64 R54, [R1+0xe38] ;  /* 0x000e380001367983 */ /* 0x002ea80000300a00 */
[----:B------:R-:W-:Y:S04]  /*e480*/  STL.64 [R1+0x2a0], R244 ;  /* 0x0002a0f401007387 */ /* 0x000fe80000100a00 */
[----:B----4-:R-:W4:Y:S01]  /*e490*/  LDL.LU.64 R48, [R1+0xe30] ;  /* 0x000e300001307983 */ /* 0x010f220000300a00 */
[----:B------:R-:W-:Y:S02]  /*e4a0*/  ISETP.GE.U32.AND P4, PT, R4, 0x7fffff3e, PT ;  /* 0x7fffff3e0400780c */ /* 0x000fe40003f86070 */
[----:B------:R-:W1:Y:S01]  /*e4b0*/  LDC R4, c[0x0][0x230] ;  /* 0x00008c00ff047b82 */ /* 0x000e620000000800 */
[----:B------:R-:W-:Y:S04]  /*e4c0*/  LDGSTS.E [R15+0x1800c], desc[UR16][R244.64], !P5 ;  /* 0x1800c000f40f7fae */ /* 0x000fe8000e921850 */
[----:B------:R3:W-:Y:S01]  /*e4d0*/  STL.64 [R1+0xe20], R14 ;  /* 0x000e200e01007387 */ /* 0x0007e20000100a00 */
[----:B-1----:R-:W-:Y:S01]  /*e4e0*/  VIADD R4, R4, 0xffffff5f ;  /* 0xffffff5f04047836 */ /* 0x002fe20000000000 */
[----:B------:R-:W-:Y:S01]  /*e4f0*/  ISETP.GE.U32.AND P6, PT, R240, 0x7fffff3d, PT ;  /* 0x7fffff3df000780c */ /* 0x000fe20003fc6070 */
[----:B---3--:R-:W-:-:S05]  /*e500*/  IMAD.WIDE R242, R2, 0x4, R242 ;  /* 0x0000000402f27825 */ /* 0x008fca00078e02f2 */
[----:B------:R1:W-:Y:S01]  /*e510*/  LDGSTS.E [R15+0x1c00c], desc[UR16][R242.64], !P5 ;  /* 0x1c00c000f20f7fae */ /* 0x0003e2000e921850 */
[----:B------:R-:W-:Y:S01]  /*e520*/  ISETP.GE.U32.AND P5, PT, R4, 0x7fffff20, PT ;  /* 0x7fffff200400780c */ /* 0x000fe20003fa6070 */
[----:B------:R-:W-:Y:S02]  /*e530*/  IMAD.SHL.U32 R4, R241, 0x40, RZ ;  /* 0x00000040f1047824 */ /* 0x000fe400078e00ff */
[----:B------:R3:W-:Y:S02]  /*e540*/  STL.64 [R1+0xe18], R242 ;  /* 0x000e18f201007387 */ /* 0x0007e40000100a00 */
[C---:B------:R-:W-:Y:S02]  /*e550*/  IMAD.WIDE R2, R4.reuse, 0x4, R6 ;  /* 0x0000000404027825 */ /* 0x040fe400078e0206 */
[----:B------:R-:W0:Y:S02]  /*e560*/  LDGDEPBAR ;  /* 0x00000000000079af */ /* 0x000e240000000000 */
[----:B-1----:R-:W-:-:S04]  /*e570*/  IMAD.WIDE R14, R4, 0x4, R248 ;  /* 0x00000004040e7825 */ /* 0x002fc800078e02f8 */
[C---:B---3--:R-:W-:Y:S01]  /*e580*/  IMAD.WIDE R242, R4.reuse, 0x4, R250 ;  /* 0x0000000404f27825 */ /* 0x048fe200078e02fa */
[----:B------:R4:W-:Y:S04]  /*e590*/  STL.64 [R1+0x5e8], R14 ;  /* 0x0005e80e01007387 */ /* 0x0009e80000100a00 */
[----:B------:R-:W-:Y:S01]  /*e5a0*/  STL.64 [R1+0x5f0], R242 ;  /* 0x0005f0f201007387 */ /* 0x000fe20000100a00 */
[----:B------:R-:W-:-:S03]  /*e5b0*/  IMAD.WIDE R240, R4, 0x4, R246 ;  /* 0x0000000404f07825 */ /* 0x000fc600078e02f6 */
[----:B------:R1:W-:Y:S01]  /*e5c0*/  STL.64 [R1+0x5f8], R2 ;  /* 0x0005f80201007387 */ /* 0x0003e20000100a00 */
[----:B--2---:R-:W-:-:S03]  /*e5d0*/  IMAD.WIDE R6, R4, 0x4, R54 ;  /* 0x0000000404067825 */ /* 0x004fc600078e0236 */
[----:B------:R-:W-:Y:S01]  /*e5e0*/  LDGSTS.E [R9+0x60000], desc[UR16][R240.64], P0 ;  /* 0x60000000f0097fae */ /* 0x000fe20008121850 */
[----:B----4-:R-:W-:-:S04]  /*e5f0*/  IMAD.WIDE R14, R4, 0x4, R48 ;  /* 0x00000004040e7825 */ /* 0x010fc800078e0230 */
[C---:B-1----:R-:W-:Y:S01]  /*e600*/  IMAD.WIDE R2, R4.reuse, 0x4, R72 ;  /* 0x0000000404027825 */ /* 0x042fe200078e0248 */
[----:B------:R-:W-:Y:S04]  /*e610*/  STL.64 [R1+0x600], R14 ;  /* 0x0006000e01007387 */ /* 0x000fe80000100a00 */
[----:B------:R-:W2:Y:S04]  /*e620*/  LDL.LU.64 R246, [R1+0x60] ;  /* 0x0000600001f67983 */ /* 0x000ea80000300a00 */
[----:B------:R1:W-:Y:S04]  /*e630*/  STL.64 [R1+0x608], R6 ;  /* 0x0006080601007387 */ /* 0x0003e80000100a00 */
[----:B------:R-:W3:Y:S04]  /*e640*/  LDL.LU.64 R248, [R1+0x40] ;  /* 0x0000400001f87983 */ /* 0x000ee80000300a00 */
[----:B------:R4:W-:Y:S04]  /*e650*/  STL.64 [R1+0x610], R2 ;  /* 0x0006100201007387 */ /* 0x0009e80000100a00 */
[----:B------:R-:W2:Y:S04]  /*e660*/  LDL.LU.64 R250, [R1+0x20] ;  /* 0x0000200001fa7983 */ /* 0x000ea80000300a00 */
[----:B-1----:R-:W3:Y:S01]  /*e670*/  LDL.LU.64 R6, [R1] ;  /* 0x0000000001067983 */ /* 0x002ee20000300a00 */
[----:B------:R-:W-:-:S04]  /*e680*/  IMAD.WIDE R14, R4, 0x4, R58 ;  /* 0x00000004040e7825 */ /* 0x000fc800078e023a */
[C---:B------:R-:W-:Y:S01]  /*e690*/  IMAD.WIDE R48, R4.reuse, 0x4, R50 ;  /* 0x0000000404307825 */ /* 0x040fe200078e0232 */
[----:B------:R1:W-:Y:S03]  /*e6a0*/  STL.64 [R1+0x618], R14 ;  /* 0x0006180e01007387 */ /* 0x0003e60000100a00 */
[C---:B----4-:R-:W-:Y:S01]  /*e6b0*/  IMAD.WIDE R2, R4.reuse, 0x4, R56 ;  /* 0x0000000404027825 */ /* 0x050fe200078e0238 */
[----:B------:R-:W-:Y:S04]  /*e6c0*/  STL.64 [R1+0x620], R48 ;  /* 0x0006203001007387 */ /* 0x000fe80000100a00 */
[----:B------:R4:W-:Y:S01]  /*e6d0*/  STL.64 [R1+0x630], R2 ;  /* 0x0006300201007387 */ /* 0x0009e20000100a00 */
[----:B-1----:R-:W-:-:S04]  /*e6e0*/  IMAD.WIDE R14, R4, 0x4, R12 ;  /* 0x00000004040e7825 */ /* 0x002fc800078e020c */
[C---:B------:R-:W-:Y:S01]  /*e6f0*/  IMAD.WIDE R12, R4.reuse, 0x4, R52 ;  /* 0x00000004040c7825 */ /* 0x040fe200078e0234 */
[----:B------:R1:W-:Y:S03]  /*e700*/  STL.64 [R1+0x648], R14 ;  /* 0x0006480e01007387 */ /* 0x0003e60000100a00 */
[C---:B----4-:R-:W-:Y:S01]  /*e710*/  IMAD.WIDE R2, R4.reuse, 0x4, R60 ;  /* 0x0000000404027825 */ /* 0x050fe200078e023c */
[----:B------:R4:W-:Y:S04]  /*e720*/  STL.64 [R1+0x660], R12 ;  /* 0x0006600c01007387 */ /* 0x0009e80000100a00 */
[----:B------:R4:W-:Y:S01]  /*e730*/  STL.64 [R1+0x670], R2 ;  /* 0x0006700201007387 */ /* 0x0009e20000100a00 */
[----:B-1----:R-:W-:-:S04]  /*e740*/  IMAD.WIDE R14, R4, 0x4, R80 ;  /* 0x00000004040e7825 */ /* 0x002fc800078e0250 */
[C---:B----4-:R-:W-:Y:S01]  /*e750*/  IMAD.WIDE R12, R4.reuse, 0x4, R64 ;  /* 0x00000004040c7825 */ /* 0x050fe200078e0240 */
[----:B------:R1:W-:Y:S03]  /*e760*/  STL.64 [R1+0x678], R14 ;  /* 0x0006780e01007387 */ /* 0x0003e60000100a00 */
[C---:B------:R-:W-:Y:S01]  /*e770*/  IMAD.WIDE R2, R4.reuse, 0x4, R62 ;  /* 0x0000000404027825 */ /* 0x040fe200078e023e */
        /* <DEDUP_REMOVED lines=27> */
[----:B------:R-:W-:-:S04]  /*e930*/  IMAD.WIDE R16, R4, 0x4, R78 ;  /* 0x0000000404107825 */ /* 0x000fc800078e024e */
[C---:B----4-:R-:W-:Y:S01]  /*e940*/  IMAD.WIDE R12, R4.reuse, 0x4, R106 ;  /* 0x00000004040c7825 */ /* 0x050fe200078e026a */
[----:B------:R-:W-:Y:S03]  /*e950*/  STL.64 [R1+0x738], R16 ;  /* 0x0007381001007387 */ /* 0x000fe60000100a00 */
[C---:B------:R-:W-:Y:S01]  /*e960*/  IMAD.WIDE R2, R4.reuse, 0x4, R82 ;  /* 0x0000000404027825 */ /* 0x040fe200078e0252 */
[----:B------:R-:W-:Y:S04]  /*e970*/  STL.64 [R1+0x730], R14 ;  /* 0x0007300e01007387 */ /* 0x000fe80000100a00 */
[----:B------:R-:W-:Y:S04]  /*e980*/  STL.64 [R1+0x740], R12 ;  /* 0x0007400c01007387 */ /* 0x000fe80000100a00 */
[----:B------:R-:W-:Y:S04]  /*e990*/  STL.64 [R1+0xe28], R14 ;  /* 0x000e280e01007387 */ /* 0x000fe80000100a00 */
[----:B------:R1:W-:Y:S04]  /*e9a0*/  STL.64 [R1+0x748], R2 ;  /* 0x0007480201007387 */ /* 0x0003e80000100a00 */
[----:B------:R-:W4:Y:S01]  /*e9b0*/  LDL.LU.64 R244, [R1+0x58] ;  /* 0x0000580001f47983 */ /* 0x000f220000300a00 */
[----:B--2---:R-:W-:-:S03]  /*e9c0*/  IMAD.WIDE R48, R4, 0x4, R250 ;  /* 0x0000000404307825 */ /* 0x004fc600078e02fa */
[----:B------:R-:W2:Y:S01]  /*e9d0*/  LDL.LU.64 R250, [R1+0x38] ;  /* 0x0000380001fa7983 */ /* 0x000ea20000300a00 */
[----:B---3--:R-:W-:-:S03]  /*e9e0*/  IMAD.WIDE R50, R4, 0x4, R6 ;  /* 0x0000000404327825 */ /* 0x008fc600078e0206 */
[----:B------:R-:W3:Y:S01]  /*e9f0*/  LDL.LU.64 R6, [R1+0x18] ;  /* 0x0000180001067983 */ /* 0x000ee20000300a00 */
[----:B------:R-:W-:-:S04]  /*ea00*/  IMAD.WIDE R242, R4, 0x4, R114 ;  /* 0x0000000404f27825 */ /* 0x000fc800078e0272 */
[----:B------:R-:W-:-:S04]  /*ea10*/  IMAD.WIDE R68, R4, 0x4, R18 ;  /* 0x0000000404447825 */ /* 0x000fc800078e0212 */
[C---:B-1----:R-:W-:Y:S01]  /*ea20*/  IMAD.WIDE R2, R4.reuse, 0x4, R124 ;  /* 0x0000000404027825 */ /* 0x042fe200078e027c */
[----:B------:R-:W-:Y:S03]  /*ea30*/  STL.64 [R1+0x640], R242 ;  /* 0x000640f201007387 */ /* 0x000fe60000100a00 */
[----:B------:R-:W-:-:S04]  /*ea40*/  IMAD.WIDE R12, R4, 0x4, R246 ;  /* 0x00000004040c7825 */ /* 0x000fc800078e02f6 */
[C---:B------:R-:W-:Y:S01]  /*ea50*/  IMAD.WIDE R18, R4.reuse, 0x4, R122 ;  /* 0x0000000404127825 */ /* 0x040fe200078e027a */
[----:B------:R-:W-:Y:S03]  /*ea60*/  STL.64 [R1+0x658], R2 ;  /* 0x0006580201007387 */ /* 0x000fe60000100a00 */
[C---:B------:R-:W-:Y:S01]  /*ea70*/  IMAD.WIDE R246, R4.reuse, 0x4, R118 ;  /* 0x0000000404f67825 */ /* 0x040fe200078e0276 */
[----:B------:R1:W-:Y:S03]  /*ea80*/  STL.64 [R1+0x680], R18 ;  /* 0x0006801201007387 */ /* 0x0003e60000100a00 */
[C---:B------:R-:W-:Y:S01]  /*ea90*/  IMAD.WIDE R14, R4.reuse, 0x4, R132 ;  /* 0x00000004040e7825 */ /* 0x040fe200078e0284 */
[----:B------:R-:W-:Y:S03]  /*eaa0*/  STL.64 [R1+0x668], R246 ;  /* 0x000668f601007387 */ /* 0x000fe60000100a00 */
[C---:B------:R-:W-:Y:S01]  /*eab0*/  IMAD.WIDE R52, R4.reuse, 0x4, R126 ;  /* 0x0000000404347825 */ /* 0x040fe200078e027e */
[----:B------:R1:W-:Y:S03]  /*eac0*/  STL.64 [R1+0x690], R14 ;  /* 0x0006900e01007387 */ /* 0x0003e60000100a00 */
[C---:B-1----:R-:W-:Y:S01]  /*ead0*/  IMAD.WIDE R18, R4.reuse, 0x4, R156 ;  /* 0x0000000404127825 */ /* 0x042fe200078e029c */
[----:B------:R-:W-:Y:S03]  /*eae0*/  STL.64 [R1+0x6a0], R52 ;  /* 0x0006a03401007387 */ /* 0x000fe60000100a00 */
[C---:B------:R-:W-:Y:S01]  /*eaf0*/  IMAD.WIDE R16, R4.reuse, 0x4, R248 ;  /* 0x0000000404107825 */ /* 0x040fe200078e02f8 */
[----:B------:R1:W-:Y:S03]  /*eb00*/  STL.64 [R1+0x6b0], R18 ;  /* 0x0006b01201007387 */ /* 0x0003e60000100a00 */
[----:B------:R-:W-:-:S04]  /*eb10*/  IMAD.WIDE R14, R4, 0x4, R194 ;  /* 0x00000004040e7825 */ /* 0x000fc800078e02c2 */
[C---:B------:R-:W-:Y:S01]  /*eb20*/  IMAD.WIDE R248, R4.reuse, 0x4, R130 ;  /* 0x0000000404f87825 */ /* 0x040fe200078e0282 */
[----:B------:R1:W-:Y:S03]  /*eb30*/  STL.64 [R1+0x6c0], R14 ;  /* 0x0006c00e01007387 */ /* 0x0003e60000100a00 */
[----:B-1----:R-:W-:-:S05]  /*eb40*/  IMAD.WIDE R18, R4, 0x4, R20 ;  /* 0x0000000404127825 */ /* 0x002fca00078e0214 */
[----:B------:R-:W-:Y:S01]  /*eb50*/  STL.64 [R1+0x6e0], R18 ;  /* 0x0006e01201007387 */ /* 0x000fe20000100a00 */
[----:B------:R-:W-:-:S03]  /*eb60*/  IMAD.WIDE R14, R4, 0x4, R134 ;  /* 0x00000004040e7825 */ /* 0x000fc600078e0286 */
[----:B------:R-:W-:Y:S04]  /*eb70*/  STL.64 [R1+0x6d0], R248 ;  /* 0x0006d0f801007387 */ /* 0x000fe80000100a00 */
[----:B------:R1:W-:Y:S01]  /*eb80*/  STL.64 [R1+0x6f0], R14 ;  /* 0x0006f00e01007387 */ /* 0x0003e20000100a00 */
[----:B------:R-:W-:-:S03]  /*eb90*/  IMAD.WIDE R78, R4, 0x4, R158 ;  /* 0x00000004044e7825 */ /* 0x000fc600078e029e */
[----:B------:R-:W3:Y:S01]  /*eba0*/  LDL.LU.64 R64, [R1+0x50] ;  /* 0x0000500001407983 */ /* 0x000ee20000300a00 */
[----:B------:R-:W-:-:S03]  /*ebb0*/  IMAD.WIDE R158, R4, 0x4, R200 ;  /* 0x00000004049e7825 */ /* 0x000fc600078e02c8 */
[----:B------:R-:W3:Y:S01]  /*ebc0*/  LDL.LU.64 R60, [R1+0x30] ;  /* 0x00003000013c7983 */ /* 0x000ee20000300a00 */
[----:B-1----:R-:W-:-:S04]  /*ebd0*/  IMAD.WIDE R14, R4, 0x4, R198 ;  /* 0x00000004040e7825 */ /* 0x002fc800078e02c6 */
[----:B------:R-:W-:-:S04]  /*ebe0*/  IMAD.WIDE R74, R4, 0x4, R150 ;  /* 0x00000004044a7825 */ /* 0x000fc800078e0296 */
        /* <DEDUP_REMOVED lines=9> */
[C---:B----4-:R-:W-:Y:S02]  /*ec80*/  IMAD.WIDE R20, R4.reuse, 0x4, R244 ;  /* 0x0000000404147825 */ /* 0x050fe400078e02f4 */
[----:B------:R-:W4:Y:S04]  /*ec90*/  LDL.LU.64 R244, [R1+0x10] ;  /* 0x0000100001f47983 */ /* 0x000f280000300a00 */
[----:B------:R1:W-:Y:S01]  /*eca0*/  STL.64 [R1+0x638], R14 ;  /* 0x0006380e01007387 */ /* 0x0003e20000100a00 */
[----:B--2---:R-:W-:-:S04]  /*ecb0*/  IMAD.WIDE R52, R4, 0x4, R250 ;  /* 0x0000000404347825 */ /* 0x004fc800078e02fa */
[----:B------:R-:W-:-:S04]  /*ecc0*/  IMAD.WIDE R250, R4, 0x4, R216 ;  /* 0x0000000404fa7825 */ /* 0x000fc800078e02d8 */
[C---:B---3--:R-:W-:Y:S01]  /*ecd0*/  IMAD.WIDE R54, R4.reuse, 0x4, R6 ;  /* 0x0000000404367825 */ /* 0x048fe200078e0206 */
[----:B------:R2:W-:Y:S03]  /*ece0*/  STL.64 [R1+0x628], R250 ;  /* 0x000628fa01007387 */ /* 0x0005e60000100a00 */
[C---:B------:R-:W-:Y:S01]  /*ecf0*/  IMAD.WIDE R6, R4.reuse, 0x4, R188 ;  /* 0x0000000404067825 */ /* 0x040fe200078e02bc */
[----:B-1----:R-:W3:Y:S04]  /*ed00*/  LDL.64 R14, [R1+0x610] ;  /* 0x00061000010e7983 */ /* 0x002ee80000100a00 */
[----:B------:R-:W2:Y:S04]  /*ed10*/  LDL.64 R188, [R1+0x708] ;  /* 0x0007080001bc7983 */ /* 0x000ea80000100a00 */
[----:B------:R-:W4:Y:S04]  /*ed20*/  LDL.64 R184, [R1+0x710] ;  /* 0x0007100001b87983 */ /* 0x000f280000100a00 */
[----:B------:R-:W4:Y:S04]  /*ed30*/  LDL.64 R202, [R1+0x718] ;  /* 0x0007180001ca7983 */ /* 0x000f280000100a00 */
[----:B------:R-:W4:Y:S04]  /*ed40*/  LDL.64 R150, [R1+0x720] ;  /* 0x0007200001967983 */ /* 0x000f280000100a00 */
[----:B------:R1:W-:Y:S04]  /*ed50*/  STL.64 [R1+0x650], R6 ;  /* 0x0006500601007387 */ /* 0x0003e80000100a00 */
[----:B------:R-:W3:Y:S04]  /*ed60*/  LDL.64 R230, [R1+0x5e8] ;  /* 0x0005e80001e67983 */ /* 0x000ee80000100a00 */
[----:B------:R-:W2:Y:S04]  /*ed70*/  LDL.64 R236, [R1+0x5f0] ;  /* 0x0005f00001ec7983 */ /* 0x000ea80000100a00 */
[----:B------:R-:W4:Y:S04]  /*ed80*/  LDL.64 R238, [R1+0x5f8] ;  /* 0x0005f80001ee7983 */ /* 0x000f280000100a00 */
[----:B------:R-:W4:Y:S04]  /*ed90*/  LDL.64 R234, [R1+0x600] ;  /* 0x0006000001ea7983 */ /* 0x000f280000100a00 */
[----:B------:R-:W4:Y:S01]  /*eda0*/  LDL.64 R226, [R1+0x608] ;  /* 0x0006080001e27983 */ /* 0x000f220000100a00 */
[----:B------:R-:W-:-:S03]  /*edb0*/  IMAD.WIDE R110, R4, 0x4, R108 ;  /* 0x00000004046e7825 */ /* 0x000fc600078e026c */
        /* <DEDUP_REMOVED lines=23> */
[----:B------:R-:W-:-:S04]  /*ef30*/  IMAD.WIDE R18, R4, 0x4, R170 ;  /* 0x0000000404127825 */ /* 0x000fc800078e02aa */
[C---:B------:R-:W-:Y:S02]  /*ef40*/  IMAD.WIDE R216, R4.reuse, 0x4, R42 ;  /* 0x0000000404d87825 */ /* 0x040fe400078e022a */
[----:B------:R-:W4:Y:S02]  /*ef50*/  LDL.64 R42, [R1+0x660] ;  /* 0x00066000012a7983 */ /* 0x000f240000100a00 */
[----:B------:R-:W-:-:S04]  /*ef60*/  IMAD.WIDE R56, R4, 0x4, R128 ;  /* 0x0000000404387825 */ /* 0x000fc800078e0280 */
[C---:B------:R-:W-:Y:S02]  /*ef70*/  IMAD.WIDE R170, R4.reuse, 0x4, R38 ;  /* 0x0000000404aa7825 */ /* 0x040fe400078e0226 */
[----:B------:R-:W4:Y:S02]  /*ef80*/  LDL.64 R38, [R1+0x670] ;  /* 0x0006700001267983 */ /* 0x000f240000100a00 */
[C---:B------:R-:W-:Y:S02]  /*ef90*/  IMAD.WIDE R128, R4.reuse, 0x4, R34 ;  /* 0x0000000404807825 */ /* 0x040fe400078e0222 */
[----:B------:R-:W4:Y:S02]  /*efa0*/  LDL.64 R34, [R1+0x678] ;  /* 0x0006780001227983 */ /* 0x000f240000100a00 */
[C---:B------:R-:W-:Y:S02]  /*efb0*/  IMAD.WIDE R122, R4.reuse, 0x4, R24 ;  /* 0x00000004047a7825 */ /* 0x040fe400078e0218 */
[----:B------:R-:W4:Y:S02]  /*efc0*/  LDL.64 R24, [R1+0x688] ;  /* 0x0006880001187983 */ /* 0x000f240000100a00 */
[----:B------:R-:W-:-:S02]  /*efd0*/  IMAD.WIDE R138, R4, 0x4, R112 ;  /* 0x00000004048a7825 */ /* 0x000fc400078e0270 */
[----:B------:R-:W4:Y:S02]  /*efe0*/  LDL.64 R112, [R1+0x6b8] ;  /* 0x0006b80001707983 */ /* 0x000f240000100a00 */
[----:B------:R-:W-:-:S04]  /*eff0*/  IMAD.WIDE R58, R4, 0x4, R96 ;  /* 0x00000004043a7825 */ /* 0x000fc800078e0260 */
[----:B------:R-:W-:-:S04]  /*f000*/  IMAD.WIDE R66, R4, 0x4, R100 ;  /* 0x0000000404427825 */ /* 0x000fc800078e0264 */
        /* <DEDUP_REMOVED lines=9> */
[C---:B------:R-:W-:Y:S02]  /*f0a0*/  IMAD.WIDE R98, R4.reuse, 0x4, R210 ;  /* 0x0000000404627825 */ /* 0x040fe400078e02d2 */
[----:B------:R-:W4:Y:S02]  /*f0b0*/  LDL.64 R210, [R1+0x740] ;  /* 0x0007400001d27983 */ /* 0x000f240000100a00 */
[C---:B------:R-:W-:Y:S02]  /*f0c0*/  IMAD.WIDE R100, R4.reuse, 0x4, R220 ;  /* 0x0000000404647825 */ /* 0x040fe400078e02dc */
[----:B------:R-:W4:Y:S02]  /*f0d0*/  LDL.64 R220, [R1+0x6f0] ;  /* 0x0006f00001dc7983 */ /* 0x000f240000100a00 */
[----:B------:R-:W-:-:S02]  /*f0e0*/  IMAD.WIDE R96, R4, 0x4, R218 ;  /* 0x0000000404607825 */ /* 0x000fc400078e02da */
[----:B------:R-:W4:Y:S04]  /*f0f0*/  LDL.64 R218, [R1+0x748] ;  /* 0x0007480001da7983 */ /* 0x000f280000100a00 */
[----:B---3--:R-:W-:Y:S04]  /*f100*/  LDGSTS.E [R9+0x60400], desc[UR16][R230.64], P0 ;  /* 0x60400000e6097fae */ /* 0x008fe80008121850 */
[----:B--2---:R-:W-:Y:S04]  /*f110*/  LDGSTS.E [R9+0x60800], desc[UR16][R236.64], P0 ;  /* 0x60800000ec097fae */ /* 0x004fe80008121850 */
[----:B----4-:R-:W-:Y:S04]  /*f120*/  LDGSTS.E [R9+0x60c00], desc[UR16][R238.64], P0 ;  /* 0x60c00000ee097fae */ /* 0x010fe80008121850 */
[----:B------:R-:W-:Y:S04]  /*f130*/  LDGSTS.E [R9+0x61000], desc[UR16][R234.64], P0 ;  /* 0x61000000ea097fae */ /* 0x000fe80008121850 */
[----:B------:R-:W-:Y:S04]  /*f140*/  LDGSTS.E [R9+0x61400], desc[UR16][R226.64], P0 ;  /* 0x61400000e2097fae */ /* 0x000fe80008121850 */
[----:B------:R-:W-:Y:S04]  /*f150*/  LDGSTS.E [R9+0x61800], desc[UR16][R14.64], P0 ;  /* 0x618000000e097fae */ /* 0x000fe80008121850 */
[----:B------:R-:W2:Y:S04]  /*f160*/  LDL.LU.64 R14, [R1+0xe28] ;  /* 0x000e2800010e7983 */ /* 0x000ea80000300a00 */
[----:B------:R-:W-:Y:S04]  /*f170*/  LDGSTS.E [R9+0x61c00], desc[UR16][R32.64], P0 ;  /* 0x61c0000020097fae */ /* 0x000fe80008121850 */
[----:B------:R-:W-:Y:S04]  /*f180*/  LDGSTS.E [R9+0x62000], desc[UR16][R232.64], P0 ;  /* 0x62000000e8097fae */ /* 0x000fe80008121850 */
[----:B------:R3:W-:Y:S04]  /*f190*/  LDGSTS.E [R9+0x62400], desc[UR16][R26.64], P0 ;  /* 0x624000001a097fae */ /* 0x0007e80008121850 */
[----:B------:R-:W-:Y:S04]  /*f1a0*/  LDGSTS.E [R9+0x62800], desc[UR16][R228.64], P0 ;  /* 0x62800000e4097fae */ /* 0x000fe80008121850 */
[----:B------:R-:W-:Y:S01]  /*f1b0*/  LDGSTS.E [R9+0x62c00], desc[UR16][R42.64], P0 ;  /* 0x62c000002a097fae */ /* 0x000fe20008121850 */
[C---:B------:R-:W-:Y:S01]  /*f1c0*/  IMAD.WIDE R94, R4.reuse, 0x4, R94 ;  /* 0x00000004045e7825 */ /* 0x040fe200078e025e */
[----:B---3--:R-:W3:Y:S02]  /*f1d0*/  LDC R26, c[0x0][0x230] ;  /* 0x00008c00ff1a7b82 */ /* 0x008ee40000000800 */
[----:B------:R-:W-:Y:S01]  /*f1e0*/  LDGSTS.E [R9+0x63000], desc[UR16][R38.64], P0 ;  /* 0x6300000026097fae */ /* 0x000fe20008121850 */
[----:B------:R-:W-:-:S05]  /*f1f0*/  IMAD.WIDE R88, R4, 0x4, R88 ;  /* 0x0000000404587825 */ /* 0x000fca00078e0258 */
[----:B------:R-:W4:Y:S01]  /*f200*/  LDC R27, c[0x0][0x230] ;  /* 0x00008c00ff1b7b82 */ /* 0x000f220000000800 */
[----:B------:R-:W-:Y:S04]  /*f210*/  LDGSTS.E [R9+0x63400], desc[UR16][R34.64], P0 ;  /* 0x6340000022097fae */ /* 0x000fe80008121850 */
[----:B------:R1:W-:Y:S04]  /*f220*/  LDGSTS.E [R9+0x63800], desc[UR16][R24.64], P0 ;  /* 0x6380000018097fae */ /* 0x0003e80008121850 */
[----:B------:R-:W-:Y:S04]  /*f230*/  LDGSTS.E [R9+0x63c00], desc[UR16][R106.64], P0 ;  /* 0x63c000006a097fae */ /* 0x000fe80008121850 */
[----:B------:R-:W-:Y:S04]  /*f240*/  LDGSTS.E [R9+0x64000], desc[UR16][R126.64], P0 ;  /* 0x640000007e097fae */ /* 0x000fe80008121850 */
[----:B------:R-:W-:Y:S01]  /*f250*/  LDGSTS.E [R9+0x64400], desc[UR16][R112.64], P0 ;  /* 0x6440000070097fae */ /* 0x000fe20008121850 */
[C---:B------:R-:W-:Y:S01]  /*f260*/  IMAD.WIDE R120, R4.reuse, 0x4, R120 ;  /* 0x0000000404787825 */ /* 0x040fe200078e0278 */
[----:B-1----:R-:W1:Y:S02]  /*f270*/  LDC R24, c[0x0][0x230] ;  /* 0x00008c00ff187b82 */ /* 0x002e640000000800 */
[----:B------:R-:W-:Y:S04]  /*f280*/  LDGSTS.E [R9+0x64800], desc[UR16][R118.64], P0 ;  /* 0x6480000076097fae */ /* 0x000fe80008121850 */
[----:B------:R-:W-:Y:S01]  /*f290*/  LDGSTS.E [R9+0x64c00], desc[UR16][R124.64], P0 ;  /* 0x64c000007c097fae */ /* 0x000fe20008121850 */
[C---:B------:R-:W-:Y:S01]  /*f2a0*/  IMAD.WIDE R92, R4.reuse, 0x4, R92 ;  /* 0x00000004045c7825 */ /* 0x040fe200078e025c */
[----:B------:R-:W3:Y:S02]  /*f2b0*/  LDC R25, c[0x0][0x230] ;  /* 0x00008c00ff197b82 */ /* 0x000ee40000000800 */
[----:B------:R-:W-:Y:S04]  /*f2c0*/  LDGSTS.E [R9+0x65000], desc[UR16][R132.64], P0 ;  /* 0x6500000084097fae */ /* 0x000fe80008121850 */
[----:B------:R-:W-:Y:S04]  /*f2d0*/  LDGSTS.E [R9+0x65400], desc[UR16][R134.64], P0 ;  /* 0x6540000086097fae */ /* 0x000fe80008121850 */
[----:B------:R-:W-:Y:S04]  /*f2e0*/  LDGSTS.E [R9+0x65800], desc[UR16][R130.64], P0 ;  /* 0x6580000082097fae */ /* 0x000fe80008121850 */
[----:B------:R-:W-:Y:S04]  /*f2f0*/  LDGSTS.E [R9+0x65c00], desc[UR16][R188.64], P0 ;  /* 0x65c00000bc097fae */ /* 0x000fe80008121850 */
[----:B------:R-:W-:Y:S04]  /*f300*/  LDGSTS.E [R9+0x66000], desc[UR16][R184.64], P0 ;  /* 0x66000000b8097fae */ /* 0x000fe80008121850 */
[----:B------:R-:W-:Y:S04]  /*f310*/  LDGSTS.E [R9+0x66400], desc[UR16][R202.64], P0 ;  /* 0x66400000ca097fae */ /* 0x000fe80008121850 */
[----:B------:R-:W-:Y:S04]  /*f320*/  LDGSTS.E [R9+0x66800], desc[UR16][R150.64], P0 ;  /* 0x6680000096097fae */ /* 0x000fe80008121850 */
[----:B------:R-:W-:Y:S01]  /*f330*/  LDGSTS.E [R9+0x66c00], desc[UR16][R190.64], P0 ;  /* 0x66c00000be097fae */ /* 0x000fe20008121850 */
[----:B------:R-:W-:-:S04]  /*f340*/  IMAD.WIDE R102, R4, 0x4, R102 ;  /* 0x0000000404667825 */ /* 0x000fc800078e0266 */
[----:B------:R-:W-:-:S04]  /*f350*/  IMAD.WIDE R196, R4, 0x4, R196 ;  /* 0x0000000404c47825 */ /* 0x000fc800078e02c4 */
[----:B------:R-:W-:-:S04]  /*f360*/  IMAD.WIDE R104, R4, 0x4, R104 ;  /* 0x0000000404687825 */ /* 0x000fc800078e0268 */
[----:B------:R-:W-:-:S04]  /*f370*/  IMAD.WIDE R136, R4, 0x4, R136 ;  /* 0x0000000404887825 */ /* 0x000fc800078e0288 */
[----:B------:R-:W-:-:S04]  /*f380*/  IMAD.WIDE R116, R4, 0x4, R116 ;  /* 0x0000000404747825 */ /* 0x000fc800078e0274 */
[C---:B------:R-:W-:Y:S01]  /*f390*/  IMAD.WIDE R142, R4.reuse, 0x4, R142 ;  /* 0x00000004048e7825 */ /* 0x040fe200078e028e */
[----:B--2---:R-:W-:Y:S04]  /*f3a0*/  LDGSTS.E [R9+0x67000], desc[UR16][R14.64], P0 ;  /* 0x670000000e097fae */ /* 0x004fe80008121850 */
        /* <DEDUP_REMOVED lines=16> */
[----:B------:R-:W2:Y:S04]  /*f4b0*/  LDL.LU.64 R14, [R1+0xe20] ;  /* 0x000e2000010e7983 */ /* 0x000ea80000300a00 */
[----:B------:R-:W-:Y:S04]  /*f4c0*/  LDGSTS.E [R5+0x63500], desc[UR16][R68.64], P0 ;  /* 0x6350000044057fae */ /* 0x000fe80008121850 */
[----:B------:R-:W4:Y:S04]  /*f4d0*/  LDL.64 R150, [R1+0x680] ;  /* 0x0006800001967983 */ /* 0x000f280000100a00 */
[----:B------:R-:W-:Y:S04]  /*f4e0*/  LDGSTS.E [R5+0x63900], desc[UR16][R104.64], P0 ;  /* 0x6390000068057fae */ /* 0x000fe80008121850 */
[----:B------:R-:W3:Y:S04]  /*f4f0*/  LDL.64 R188, [R1+0x690] ;  /* 0x0006900001bc7983 */ /* 0x000ee80000100a00 */
[----:B------:R-:W-:Y:S04]  /*f500*/  LDGSTS.E [R5+0x63d00], desc[UR16][R136.64], P0 ;  /* 0x63d0000088057fae */ /* 0x000fe80008121850 */
[----:B------:R-:W2:Y:S04]  /*f510*/  LDL.64 R184, [R1+0x6a0] ;  /* 0x0006a00001b87983 */ /* 0x000ea80000100a00 */
[----:B------:R-:W-:Y:S04]  /*f520*/  LDGSTS.E [R5+0x64100], desc[UR16][R110.64], P0 ;  /* 0x641000006e057fae */ /* 0x000fe80008121850 */
[----:B------:R-:W2:Y:S04]  /*f530*/  LDL.64 R202, [R1+0x6b0] ;  /* 0x0006b00001ca7983 */ /* 0x000ea80000100a00 */
[----:B------:R-:W-:Y:S04]  /*f540*/  LDGSTS.E [R5+0x64500], desc[UR16][R116.64], P0 ;  /* 0x6450000074057fae */ /* 0x000fe80008121850 */
[----:B------:R-:W-:Y:S04]  /*f550*/  LDGSTS.E [R5+0x64900], desc[UR16][R138.64], P0 ;  /* 0x649000008a057fae */ /* 0x000fe80008121850 */
[----:B------:R-:W-:Y:S04]  /*f560*/  LDGSTS.E [R5+0x64d00], desc[UR16][R142.64], P0 ;  /* 0x64d000008e057fae */ /* 0x000fe80008121850 */
[----:B------:R-:W-:Y:S04]  /*f570*/  LDGSTS.E [R5+0x65100], desc[UR16][R242.64], P0 ;  /* 0x65100000f2057fae */ /* 0x000fe80008121850 */
[----:B------:R-:W-:Y:S01]  /*f580*/  LDGSTS.E [R5+0x65500], desc[UR16][R2.64], P0 ;  /* 0x6550000002057fae */ /* 0x000fe20008121850 */
[----:B------:R-:W-:-:S03]  /*f590*/  IMAD.WIDE R148, R4, 0x4, R148 ;  /* 0x0000000404947825 */ /* 0x000fc600078e0294 */
[----:B------:R-:W-:Y:S04]  /*f5a0*/  LDGSTS.E [R5+0x65900], desc[UR16][R246.64], P0 ;  /* 0x65900000f6057fae */ /* 0x000fe80008121850 */
[----:B------:R-:W2:Y:S04]  /*f5b0*/  LDL.LU.64 R242, [R1+0xe18] ;  /* 0x000e180001f27983 */ /* 0x000ea80000300a00 */
[----:B------:R-:W2:Y:S04]  /*f5c0*/  LDL.LU.64 R2, [R1+0xe10] ;  /* 0x000e100001027983 */ /* 0x000ea80000300a00 */
[----:B------:R-:W-:Y:S01]  /*f5d0*/  LDGSTS.E [R5+0x65d00], desc[UR16][R148.64], P0 ;  /* 0x65d0000094057fae */ /* 0x000fe20008121850 */
[----:B------:R-:W-:-:S03]  /*f5e0*/  IMAD.WIDE R140, R4, 0x4, R140 ;  /* 0x00000004048c7825 */ /* 0x000fc600078e028c */
[----:B------:R-:W2:Y:S01]  /*f5f0*/  LDL.LU.64 R246, [R1+0xe08] ;  /* 0x000e080001f67983 */ /* 0x000ea20000300a00 */
[----:B------:R-:W-:-:S04]  /*f600*/  IMAD.WIDE R144, R4, 0x4, R144 ;  /* 0x0000000404907825 */ /* 0x000fc800078e0290 */
[----:B------:R-:W-:-:S04]  /*f610*/  IMAD.WIDE R152, R4, 0x4, R152 ;  /* 0x0000000404987825 */ /* 0x000fc800078e0298 */
[----:B------:R-:W-:-:S04]  /*f620*/  IMAD.WIDE R146, R4, 0x4, R146 ;  /* 0x0000000404927825 */ /* 0x000fc800078e0292 */
[----:B------:R-:W-:-:S04]  /*f630*/  IMAD.WIDE R22, R4, 0x4, R22 ;  /* 0x0000000404167825 */ /* 0x000fc800078e0216 */
[----:B------:R-:W-:-:S04]  /*f640*/  IMAD.WIDE R162, R4, 0x4, R162 ;  /* 0x0000000404a27825 */ /* 0x000fc800078e02a2 */
[----:B------:R-:W-:-:S04]  /*f650*/  IMAD.WIDE R192, R4, 0x4, R192 ;  /* 0x0000000404c07825 */ /* 0x000fc800078e02c0 */
[----:B------:R-:W-:-:S04]  /*f660*/  IMAD.WIDE R164, R4, 0x4, R164 ;  /* 0x0000000404a47825 */ /* 0x000fc800078e02a4 */
[C---:B------:R-:W-:Y:S01]  /*f670*/  IMAD.WIDE R174, R4.reuse, 0x4, R174 ;  /* 0x0000000404ae7825 */ /* 0x040fe200078e02ae */
[----:B----4-:R-:W-:Y:S04]  /*f680*/  LDGSTS.E [R5+0x66100], desc[UR16][R150.64], P0 ;  /* 0x6610000096057fae */ /* 0x010fe80008121850 */
[----:B---3--:R-:W-:Y:S04]  /*f690*/  LDGSTS.E [R5+0x66500], desc[UR16][R188.64], P0 ;  /* 0x66500000bc057fae */ /* 0x008fe80008121850 */
[----:B--2---:R-:W-:Y:S04]  /*f6a0*/  LDGSTS.E [R5+0x66900], desc[UR16][R184.64], P0 ;  /* 0x66900000b8057fae */ /* 0x004fe80008121850 */
[----:B------:R-:W-:Y:S04]  /*f6b0*/  LDGSTS.E [R5+0x66d00], desc[UR16][R202.64], P0 ;  /* 0x66d00000ca057fae */ /* 0x000fe80008121850 */
[----:B------:R-:W-:Y:S04]  /*f6c0*/  LDGSTS.E [R5+0x67100], desc[UR16][R198.64], P0 ;  /* 0x67100000c6057fae */ /* 0x000fe80008121850 */
[----:B------:R-:W-:Y:S04]  /*f6d0*/  LDGSTS.E [R5+0x67500], desc[UR16][R248.64], P0 ;  /* 0x67500000f8057fae */ /* 0x000fe80008121850 */
[----:B------:R-:W-:Y:S04]  /*f6e0*/  LDGSTS.E [R5+0x67900], desc[UR16][R212.64], P0 ;  /* 0x67900000d4057fae */ /* 0x000fe80008121850 */
[----:B------:R-:W-:Y:S04]  /*f6f0*/  LDGSTS.E [R5+0x67d00], desc[UR16][R220.64], P0 ;  /* 0x67d00000dc057fae */ /* 0x000fe80008121850 */
[----:B------:R-:W2:Y:S04]  /*f700*/  LDL.LU.64 R248, [R1+0xe00] ;  /* 0x000e000001f87983 */ /* 0x000ea80000300a00 */
        /* <DEDUP_REMOVED lines=32> */
[----:B------:R-:W3:Y:S04]  /*f910*/  LDL.LU.64 R250, [R1+0xdf8] ;  /* 0x000df80001fa7983 */ /* 0x000ee80000300a00 */
[----:B------:R-:W4:Y:S04]  /*f920*/  LDL.LU.64 R6, [R1+0xdf0] ;  /* 0x000df00001067983 */ /* 0x000f280000300a00 */
[----:B------:R-:W2:Y:S01]  /*f930*/  LDL.LU.64 R34, [R1+0x5d8] ;  /* 0x0005d80001227983 */ /* 0x000ea20000300a00 */
[----:B------:R-:W-:-:S04]  /*f940*/  IMAD.WIDE R64, R4, 0x4, R64 ;  /* 0x0000000404407825 */ /* 0x000fc800078e0240 */
[C---:B------:R-:W-:Y:S01]  /*f950*/  IMAD.WIDE R60, R4.reuse, 0x4, R60 ;  /* 0x00000004043c7825 */ /* 0x040fe200078e023c */
[----:B------:R-:W-:Y:S03]  /*f960*/  LDGSTS.E [R0+0x60300], desc[UR16][R64.64], P0 ;  /* 0x6030000040007fae */ /* 0x000fe60008121850 */
        /* <DEDUP_REMOVED lines=22> */
[----:B------:R-:W-:-:S03]  /*fad0*/  IMAD.WIDE R10, R4, 0x4, R10 ;  /* 0x00000004040a7825 */ /* 0x000fc600078e020a */
        /* <DEDUP_REMOVED lines=19> */
[----:B------:R-:W0:Y:S01]  /*fc10*/  LDGDEPBAR ;  /* 0x00000000000079af */ /* 0x000e220000000000 */
[----:B-1----:R-:W-:-:S04]  /*fc20*/  IADD3 R24, R24, -0xa2, RZ ;  /* 0xffffff5e18187810 */ /* 0x002fc80007ffe0ff */
[----:B------:R-:W-:Y:S01]  /*fc30*/  ISETP.GE.U32.AND P0, PT, R24, 0x7fffff1f, PT ;  /* 0x7fffff1f1800780c */ /* 0x000fe20003f06070 */
[----:B------:R-:W-:Y:S02]  /*fc40*/  VIADD R24, R25, 0xffffff5d ;  /* 0xffffff5d19187836 */ /* 0x000fe40000000000 */
[C---:B----4-:R-:W-:Y:S02]  /*fc50*/  IMAD.WIDE R32, R2.reuse, 0x4, R6 ;  /* 0x0000000402207825 */ /* 0x050fe400078e0206 */
[----:B------:R-:W4:Y:S02]  /*fc60*/  LDL.LU.64 R6, [R1+0xde8] ;  /* 0x000de80001067983 */ /* 0x000f240000300a00 */
[C---:B--2---:R-:W-:Y:S02]  /*fc70*/  IMAD.WIDE R34, R2.reuse, 0x4, R34 ;  /* 0x0000000402227825 */ /* 0x044fe400078e0222 */
[----:B------:R-:W-:Y:S04]  /*fc80*/  STL.64 [R1+0x428], R32 ;  /* 0x0004282001007387 */ /* 0x000fe80000100a00 */
[----:B------:R-:W-:Y:S04]  /*fc90*/  STL.64 [R1+0x298], R34 ;  /* 0x0002982201007387 */ /* 0x000fe80000100a00 */
[----:B------:R-:W2:Y:S01]  /*fca0*/  LDL.LU.64 R38, [R1+0x5e0] ;  /* 0x0005e00001267983 */ /* 0x000ea20000300a00 */
[----:B------:R-:W1:Y:S03]  /*fcb0*/  LDC R25, c[0x0][0x230] ;  /* 0x00008c00ff197b82 */ /* 0x000e660000000800 */
[----:B------:R-:W3:Y:S04]  /*fcc0*/  LDL.LU.64 R232, [R1+0x5c8] ;  /* 0x0005c80001e87983 */ /* 0x000ee80000300a00 */
[----:B------:R-:W4:Y:S04]  /*fcd0*/  LDL.LU.64 R228, [R1+0x5a8] ;  /* 0x0005a80001e47983 */ /* 0x000f280000300a00 */
[----:B------:R1:W-:Y:S01]  /*fce0*/  STL.64 [R1+0xed0], R214 ;  /* 0x000ed0d601007387 */ /* 0x0003e20000100a00 */
[----:B------:R-:W-:Y:S06]  /*fcf0*/  BAR.SYNC.DEFER_BLOCKING 0x0 ;  /* 0x0000000000007b1d */ /* 0x000fec0000010000 */
[----:B-1----:R-:W4:Y:S04]  /*fd00*/  LDL.LU.64 R214, [R1+0x5b8] ;  /* 0x0005b80001d67983 */ /* 0x002f280000300a00 */
[----:B------:R1:W-:Y:S04]  /*fd10*/  STL.64 [R1+0xec8], R216 ;  /* 0x000ec8d801007387 */ /* 0x0003e80000100a00 */
[----:B-1----:R-:W4:Y:S04]  /*fd20*/  LDL.LU.64 R216, [R1+0x598] ;  /* 0x0005980001d87983 */ /* 0x002f280000300a00 */
[----:B------:R1:W-:Y:S04]  /*fd30*/  STL.64 [R1+0xec0], R218 ;  /* 0x000ec0da01007387 */ /* 0x0003e80000100a00 */
[----:B------:R-:W-:Y:S01]  /*fd40*/  @!PT LDS RZ, [RZ] ;  /* 0x00000000fffff984 */ /* 0x000fe20000000800 */
[----:B------:R-:W-:Y:S01]  /*fd50*/  @!PT LDS RZ, [RZ] ;  /* 0x00000000fffff984 */ /* 0x000fe20000000800 */
[----:B------:R-:W-:Y:S01]  /*fd60*/  @!PT LDS RZ, [RZ] ;  /* 0x00000000fffff984 */ /* 0x000fe20000000800 */
[----:B------:R1:W-:Y:S04]  /*fd70*/  LDGSTS.E [R252+0x20000], desc[UR16][R34.64], !P2 ;  /* 0x2000000022fc7fae */ /* 0x0003e8000d121850 */
[----:B------:R2:W-:Y:S04]  /*fd80*/  LDGSTS.E [R252+0x24000], desc[UR16][R32.64], !P2 ;  /* 0x2400000020fc7fae */ /* 0x0005e8000d121850 */
[----:B-1----:R-:W4:Y:S04]  /*fd90*/  LDL.LU.64 R218, [R1+0x5c0] ;  /* 0x0005c00001da7983 */ /* 0x002f280000300a00 */
[----:B------:R1:W-:Y:S01]  /*fda0*/  STL.64 [R1+0xeb8], R220 ;  /* 0x000eb8dc01007387 */ /* 0x0003e20000100a00 */
[----:B------:R-:W3:Y:S08]  /*fdb0*/  LDC R35, c[0x0][0x230] ;  /* 0x00008c00ff237b82 */ /* 0x000ef00000000800 */
[----:B------:R-:W4:Y:S01]  /*fdc0*/  LDC R34, c[0x0][0x230] ;  /* 0x00008c00ff227b82 */ /* 0x000f220000000800 */
[----:B-1----:R-:W4:Y:S04]  /*fdd0*/  LDL.LU.64 R220, [R1+0x5a0] ;  /* 0x0005a00001dc7983 */ /* 0x002f280000300a00 */
[----:B------:R1:W-:Y:S01]  /*fde0*/  STL.64 [R1+0xeb0], R224 ;  /* 0x000eb0e001007387 */ /* 0x0003e20000100a00 */
[----:B--2---:R-:W-:-:S03]  /*fdf0*/  IMAD.WIDE R38, R2, 0x4, R38 ;  /* 0x0000000402267825 */ /* 0x004fc600078e0226 */
[----:B-1----:R-:W2:Y:S01]  /*fe00*/  LDL.LU.64 R224, [R1+0x5b0] ;  /* 0x0005b00001e07983 */ /* 0x002ea20000300a00 */
[----:B------:R-:W-:Y:S01]  /*fe10*/  ISETP.GE.U32.AND P2, PT, R24, 0x7fffff1e, PT ;  /* 0x7fffff1e1800780c */ /* 0x000fe20003f46070 */
[----:B------:R-:W1:Y:S01]  /*fe20*/  LDC R32, c[0x0][0x230] ;  /* 0x00008c00ff207b82 */ /* 0x000e620000000800 */
[C---:B---3--:R-:W-:Y:S01]  /*fe30*/  IMAD.WIDE R232, R2.reuse, 0x4, R232 ;  /* 0x0000000402e87825 */ /* 0x048fe200078e02e8 */
[----:B------:R-:W-:Y:S01]  /*fe40*/  STL.64 [R1+0xea8], R8 ;  /* 0x000ea80801007387 */ /* 0x000fe20000100a00 */
[----:B------:R-:W-:Y:S02]  /*fe50*/  IADD3 R24, R35, -0x85, RZ ;  /* 0xffffff7b23187810 */ /* 0x000fe40007ffe0ff */
[----:B------:R-:W-:Y:S01]  /*fe60*/  VIADD R25, R25, 0xffffff5c ;  /* 0xffffff5c19197836 */ /* 0x000fe20000000000 */
[----:B----4-:R3:W-:Y:S01]  /*fe70*/  STL.64 [R1+0xde8], R6 ;  /* 0x000de80601007387 */ /* 0x0107e20000100a00 */
[C---:B------:R-:W-:Y:S01]  /*fe80*/  IMAD.WIDE R228, R2.reuse, 0x4, R228 ;  /* 0x0000000402e47825 */ /* 0x040fe200078e02e4 */
[----:B------:R-:W4:Y:S02]  /*fe90*/  LDC R35, c[0x0][0x230] ;  /* 0x00008c00ff237b82 */ /* 0x000f240000000800 */
[----:B------:R1:W-:Y:S04]  /*fea0*/  STL.64 [R1+0x5d0], R38 ;  /* 0x0005d02601007387 */ /* 0x0003e80000100a00 */
[----:B------:R1:W-:Y:S02]  /*feb0*/  STL.64 [R1+0x5c8], R232 ;  /* 0x0005c8e801007387 */ /* 0x0003e40000100a00 */
[----:B------:R-:W4:Y:S02]  /*fec0*/  LDC R33, c[0x0][0x230] ;  /* 0x00008c00ff217b82 */ /* 0x000f240000000800 */
[----:B------:R-:W-:Y:S01]  /*fed0*/  LDGSTS.E [R252+0x20004], desc[UR16][R38.64], !P3 ;  /* 0x2000400026fc7fae */ /* 0x000fe2000d921850 */
[----:B---3--:R-:W-:-:S03]  /*fee0*/  IMAD.WIDE R6, R2, 0x4, R214 ;  /* 0x0000000402067825 */ /* 0x008fc600078e02d6 */
[----:B------:R-:W-:Y:S01]  /*fef0*/  LDGSTS.E [R252+0x24004], desc[UR16][R232.64], !P3 ;  /* 0x24004000e8fc7fae */ /* 0x000fe2000d921850 */
[----:B------:R-:W-:-:S03]  /*ff00*/  IMAD.WIDE R8, R2, 0x4, R218 ;  /* 0x0000000402087825 */ /* 0x000fc600078e02da */
[----:B------:R-:W3:Y:S04]  /*ff10*/  LDL.LU.64 R218, [R1+0x590] ;  /* 0x0005900001da7983 */ /* 0x000ee80000300a00 */
[----:B------:R-:W4:Y:S04]  /*ff20*/  LDL.LU.64 R214, [R1+0x588] ;  /* 0x0005880001d67983 */ /* 0x000f280000300a00 */
[----:B------:R1:W-:Y:S04]  /*ff30*/  STL.64 [R1+0x5c0], R8 ;  /* 0x0005c00801007387 */ /* 0x0003e80000100a00 */
[----:B------:R1:W-:Y:S04]  /*ff40*/  STL.64 [R1+0x5b8], R6 ;  /* 0x0005b80601007387 */ /* 0x0003e80000100a00 */
[----:B-1----:R-:W4:Y:S04]  /*ff50*/  LDL.LU.64 R38, [R1+0x580] ;  /* 0x0005800001267983 */ /* 0x002f280000300a00 */
[----:B------:R-:W4:Y:S01]  /*ff60*/  LDL.LU.64 R232, [R1+0x578] ;  /* 0x0005780001e87983 */ /* 0x000f220000300a00 */
[----:B------:R-:W-:Y:S01]  /*ff70*/  ISETP.GE.U32.AND P3, PT, R25, 0x7fffff1d, PT ;  /* 0x7fffff1d1900780c */ /* 0x000fe20003f66070 */
[----:B------:R-:W-:-:S02]  /*ff80*/  VIADD R25, R26, 0xffffff7a ;  /* 0xffffff7a1a197836 */ /* 0x000fc40000000000 */
[----:B------:R1:W-:Y:S01]  /*ff90*/  LDGSTS.E [R252+0x20008], desc[UR16][R8.64], !P4 ;  /* 0x2000800008fc7fae */ /* 0x0003e2000e121850 */
[----:B------:R-:W4:Y:S03]  /*ffa0*/  LDC R26, c[0x0][0x230] ;  /* 0x00008c00ff1a7b82 */ /* 0x000f260000000800 */
[----:B------:R1:W-:Y:S01]  /*ffb0*/  LDGSTS.E [R252+0x24008], desc[UR16][R6.64], !P4 ;  /* 0x2400800006fc7fae */ /* 0x0003e2000e121850 */
[----:B------:R-:W-:Y:S01]  /*ffc0*/  ISETP.GE.U32.AND P4, PT, R24, 0x7fffff3c, PT ;  /* 0x7fffff3c1800780c */ /* 0x000fe20003f86070 */
[----:B------:R-:W-:-:S03]  /*ffd0*/  VIADD R24, R27, 0xffffff79 ;  /* 0xffffff791b187836 */ /* 0x000fc60000000000 */
[----:B------:R-:W4:Y:S01]  /*ffe0*/  LDC R27, c[0x0][0x230] ;  /* 0x00008c00ff1b7b82 */ /* 0x000f220000000800 */
[----:B-1----:R-:W-:-:S04]  /*fff0*/  IMAD.WIDE R8, R2, 0x4, R220 ;  /* 0x0000000402087825 */ /* 0x002fc800078e02dc */
[----:B------:R-:W-:-:S04]  /*10000*/  IMAD.WIDE R6, R2, 0x4, R216 ;  /* 0x0000000402067825 */ /* 0x000fc800078e02d8 */
[----:B--2---:R-:W-:-:S05]  /*10010*/  IMAD.WIDE R224, R2, 0x4, R224 ;  /* 0x0000000402e07825 */ /* 0x004fca00078e02e0 */
[----:B------:R1:W-:Y:S04]  /*10020*/  STL.64 [R1+0x5b0], R224 ;  /* 0x0005b0e001007387 */ /* 0x0003e80000100a00 */
[----:B------:R2:W-:Y:S04]  /*10030*/  STL.64 [R1+0x5a8], R228 ;  /* 0x0005a8e401007387 */ /* 0x0005e80000100a00 */
[----:B------:R-:W4:Y:S04]  /*10040*/  LDL.LU.64 R220, [R1+0x570] ;  /* 0x0005700001dc7983 */ /* 0x000f280000300a00 */
[----:B------:R-:W4:Y:S04]  /*10050*/  LDL.LU.64 R216, [R1+0x568] ;  /* 0x0005680001d87983 */ /* 0x000f280000300a00 */
[----:B------:R3:W-:Y:S04]  /*10060*/  STL.64 [R1+0x5a0], R8 ;  /* 0x0005a00801007387 */ /* 0x0007e80000100a00 */
[----:B------:R-:W-:Y:S04]  /*10070*/  LDGSTS.E [R252+0x2000c], desc[UR16][R224.64], !P6 ;  /* 0x2000c000e0fc7fae */ /* 0x000fe8000f121850 */
[----:B------:R4:W-:Y:S04]  /*10080*/  STL.64 [R1+0x598], R6 ;  /* 0x0005980601007387 */ /* 0x0009e80000100a00 */
[----:B------:R-:W-:Y:S04]  /*10090*/  LDGSTS.E [R252+0x2400c], desc[UR16][R228.64], !P6 ;  /* 0x2400c000e4fc7fae */ /* 0x000fe8000f121850 */
[----:B-1----:R-:W4:Y:S04]  /*100a0*/  LDL.LU.64 R224, [R1+0x560] ;  /* 0x0005600001e07983 */ /* 0x002f280000300a00 */
[----:B------:R3:W-:Y:S04]  /*100b0*/  LDGSTS.E [R252+0x28000], desc[UR16][R8.64], !P5 ;  /* 0x2800000008fc7fae */ /* 0x0007e8000e921850 */
[----:B--2---:R-:W2:Y:S01]  /*100c0*/  LDL.LU.64 R228, [R1+0x558] ;  /* 0x0005580001e47983 */ /* 0x004ea20000300a00 */
[----:B------:R-:W-:-:S02]  /*100d0*/  ISETP.GE.U32.AND P6, PT, R25, 0x7fffff3b, PT ;  /* 0x7fffff3b1900780c */ /* 0x000fc40003fc6070 */
[----:B------:R-:W-:Y:S01]  /*100e0*/  IADD3 R25, R32, -0x88, RZ ;  /* 0xffffff7820197810 */ /* 0x000fe20007ffe0ff */
[----:B------:R1:W-:Y:S01]  /*100f0*/  LDGSTS.E [R252+0x2c000], desc[UR16][R6.64], !P5 ;  /* 0x2c00000006fc7fae */ /* 0x0003e2000e921850 */
[----:B------:R-:W-:Y:S01]  /*10100*/  ISETP.GE.U32.AND P5, PT, R24, 0x7fffff3a, PT ;  /* 0x7fffff3a1800780c */ /* 0x000fe20003fa6070 */
[----:B------:R-:W-:Y:S01]  /*10110*/  VIADD R24, R34, 0xffffff5b ;  /* 0xffffff5b22187836 */ /* 0x000fe20000000000 */
[----:B------:R-:W2:Y:S01]  /*10120*/  LDC R32, c[0x0][0x230] ;  /* 0x00008c00ff207b82 */ /* 0x000ea20000000800 */
[----:B---3--:R-:W-:-:S04]  /*10130*/  IMAD.WIDE R8, R2, 0x4, R218 ;  /* 0x0000000402087825 */ /* 0x008fc800078e02da */
[C---:B----4-:R-:W-:Y:S01]  /*10140*/  IMAD.WIDE R214, R2.reuse, 0x4, R214 ;  /* 0x0000000402d67825 */ /* 0x050fe200078e02d6 */
[----:B------:R3:W-:Y:S04]  /*10150*/  STL.64 [R1+0x590], R8 ;  /* 0x0005900801007387 */ /* 0x0007e80000100a00 */
[----:B------:R4:W-:Y:S04]  /*10160*/  STL.64 [R1+0x588], R214 ;  /* 0x000588d601007387 */ /* 0x0009e80000100a00 */
[----:B------:R-:W2:Y:S01]  /*10170*/  LDL.LU.64 R218, [R1+0x550] ;  /* 0x0005500001da7983 */ /* 0x000ea20000300a00 */
[----:B------:R-:W-:-:S03]  /*10180*/  IMAD.WIDE R38, R2, 0x4, R38 ;  /* 0x0000000402267825 */ /* 0x000fc600078e0226 */
[----:B------:R-:W-:Y:S01]  /*10190*/  LDGSTS.E [R252+0x28004], desc[UR16][R8.64], !P0 ;  /* 0x2800400008fc7fae */ /* 0x000fe2000c121850 */
[----:B-1----:R-:W-:-:S03]  /*101a0*/  IMAD.WIDE R6, R2, 0x4, R232 ;  /* 0x0000000402067825 */ /* 0x002fc600078e02e8 */
[----:B------:R-:W-:Y:S04]  /*101b0*/  LDGSTS.E [R252+0x2c004], desc[UR16][R214.64], !P0 ;  /* 0x2c004000d6fc7fae */ /* 0x000fe8000c121850 */
[----:B------:R-:W2:Y:S04]  /*101c0*/  LDL.LU.64 R232, [R1+0x548] ;  /* 0x0005480001e87983 */ /* 0x000ea80000300a00 */
[----:B------:R1:W-:Y:S04]  /*101d0*/  STL.64 [R1+0x580], R38 ;  /* 0x0005802601007387 */ /* 0x0003e80000100a00 */
[----:B------:R2:W-:Y:S04]  /*101e0*/  STL.64 [R1+0x578], R6 ;  /* 0x0005780601007387 */ /* 0x0005e80000100a00 */
[----:B---3--:R-:W3:Y:S04]  /*101f0*/  LDL.LU.64 R8, [R1+0x540] ;  /* 0x0005400001087983 */ /* 0x008ee80000300a00 */
[----:B----4-:R-:W4:Y:S04]  /*10200*/  LDL.LU.64 R214, [R1+0x538] ;  /* 0x0005380001d67983 */ /* 0x010f280000300a00 */
[----:B------:R1:W-:Y:S04]  /*10210*/  LDGSTS.E [R252+0x28008], desc[UR16][R38.64], !P2 ;  /* 0x2800800026fc7fae */ /* 0x0003e8000d121850 */
[----:B------:R2:W-:Y:S01]  /*10220*/  LDGSTS.E [R252+0x2c008], desc[UR16][R6.64], !P2 ;  /* 0x2c00800006fc7fae */ /* 0x0005e2000d121850 */
[----:B------:R-:W-:-:S02]  /*10230*/  ISETP.GE.U32.AND P2, PT, R24, 0x7fffff1c, PT ;  /* 0x7fffff1c1800780c */ /* 0x000fc40003f46070 */
[----:B------:R-:W-:Y:S01]  /*10240*/  IADD3 R24, R35, -0xa7, RZ ;  /* 0xffffff5923187810 */ /* 0x000fe20007ffe0ff */
[----:B------:R-:W-:-:S04]  /*10250*/  IMAD.WIDE R220, R2, 0x4, R220 ;  /* 0x0000000402dc7825 */ /* 0x000fc800078e02dc */
[C---:B------:R-:W-:Y:S01]  /*10260*/  IMAD.WIDE R216, R2.reuse, 0x4, R216 ;  /* 0x0000000402d87825 */ /* 0x040fe200078e02d8 */
[----:B------:R2:W-:Y:S01]  /*10270*/  STL.64 [R1+0x570], R220 ;  /* 0x000570dc01007387 */ /* 0x0005e20000100a00 */
[----:B------:R-:W-:Y:S01]  /*10280*/  ISETP.GE.U32.AND P0, PT, R25, 0x7fffff39, PT ;  /* 0x7fffff391900780c */ /* 0x000fe20003f06070 */
[----:B-1----:R-:W1:Y:S02]  /*10290*/  LDC R38, c[0x0][0x230] ;  /* 0x00008c00ff267b82 */ /* 0x002e640000000800 */
[----:B------:R2:W-:Y:S04]  /*102a0*/  STL.64 [R1+0x568], R216 ;  /* 0x000568d801007387 */ /* 0x0005e80000100a00 */
[----:B------:R-:W-:Y:S04]  /*102b0*/  LDGSTS.E [R252+0x2800c], desc[UR16][R220.64], !P3 ;  /* 0x2800c000dcfc7fae */ /* 0x000fe8000d921850 */
[----:B------:R-:W-:Y:S01]  /*102c0*/  LDGSTS.E [R252+0x2c00c], desc[UR16][R216.64], !P3 ;  /* 0x2c00c000d8fc7fae */ /* 0x000fe2000d921850 */
[----:B------:R-:W-:-:S03]  /*102d0*/  IMAD.WIDE R34, R2, 0x4, R224 ;  /* 0x0000000402227825 */ /* 0x000fc600078e02e0 */
[----:B------:R-:W4:Y:S01]  /*102e0*/  LDL.LU.64 R224, [R1+0x530] ;  /* 0x0005300001e07983 */ /* 0x000f220000300a00 */
[----:B--2---:R-:W-:-:S03]  /*102f0*/  IMAD.WIDE R6, R2, 0x4, R228 ;  /* 0x0000000402067825 */ /* 0x004fc600078e02e4 */
[----:B------:R2:W-:Y:S04]  /*10300*/  LDGSTS.E [R251+0x20000], desc[UR16][R34.64], !P4 ;  /* 0x2000000022fb7fae */ /* 0x0005e8000e121850 */
[----:B------:R-:W4:Y:S04]  /*10310*/  LDL.LU.64 R228, [R1+0x528] ;  /* 0x0005280001e47983 */ /* 0x000f280000300a00 */
[----:B------:R2:W-:Y:S04]  /*10320*/  STL.64 [R1+0x560], R34 ;  /* 0x0005602201007387 */ /* 0x0005e80000100a00 */
[----:B------:R4:W-:Y:S04]  /*10330*/  STL.64 [R1+0x558], R6 ;  /* 0x0005580601007387 */ /* 0x0009e80000100a00 */
[----:B------:R-:W4:Y:S04]  /*10340*/  LDL.LU.64 R220, [R1+0x520] ;  /* 0x0005200001dc7983 */ /* 0x000f280000300a00 */
[----:B------:R-:W4:Y:S01]  /*10350*/  LDL.LU.64 R216, [R1+0x518] ;  /* 0x0005180001d87983 */ /* 0x000f220000300a00 */
[----:B------:R-:W-:Y:S01]  /*10360*/  VIADD R25, R33, 0xffffff5a ;  /* 0xffffff5a21197836 */ /* 0x000fe20000000000 */
[----:B--2---:R-:W2:Y:S01]  /*10370*/  LDC R35, c[0x0][0x230] ;  /* 0x00008c00ff237b82 */ /* 0x004ea20000000800 */
[----:B------:R-:W-:Y:S01]  /*10380*/  IMAD.WIDE R218, R2, 0x4, R218 ;  /* 0x0000000402da7825 */ /* 0x000fe200078e02da */
[----:B------:R4:W-:Y:S02]  /*10390*/  LDGSTS.E [R251+0x24000], desc[UR16][R6.64], !P4 ;  /* 0x2400000006fb7fae */ /* 0x0009e4000e121850 */
[----:B------:R-:W-:-:S02]  /*103a0*/  ISETP.GE.U32.AND P3, PT, R25, 0x7fffff1b, PT ;  /* 0x7fffff1b1900780c */ /* 0x000fc40003f66070 */
[----:B------:R-:W-:Y:S01]  /*103b0*/  ISETP.GE.U32.AND P4, PT, R24, 0x7fffff1a, PT ;  /* 0x7fffff1a1800780c */ /* 0x000fe20003f86070 */
[----:B------:R-:W-:Y:S01]  /*103c0*/  VIADD R25, R26, 0xffffff58 ;  /* 0xffffff581a197836 */ /* 0x000fe20000000000 */
[----:B------:R1:W-:Y:S01]  /*103d0*/  STL.64 [R1+0x550], R218 ;  /* 0x000550da01007387 */ /* 0x0003e20000100a00 */
[----:B------:R-:W-:Y:S01]  /*103e0*/  VIADD R24, R27, 0xffffff77 ;  /* 0xffffff771b187836 */ /* 0x000fe20000000000 */
[----:B------:R-:W2:Y:S02]  /*103f0*/  LDC R33, c[0x0][0x230] ;  /* 0x00008c00ff217b82 */ /* 0x000ea40000000800 */
[----:B------:R-:W-:Y:S01]  /*10400*/  LDGSTS.E [R251+0x20004], desc[UR16][R218.64], !P6 ;  /* 0x20004000dafb7fae */ /* 0x000fe2000f121850 */
[----:B------:R-:W-:-:S05]  /*10410*/  IMAD.WIDE R232, R2, 0x4, R232 ;  /* 0x0000000402e87825 */ /* 0x000fca00078e02e8 */
[----:B------:R-:W2:Y:S01]  /*10420*/  LDC R34, c[0x0][0x230] ;  /* 0x00008c00ff227b82 */ /* 0x000ea20000000800 */
[----:B------:R1:W-:Y:S04]  /*10430*/  STL.64 [R1+0x548], R232 ;  /* 0x000548e801007387 */ /* 0x0003e80000100a00 */
[----:B------:R-:W-:Y:S01]  /*10440*/  LDGSTS.E [R251+0x24004], desc[UR16][R232.64], !P6 ;  /* 0x24004000e8fb7fae */ /* 0x000fe2000f121850 */
[----:B---3--:R-:W-:-:S03]  /*10450*/  IMAD.WIDE R26, R2, 0x4, R8 ;  /* 0x00000004021a7825 */ /* 0x008fc600078e0208 */
[----:B------:R-:W3:Y:S01]  /*10460*/  LDL.LU.64 R8, [R1+0x510] ;  /* 0x0005100001087983 */ /* 0x000ee20000300a00 */
[----:B----4-:R-:W-:-:S03]  /*10470*/  IMAD.WIDE R6, R2, 0x4, R214 ;  /* 0x0000000402067825 */ /* 0x010fc600078e02d6 */
[----:B------:R-:W4:Y:S04]  /*10480*/  LDL.LU.64 R214, [R1+0x508] ;  /* 0x0005080001d67983 */ /* 0x000f280000300a00 */
[----:B------:R2:W-:Y:S04]  /*10490*/  STL.64 [R1+0x540], R26 ;  /* 0x0005401a01007387 */ /* 0x0005e80000100a00 */
[----:B------:R2:W-:Y:S04]  /*104a0*/  STL.64 [R1+0x538], R6 ;  /* 0x0005380601007387 */ /* 0x0005e80000100a00 */
[----:B-1----:R-:W4:Y:S04]  /*104b0*/  LDL.LU.64 R218, [R1+0x500] ;  /* 0x0005000001da7983 */ /* 0x002f280000300a00 */
[----:B------:R-:W4:Y:S04]  /*104c0*/  LDL.LU.64 R232, [R1+0x4f8] ;  /* 0x0004f80001e87983 */ /* 0x000f280000300a00 */
[----:B------:R2:W-:Y:S04]  /*104d0*/  LDGSTS.E [R251+0x20008], desc[UR16][R26.64], !P5 ;  /* 0x200080001afb7fae */ /* 0x0005e8000e921850 */
[----:B------:R1:W-:Y:S01]  /*104e0*/  LDGSTS.E [R251+0x24008], desc[UR16][R6.64], !P5 ;  /* 0x2400800006fb7fae */ /* 0x0003e2000e921850 */
[----:B------:R-:W-:Y:S01]  /*104f0*/  ISETP.GE.U32.AND P5, PT, R24, 0x7fffff38, PT ;  /* 0x7fffff381800780c */ /* 0x000fe20003fa6070 */
[----:B------:R-:W-:-:S02]  /*10500*/  VIADD R24, R38, 0xffffff75 ;  /* 0xffffff7526187836 */ /* 0x000fc40000000000 */
[----:B------:R-:W-:-:S04]  /*10510*/  IMAD.WIDE R224, R2, 0x4, R224 ;  /* 0x0000000402e07825 */ /* 0x000fc800078e02e0 */
[C---:B------:R-:W-:Y:S01]  /*10520*/  IMAD.WIDE R228, R2.reuse, 0x4, R228 ;  /* 0x0000000402e47825 */ /* 0x040fe200078e02e4 */
[----:B------:R1:W-:Y:S01]  /*10530*/  STL.64 [R1+0x530], R224 ;  /* 0x000530e001007387 */ /* 0x0003e20000100a00 */
[----:B------:R-:W-:Y:S01]  /*10540*/  ISETP.GE.U32.AND P6, PT, R25, 0x7fffff19, PT ;  /* 0x7fffff191900780c */ /* 0x000fe20003fc6070 */
[----:B--2---:R-:W2:Y:S02]  /*10550*/  LDC R27, c[0x0][0x230] ;  /* 0x00008c00ff1b7b82 */ /* 0x004ea40000000800 */
[----:B------:R1:W-:Y:S04]  /*10560*/  STL.64 [R1+0x528], R228 ;  /* 0x000528e401007387 */ /* 0x0003e80000100a00 */
[----:B------:R-:W-:Y:S02]  /*10570*/  LDGSTS.E [R251+0x2000c], desc[UR16][R224.64], !P0 ;  /* 0x2000c000e0fb7fae */ /* 0x000fe4000c121850 */
[----:B------:R-:W2:Y:S01]  /*10580*/  LDC R26, c[0x0][0x230] ;  /* 0x00008c00ff1a7b82 */ /* 0x000ea20000000800 */
[C---:B------:R-:W-:Y:S01]  /*10590*/  IMAD.WIDE R38, R2.reuse, 0x4, R220 ;  /* 0x0000000402267825 */ /* 0x040fe200078e02dc */
[----:B------:R-:W-:Y:S03]  /*105a0*/  LDGSTS.E [R251+0x2400c], desc[UR16][R228.64], !P0 ;  /* 0x2400c000e4fb7fae */ /* 0x000fe6000c121850 */
[----:B-1----:R-:W-:Y:S01]  /*105b0*/  IMAD.WIDE R6, R2, 0x4, R216 ;  /* 0x0000000402067825 */ /* 0x002fe200078e02d8 */
[----:B------:R-:W2:Y:S04]  /*105c0*/  LDL.LU.64 R220, [R1+0x4f0] ;  /* 0x0004f00001dc7983 */ /* 0x000ea80000300a00 */
[----:B------:R-:W2:Y:S04]  /*105d0*/  LDL.LU.64 R216, [R1+0x4e8] ;  /* 0x0004e80001d87983 */ /* 0x000ea80000300a00 */
[----:B------:R1:W-:Y:S04]  /*105e0*/  STL.64 [R1+0x520], R38 ;  /* 0x0005202601007387 */ /* 0x0003e80000100a00 */
[----:B------:R1:W-:Y:S04]  /*105f0*/  STL.64 [R1+0x518], R6 ;  /* 0x0005180601007387 */ /* 0x0003e80000100a00 */
[----:B------:R-:W2:Y:S04]  /*10600*/  LDL.LU.64 R224, [R1+0x4e0] ;  /* 0x0004e00001e07983 */ /* 0x000ea80000300a00 */
[----:B------:R-:W2:Y:S01]  /*10610*/  LDL.LU.64 R228, [R1+0x4d8] ;  /* 0x0004d80001e47983 */ /* 0x000ea20000300a00 */
[----:B------:R-:W-:-:S03]  /*10620*/  IADD3 R25, R32, -0x8a, RZ ;  /* 0xffffff7620197810 */ /* 0x000fc60007ffe0ff */
[----:B------:R1:W-:Y:S01]  /*10630*/  LDGSTS.E [R251+0x28000], desc[UR16][R38.64], !P2 ;  /* 0x2800000026fb7fae */ /* 0x0003e2000d121850 */
[----:B------:R-:W-:Y:S01]  /*10640*/  ISETP.GE.U32.AND P0, PT, R25, 0x7fffff37, PT ;  /* 0x7fffff371900780c */ /* 0x000fe20003f06070 */
[----:B------:R-:W-:Y:S02]  /*10650*/  VIADD R25, R33, 0xffffff74 ;  /* 0xffffff7421197836 */ /* 0x000fe40000000000 */
[----:B------:R1:W-:Y:S01]  /*10660*/  LDGSTS.E [R251+0x2c000], desc[UR16][R6.64], !P2 ;  /* 0x2c00000006fb7fae */ /* 0x0003e2000d121850 */
[----:B---3--:R-:W-:-:S04]  /*10670*/  IMAD.WIDE R8, R2, 0x4, R8 ;  /* 0x0000000402087825 */ /* 0x008fc800078e0208 */
[C---:B----4-:R-:W-:Y:S01]  /*10680*/  IMAD.WIDE R214, R2.reuse, 0x4, R214 ;  /* 0x0000000402d67825 */ /* 0x050fe200078e02d6 */
[----:B------:R3:W-:Y:S01]  /*10690*/  STL.64 [R1+0x510], R8 ;  /* 0x0005100801007387 */ /* 0x0007e20000100a00 */
[----:B-1----:R-:W1:Y:S03]  /*106a0*/  LDC R39, c[0x0][0x230] ;  /* 0x00008c00ff277b82 */ /* 0x002e660000000800 */
[----:B------:R4:W-:Y:S04]  /*106b0*/  STL.64 [R1+0x508], R214 ;  /* 0x000508d601007387 */ /* 0x0009e80000100a00 */
[----:B------:R-:W-:Y:S01]  /*106c0*/  LDGSTS.E [R251+0x28004], desc[UR16][R8.64], !P3 ;  /* 0x2800400008fb7fae */ /* 0x000fe2000d921850 */
[----:B------:R-:W1:Y:S01]  /*106d0*/  LDC R38, c[0x0][0x230] ;  /* 0x00008c00ff267b82 */ /* 0x000e620000000800 */
[----:B------:R-:W-:-:S02]  /*106e0*/  IMAD.WIDE R32, R2, 0x4, R218 ;  /* 0x0000000402207825 */ /* 0x000fc400078e02da */
[----:B------:R-:W-:Y:S02]  /*106f0*/  LDGSTS.E [R251+0x2c004], desc[UR16][R214.64], !P3 ;  /* 0x2c004000d6fb7fae */ /* 0x000fe4000d921850 */
[----:B------:R-:W-:Y:S02]  /*10700*/  IMAD.WIDE R6, R2, 0x4, R232 ;  /* 0x0000000402067825 */ /* 0x000fe400078e02e8 */
[----:B------:R-:W2:Y:S04]  /*10710*/  LDL.LU.64 R218, [R1+0x4d0] ;  /* 0x0004d00001da7983 */ /* 0x000ea80000300a00 */
[----:B------:R-:W2:Y:S04]  /*10720*/  LDL.LU.64 R232, [R1+0x4c8] ;  /* 0x0004c80001e87983 */ /* 0x000ea80000300a00 */
[----:B------:R2:W-:Y:S04]  /*10730*/  STL.64 [R1+0x500], R32 ;  /* 0x0005002001007387 */ /* 0x0005e80000100a00 */
[----:B------:R1:W-:Y:S04]  /*10740*/  STL.64 [R1+0x4f8], R6 ;  /* 0x0004f80601007387 */ /* 0x0003e80000100a00 */
[----:B---3--:R-:W3:Y:S04]  /*10750*/  LDL.LU.64 R8, [R1+0x4c0] ;  /* 0x0004c00001087983 */ /* 0x008ee80000300a00 */
[----:B----4-:R-:W4:Y:S01]  /*10760*/  LDL.LU.64 R214, [R1+0x4b8] ;  /* 0x0004b80001d67983 */ /* 0x010f220000300a00 */
[----:B------:R-:W-:-:S02]  /*10770*/  ISETP.GE.U32.AND P2, PT, R24, 0x7fffff36, PT ;  /* 0x7fffff361800780c */ /* 0x000fc40003f46070 */
[----:B------:R-:W-:Y:S01]  /*10780*/  IADD3 R24, R35, -0xa9, RZ ;  /* 0xffffff5723187810 */ /* 0x000fe20007ffe0ff */
[----:B------:R1:W-:Y:S04]  /*10790*/  LDGSTS.E [R251+0x28008], desc[UR16][R32.64], !P4 ;  /* 0x2800800020fb7fae */ /* 0x0003e8000e121850 */
[----:B------:R1:W-:Y:S01]  /*107a0*/  LDGSTS.E [R251+0x2c008], desc[UR16][R6.64], !P4 ;  /* 0x2c00800006fb7fae */ /* 0x0003e2000e121850 */
[----:B------:R-:W-:Y:S01]  /*107b0*/  ISETP.GE.U32.AND P4, PT, R24, 0x7fffff18, PT ;  /* 0x7fffff181800780c */ /* 0x000fe20003f86070 */
[----:B------:R-:W-:Y:S02]  /*107c0*/  VIADD R24, R34, 0xffffff55 ;  /* 0xffffff5522187836 */ /* 0x000fe40000000000 */
[----:B--2---:R-:W-:-:S04]  /*107d0*/  IMAD.WIDE R220, R2, 0x4, R220 ;  /* 0x0000000402dc7825 */ /* 0x004fc800078e02dc */
[C---:B------:R-:W-:Y:S01]  /*107e0*/  IMAD.WIDE R216, R2.reuse, 0x4, R216 ;  /* 0x0000000402d87825 */ /* 0x040fe200078e02d8 */
[----:B------:R2:W-:Y:S01]  /*107f0*/  STL.64 [R1+0x4f0], R220 ;  /* 0x0004f0dc01007387 */ /* 0x0005e20000100a00 */
[----:B------:R-:W-:Y:S01]  /*10800*/  ISETP.GE.U32.AND P3, PT, R25, 0x7fffff35, PT ;  /* 0x7fffff351900780c */ /* 0x000fe20003f66070 */
[----:B-1----:R-:W1:Y:S02]  /*10810*/  LDC R33, c[0x0][0x230] ;  /* 0x00008c00ff217b82 */ /* 0x002e640000000800 */
[----:B------:R2:W-:Y:S04]  /*10820*/  STL.64 [R1+0x4e8], R216 ;  /* 0x0004e8d801007387 */ /* 0x0005e80000100a00 */
[----:B------:R-:W-:Y:S02]  /*10830*/  LDGSTS.E [R251+0x2800c], desc[UR16][R220.64], !P6 ;  /* 0x2800c000dcfb7fae */ /* 0x000fe4000f121850 */
[----:B------:R-:W1:Y:S01]  /*10840*/  LDC R32, c[0x0][0x230] ;  /* 0x00008c00ff207b82 */ /* 0x000e620000000800 */
[C---:B------:R-:W-:Y:S01]  /*10850*/  IMAD.WIDE R34, R2.reuse, 0x4, R224 ;  /* 0x0000000402227825 */ /* 0x040fe200078e02e0 */
[----:B------:R-:W-:Y:S03]  /*10860*/  LDGSTS.E [R251+0x2c00c], desc[UR16][R216.64], !P6 ;  /* 0x2c00c000d8fb7fae */ /* 0x000fe6000f121850 */
[----:B------:R-:W-:Y:S01]  /*10870*/  IMAD.WIDE R6, R2, 0x4, R228 ;  /* 0x0000000402067825 */ /* 0x000fe200078e02e4 */
[----:B------:R-:W4:Y:S04]  /*10880*/  LDL.LU.64 R224, [R1+0x4b0] ;  /* 0x0004b00001e07983 */ /* 0x000f280000300a00 */
[----:B------:R-:W4:Y:S04]  /*10890*/  LDL.LU.64 R228, [R1+0x4a8] ;  /* 0x0004a80001e47983 */ /* 0x000f280000300a00 */
[----:B------:R2:W-:Y:S04]  /*108a0*/  STL.64 [R1+0x4e0], R34 ;  /* 0x0004e02201007387 */ /* 0x0005e80000100a00 */
[----:B------:R4:W-:Y:S04]  /*108b0*/  STL.64 [R1+0x4d8], R6 ;  /* 0x0004d80601007387 */ /* 0x0009e80000100a00 */
[----:B--2---:R-:W2:Y:S04]  /*108c0*/  LDL.LU.64 R220, [R1+0x4a0] ;  /* 0x0004a00001dc7983 */ /* 0x004ea80000300a00 */
[----:B------:R-:W2:Y:S01]  /*108d0*/  LDL.LU.64 R216, [R1+0x498] ;  /* 0x0004980001d87983 */ /* 0x000ea20000300a00 */
[----:B------:R-:W-:-:S03]  /*108e0*/  VIADD R25, R27, 0xffffff56 ;  /* 0xffffff561b197836 */ /* 0x000fc60000000000 */
[----:B------:R1:W-:Y:S02]  /*108f0*/  LDGSTS.E [R250+0x20000], desc[UR16][R34.64], !P5 ;  /* 0x2000000022fa7fae */ /* 0x0003e4000e921850 */
[----:B------:R-:W-:Y:S01]  /*10900*/  ISETP.GE.U32.AND P6, PT, R25, 0x7fffff17, PT ;  /* 0x7fffff171900780c */ /* 0x000fe20003fc6070 */
[----:B------:R-:W-:Y:S01]  /*10910*/  IMAD.WIDE R218, R2, 0x4, R218 ;  /* 0x0000000402da7825 */ /* 0x000fe200078e02da */
[----:B------:R-:W-:Y:S01]  /*10920*/  IADD3 R25, R26, -0xac, RZ ;  /* 0xffffff541a197810 */ /* 0x000fe20007ffe0ff */
[----:B------:R4:W-:Y:S02]  /*10930*/  LDGSTS.E [R250+0x24000], desc[UR16][R6.64], !P5 ;  /* 0x2400000006fa7fae */ /* 0x0009e4000e921850 */
[C---:B------:R-:W-:Y:S02]  /*10940*/  IMAD.WIDE R232, R2.reuse, 0x4, R232 ;  /* 0x0000000402e87825 */ /* 0x040fe400078e02e8 */
[----:B------:R4:W-:Y:S01]  /*10950*/  STL.64 [R1+0x4d0], R218 ;  /* 0x0004d0da01007387 */ /* 0x0009e20000100a00 */
[----:B-1----:R-:W1:Y:S03]  /*10960*/  LDC R35, c[0x0][0x230] ;  /* 0x00008c00ff237b82 */ /* 0x002e660000000800 */
[----:B------:R4:W-:Y:S04]  /*10970*/  STL.64 [R1+0x4c8], R232 ;  /* 0x0004c8e801007387 */ /* 0x0009e80000100a00 */
[----:B------:R-:W-:Y:S01]  /*10980*/  LDGSTS.E [R250+0x20004], desc[UR16][R218.64], !P0 ;  /* 0x20004000dafa7fae */ /* 0x000fe2000c121850 */
[----:B------:R-:W1:Y:S01]  /*10990*/  LDC R34, c[0x0][0x230] ;  /* 0x00008c00ff227b82 */ /* 0x000e620000000800 */
[----:B---3--:R-:W-:-:S02]  /*109a0*/  IMAD.WIDE R26, R2, 0x4, R8 ;  /* 0x00000004021a7825 */ /* 0x008fc400078e0208 */
[----:B------:R-:W-:Y:S02]  /*109b0*/  LDGSTS.E [R250+0x24004], desc[UR16][R232.64], !P0 ;  /* 0x24004000e8fa7fae */ /* 0x000fe4000c121850 */
[----:B----4-:R-:W-:Y:S02]  /*109c0*/  IMAD.WIDE R6, R2, 0x4, R214 ;  /* 0x0000000402067825 */ /* 0x010fe400078e02d6 */
[----:B------:R-:W3:Y:S04]  /*109d0*/  LDL.LU.64 R214, [R1+0x490] ;  /* 0x0004900001d67983 */ /* 0x000ee80000300a00 */
[----:B------:R-:W4:Y:S04]  /*109e0*/  LDL.LU.64 R8, [R1+0x488] ;  /* 0x0004880001087983 */ /* 0x000f280000300a00 */
[----:B------:R1:W-:Y:S04]  /*109f0*/  STL.64 [R1+0x4c0], R26 ;  /* 0x0004c01a01007387 */ /* 0x0003e80000100a00 */
[----:B------:R2:W-:Y:S04]  /*10a00*/  STL.64 [R1+0x4b8], R6 ;  /* 0x0004b80601007387 */ /* 0x0005e80000100a00 */
[----:B------:R-:W4:Y:S04]  /*10a10*/  LDL.LU.64 R218, [R1+0x480] ;  /* 0x0004800001da7983 */ /* 0x000f280000300a00 */
[----:B------:R-:W4:Y:S01]  /*10a20*/  LDL.LU.64 R232, [R1+0x478] ;  /* 0x0004780001e87983 */ /* 0x000f220000300a00 */
[----:B------:R-:W-:Y:S01]  /*10a30*/  ISETP.GE.U32.AND P5, PT, R24, 0x7fffff16, PT ;  /* 0x7fffff161800780c */ /* 0x000fe20003fa6070 */
[----:B------:R-:W-:-:S02]  /*10a40*/  VIADD R24, R39, 0xffffff73 ;  /* 0xffffff7327187836 */ /* 0x000fc40000000000 */
[----:B------:R1:W-:Y:S04]  /*10a50*/  LDGSTS.E [R250+0x20008], desc[UR16][R26.64], !P2 ;  /* 0x200080001afa7fae */ /* 0x0003e8000d121850 */
[----:B------:R2:W-:Y:S01]  /*10a60*/  LDGSTS.E [R250+0x24008], desc[UR16][R6.64], !P2 ;  /* 0x2400800006fa7fae */ /* 0x0005e2000d121850 */
[----:B------:R-:W-:Y:S02]  /*10a70*/  ISETP.GE.U32.AND P2, PT, R24, 0x7fffff34, PT ;  /* 0x7fffff341800780c */ /* 0x000fe40003f46070 */
[----:B------:R-:W-:Y:S01]  /*10a80*/  IADD3 R24, R38, -0x8f, RZ ;  /* 0xffffff7126187810 */ /* 0x000fe20007ffe0ff */
[----:B------:R-:W-:-:S04]  /*10a90*/  IMAD.WIDE R224, R2, 0x4, R224 ;  /* 0x0000000402e07825 */ /* 0x000fc800078e02e0 */
[C---:B------:R-:W-:Y:S01]  /*10aa0*/  IMAD.WIDE R228, R2.reuse, 0x4, R228 ;  /* 0x0000000402e47825 */ /* 0x040fe200078e02e4 */
[----:B------:R2:W-:Y:S01]  /*10ab0*/  STL.64 [R1+0x4b0], R224 ;  /* 0x0004b0e001007387 */ /* 0x0005e20000100a00 */
[----:B------:R-:W-:Y:S01]  /*10ac0*/  ISETP.GE.U32.AND P0, PT, R25, 0x7fffff15, PT ;  /* 0x7fffff151900780c */ /* 0x000fe20003f06070 */
[----:B-1----:R-:W1:Y:S02]  /*10ad0*/  LDC R27, c[0x0][0x230] ;  /* 0x00008c00ff1b7b82 */ /* 0x002e640000000800 */
[----:B------:R2:W-:Y:S04]  /*10ae0*/  STL.64 [R1+0x4a8], R228 ;  /* 0x0004a8e401007387 */ /* 0x0005e80000100a00 */
[----:B------:R-:W-:Y:S02]  /*10af0*/  LDGSTS.E [R250+0x2000c], desc[UR16][R224.64], !P3 ;  /* 0x2000c000e0fa7fae */ /* 0x000fe4000d921850 */
[----:B------:R-:W1:Y:S01]  /*10b00*/  LDC R26, c[0x0][0x230] ;  /* 0x00008c00ff1a7b82 */ /* 0x000e620000000800 */
[C---:B--2---:R-:W-:Y:S01]  /*10b10*/  IMAD.WIDE R38, R2.reuse, 0x4, R220 ;  /* 0x0000000402267825 */ /* 0x044fe200078e02dc */
[----:B------:R-:W-:Y:S03]  /*10b20*/  LDGSTS.E [R250+0x2400c], desc[UR16][R228.64], !P3 ;  /* 0x2400c000e4fa7fae */ /* 0x000fe6000d921850 */
[----:B------:R-:W-:Y:S01]  /*10b30*/  IMAD.WIDE R6, R2, 0x4, R216 ;  /* 0x0000000402067825 */ /* 0x000fe200078e02d8 */
[----:B------:R-:W2:Y:S04]  /*10b40*/  LDL.LU.64 R220, [R1+0x470] ;  /* 0x0004700001dc7983 */ /* 0x000ea80000300a00 */
[----:B------:R-:W2:Y:S04]  /*10b50*/  LDL.LU.64 R216, [R1+0x468] ;  /* 0x0004680001d87983 */ /* 0x000ea80000300a00 */
[----:B------:R4:W-:Y:S04]  /*10b60*/  STL.64 [R1+0x4a0], R38 ;  /* 0x0004a02601007387 */ /* 0x0009e80000100a00 */
[----:B------:R4:W-:Y:S04]  /*10b70*/  STL.64 [R1+0x498], R6 ;  /* 0x0004980601007387 */ /* 0x0009e80000100a00 */
[----:B------:R-:W2:Y:S04]  /*10b80*/  LDL.LU.64 R224, [R1+0x460] ;  /* 0x0004600001e07983 */ /* 0x000ea80000300a00 */
[----:B------:R-:W2:Y:S01]  /*10b90*/  LDL.LU.64 R228, [R1+0x458] ;  /* 0x0004580001e47983 */ /* 0x000ea20000300a00 */
[----:B------:R-:W-:-:S03]  /*10ba0*/  VIADD R25, R33, 0xffffff72 ;  /* 0xffffff7221197836 */ /* 0x000fc60000000000 */
[----:B------:R4:W-:Y:S02]  /*10bb0*/  LDGSTS.E [R250+0x28000], desc[UR16][R38.64], !P4 ;  /* 0x2800000026fa7fae */ /* 0x0009e4000e121850 */
[----:B------:R-:W-:Y:S01]  /*10bc0*/  ISETP.GE.U32.AND P3, PT, R25, 0x7fffff33, PT ;  /* 0x7fffff331900780c */ /* 0x000fe20003f66070 */
[----:B------:R-:W-:Y:S01]  /*10bd0*/  VIADD R25, R32, 0xffffff70 ;  /* 0xffffff7020197836 */ /* 0x000fe20000000000 */
[----:B------:R1:W-:Y:S01]  /*10be0*/  LDGSTS.E [R250+0x2c000], desc[UR16][R6.64], !P4 ;  /* 0x2c00000006fa7fae */ /* 0x0003e2000e121850 */
[----:B---3--:R-:W-:-:S04]  /*10bf0*/  IMAD.WIDE R214, R2, 0x4, R214 ;  /* 0x0000000402d67825 */ /* 0x008fc800078e02d6 */
[C---:B----4-:R-:W-:Y:S01]  /*10c00*/  IMAD.WIDE R8, R2.reuse, 0x4, R8 ;  /* 0x0000000402087825 */ /* 0x050fe200078e0208 */
[----:B------:R-:W-:Y:S01]  /*10c10*/  STL.64 [R1+0x490], R214 ;  /* 0x000490d601007387 */ /* 0x000fe20000100a00 */
[----:B------:R-:W3:Y:S03]  /*10c20*/  LDC R39, c[0x0][0x230] ;  /* 0x00008c00ff277b82 */ /* 0x000ee60000000800 */
[----:B------:R4:W-:Y:S04]  /*10c30*/  STL.64 [R1+0x488], R8 ;  /* 0x0004880801007387 */ /* 0x0009e80000100a00 */
[----:B------:R-:W-:Y:S01]  /*10c40*/  LDGSTS.E [R250+0x28004], desc[UR16][R214.64], !P6 ;  /* 0x28004000d6fa7fae */ /* 0x000fe2000f121850 */
[----:B------:R-:W3:Y:S01]  /*10c50*/  LDC R38, c[0x0][0x230] ;  /* 0x00008c00ff267b82 */ /* 0x000ee20000000800 */
[----:B------:R-:W-:-:S02]  /*10c60*/  IMAD.WIDE R32, R2, 0x4, R218 ;  /* 0x0000000402207825 */ /* 0x000fc400078e02da */
[----:B------:R-:W-:Y:S02]  /*10c70*/  LDGSTS.E [R250+0x2c004], desc[UR16][R8.64], !P6 ;  /* 0x2c00400008fa7fae */ /* 0x000fe4000f121850 */
[----:B-1----:R-:W-:Y:S02]  /*10c80*/  IMAD.WIDE R6, R2, 0x4, R232 ;  /* 0x0000000402067825 */ /* 0x002fe400078e02e8 */
[----:B------:R-:W3:Y:S04]  /*10c90*/  LDL.LU.64 R218, [R1+0x450] ;  /* 0x0004500001da7983 */ /* 0x000ee80000300a00 */
[----:B------:R1:W-:Y:S04]  /*10ca0*/  STL.64 [R1+0x480], R32 ;  /* 0x0004802001007387 */ /* 0x0003e80000100a00 */
[----:B------:R-:W3:Y:S04]  /*10cb0*/  LDL.LU.64 R232, [R1+0x448] ;  /* 0x0004480001e87983 */ /* 0x000ee80000300a00 */
[----:B------:R1:W-:Y:S04]  /*10cc0*/  STL.64 [R1+0x478], R6 ;  /* 0x0004780601007387 */ /* 0x0003e80000100a00 */
[----:B----4-:R-:W4:Y:S04]  /*10cd0*/  LDL.LU.64 R8, [R1+0x440] ;  /* 0x0004400001087983 */ /* 0x010f280000300a00 */
[----:B------:R-:W4:Y:S01]  /*10ce0*/  LDL.LU.64 R214, [R1+0x438] ;  /* 0x0004380001d67983 */ /* 0x000f220000300a00 */
[----:B------:R-:W-:Y:S01]  /*10cf0*/  ISETP.GE.U32.AND P4, PT, R24, 0x7fffff32, PT ;  /* 0x7fffff321800780c */ /* 0x000fe20003f86070 */
[----:B------:R-:W-:-:S02]  /*10d00*/  VIADD R24, R35, 0xffffff53 ;  /* 0xffffff5323187836 */ /* 0x000fc40000000000 */
        /* <DEDUP_REMOVED lines=16> */
[----:B------:R3:W-:Y:S04]  /*10e10*/  STL.64 [R1+0x460], R34 ;  /* 0x0004602201007387 */ /* 0x0007e80000100a00 */
[----:B------:R-:W4:Y:S04]  /*10e20*/  LDL.LU.64 R228, [R1+0x420] ;  /* 0x0004200001e47983 */ /* 0x000f280000300a00 */
[----:B------:R4:W-:Y:S04]  /*10e30*/  STL.64 [R1+0x458], R6 ;  /* 0x0004580601007387 */ /* 0x0009e80000100a00 */
[----:B--2---:R-:W2:Y:S04]  /*10e40*/  LDL.LU.64 R220, [R1+0x348] ;  /* 0x0003480001dc7983 */ /* 0x004ea80000300a00 */
[----:B------:R-:W2:Y:S01]  /*10e50*/  LDL.LU.64 R216, [R1+0x340] ;  /* 0x0003400001d87983 */ /* 0x000ea20000300a00 */
[----:B------:R-:W-:-:S03]  /*10e60*/  IADD3 R25, R27, -0xae, RZ ;  /* 0xffffff521b197810 */ /* 0x000fc60007ffe0ff */
[----:B------:R1:W-:Y:S01]  /*10e70*/  LDGSTS.E [R249+0x20000], desc[UR16][R34.64], !P2 ;  /* 0x2000000022f97fae */ /* 0x0003e2000d121850 */
[----:B------:R-:W-:Y:S01]  /*10e80*/  ISETP.GE.U32.AND P0, PT, R25, 0x7fffff13, PT ;  /* 0x7fffff131900780c */ /* 0x000fe20003f06070 */
[----:B------:R-:W-:Y:S02]  /*10e90*/  VIADD R25, R26, 0xffffff50 ;  /* 0xffffff501a197836 */ /* 0x000fe40000000000 */
[C---:B---3--:R-:W-:Y:S01]  /*10ea0*/  IMAD.WIDE R218, R2.reuse, 0x4, R218 ;  /* 0x0000000402da7825 */ /* 0x048fe200078e02da */
[----:B------:R-:W-:Y:S04]  /*10eb0*/  STL.64 [R1+0xe70], R250 ;  /* 0x000e70fa01007387 */ /* 0x000fe80000100a00 */
[----:B------:R3:W-:Y:S01]  /*10ec0*/  LDGSTS.E [R249+0x24000], desc[UR16][R6.64], !P2 ;  /* 0x2400000006f97fae */ /* 0x0007e2000d121850 */
[----:B-1----:R-:W1:Y:S01]  /*10ed0*/  LDC R35, c[0x0][0x230] ;  /* 0x00008c00ff237b82 */ /* 0x002e620000000800 */
[----:B------:R-:W-:-:S02]  /*10ee0*/  IMAD.WIDE R232, R2, 0x4, R232 ;  /* 0x0000000402e87825 */ /* 0x000fc400078e02e8 */
[----:B------:R3:W-:Y:S04]  /*10ef0*/  STL.64 [R1+0x450], R218 ;  /* 0x000450da01007387 */ /* 0x0007e80000100a00 */
[----:B------:R1:W-:Y:S01]  /*10f00*/  STL.64 [R1+0x448], R232 ;  /* 0x000448e801007387 */ /* 0x0003e20000100a00 */
[----:B------:R-:W2:Y:S01]  /*10f10*/  LDC R34, c[0x0][0x230] ;  /* 0x00008c00ff227b82 */ /* 0x000ea20000000800 */
[C---:B----4-:R-:W-:Y:S02]  /*10f20*/  IMAD.WIDE R26, R2.reuse, 0x4, R8 ;  /* 0x00000004021a7825 */ /* 0x050fe400078e0208 */
[----:B------:R-:W-:Y:S02]  /*10f30*/  LDGSTS.E [R249+0x20004], desc[UR16][R218.64], !P3 ;  /* 0x20004000daf97fae */ /* 0x000fe4000d921850 */
[----:B---3--:R-:W-:-:S02]  /*10f40*/  IMAD.WIDE R6, R2, 0x4, R214 ;  /* 0x0000000402067825 */ /* 0x008fc400078e02d6 */
[----:B------:R-:W3:Y:S04]  /*10f50*/  LDL.LU.64 R8, [R1+0x338] ;  /* 0x0003380001087983 */ /* 0x000ee80000300a00 */
[----:B------:R-:W4:Y:S04]  /*10f60*/  LDL.LU.64 R214, [R1+0x330] ;  /* 0x0003300001d67983 */ /* 0x000f280000300a00 */
[----:B------:R2:W-:Y:S04]  /*10f70*/  STL.64 [R1+0x440], R26 ;  /* 0x0004401a01007387 */ /* 0x0005e80000100a00 */
[----:B------:R2:W-:Y:S04]  /*10f80*/  STL.64 [R1+0x438], R6 ;  /* 0x0004380601007387 */ /* 0x0005e80000100a00 */
[----:B------:R-:W4:Y:S04]  /*10f90*/  LDL.LU.64 R218, [R1+0x328] ;  /* 0x0003280001da7983 */ /* 0x000f280000300a00 */
[----:B------:R-:W-:Y:S04]  /*10fa0*/  LDGSTS.E [R249+0x24004], desc[UR16][R232.64], !P3 ;  /* 0x24004000e8f97fae */ /* 0x000fe8000d921850 */
[----:B------:R2:W-:Y:S04]  /*10fb0*/  LDGSTS.E [R249+0x20008], desc[UR16][R26.64], !P4 ;  /* 0x200080001af97fae */ /* 0x0005e8000e121850 */
[----:B------:R2:W-:Y:S04]  /*10fc0*/  LDGSTS.E [R249+0x24008], desc[UR16][R6.64], !P4 ;  /* 0x2400800006f97fae */ /* 0x0005e8000e121850 */
[----:B-1----:R-:W4:Y:S01]  /*10fd0*/  LDL.LU.64 R232, [R1+0x320] ;  /* 0x0003200001e87983 */ /* 0x002f220000300a00 */
[----:B------:R-:W-:-:S04]  /*10fe0*/  IMAD.WIDE R224, R2, 0x4, R224 ;  /* 0x0000000402e07825 */ /* 0x000fc800078e02e0 */
[C---:B------:R-:W-:Y:S01]  /*10ff0*/  IMAD.WIDE R228, R2.reuse, 0x4, R228 ;  /* 0x0000000402e47825 */ /* 0x040fe200078e02e4 */
[----:B------:R1:W-:Y:S03]  /*11000*/  STL.64 [R1+0x430], R224 ;  /* 0x000430e001007387 */ /* 0x0003e60000100a00 */
[C---:B--2---:R-:W-:Y:S01]  /*11010*/  IMAD.WIDE R250, R2.reuse, 0x4, R220 ;  /* 0x0000000402fa7825 */ /* 0x044fe200078e02dc */
[----:B------:R2:W-:Y:S01]  /*11020*/  STL.64 [R1+0x420], R228 ;  /* 0x000420e401007387 */ /* 0x0005e20000100a00 */
[----:B------:R-:W-:Y:S01]  /*11030*/  ISETP.GE.U32.AND P3, PT, R25, 0x7fffff11, PT ;  /* 0x7fffff111900780c */ /* 0x000fe20003f66070 */
[----:B------:R-:W4:Y:S01]  /*11040*/  LDC R27, c[0x0][0x230] ;  /* 0x00008c00ff1b7b82 */ /* 0x000f220000000800 */
[----:B------:R-:W-:Y:S01]  /*11050*/  IMAD.WIDE R6, R2, 0x4, R216 ;  /* 0x0000000402067825 */ /* 0x000fe200078e02d8 */
[----:B------:R-:W4:Y:S04]  /*11060*/  LDL.LU.64 R220, [R1+0x318] ;  /* 0x0003180001dc7983 */ /* 0x000f280000300a00 */
[----:B------:R-:W4:Y:S01]  /*11070*/  LDL.LU.64 R216, [R1+0x310] ;  /* 0x0003100001d87983 */ /* 0x000f220000300a00 */
[----:B------:R-:W-:Y:S01]  /*11080*/  ISETP.GE.U32.AND P2, PT, R24, 0x7fffff12, PT ;  /* 0x7fffff121800780c */ /* 0x000fe20003f46070 */
[----:B------:R-:W4:Y:S02]  /*11090*/  LDC R26, c[0x0][0x230] ;  /* 0x00008c00ff1a7b82 */ /* 0x000f240000000800 */
[----:B------:R-:W-:Y:S04]  /*110a0*/  STL.64 [R1+0x190], R250 ;  /* 0x000190fa01007387 */ /* 0x000fe80000100a00 */
[----:B------:R-:W-:Y:S04]  /*110b0*/  LDGSTS.E [R249+0x2000c], desc[UR16][R224.64], !P6 ;  /* 0x2000c000e0f97fae */ /* 0x000fe8000f121850 */
[----:B------:R4:W-:Y:S04]  /*110c0*/  STL.64 [R1+0x188], R6 ;  /* 0x0001880601007387 */ /* 0x0009e80000100a00 */
[----:B------:R-:W-:Y:S04]  /*110d0*/  LDGSTS.E [R249+0x2400c], desc[UR16][R228.64], !P6 ;  /* 0x2400c000e4f97fae */ /* 0x000fe8000f121850 */
[----:B-1----:R-:W4:Y:S01]  /*110e0*/  LDL.LU.64 R224, [R1+0x418] ;  /* 0x0004180001e07983 */ /* 0x002f220000300a00 */
[----:B------:R-:W-:-:S03]  /*110f0*/  VIADD R25, R33, 0xffffff6e ;  /* 0xffffff6e21197836 */ /* 0x000fc60000000000 */
[----:B------:R-:W-:Y:S04]  /*11100*/  LDGSTS.E [R249+0x28000], desc[UR16][R250.64], !P5 ;  /* 0x28000000faf97fae */ /* 0x000fe8000e921850 */
[----:B--2---:R-:W2:Y:S01]  /*11110*/  LDL.LU.64 R228, [R1+0x410] ;  /* 0x0004100001e47983 */ /* 0x004ea20000300a00 */
[----:B---3--:R-:W-:Y:S01]  /*11120*/  IMAD.WIDE R8, R2, 0x4, R8 ;  /* 0x0000000402087825 */ /* 0x008fe200078e0208 */
[----:B------:R-:W-:-:S03]  /*11130*/  ISETP.GE.U32.AND P6, PT, R25, 0x7fffff2f, PT ;  /* 0x7fffff2f1900780c */ /* 0x000fc60003fc6070 */
[----:B----4-:R-:W-:Y:S01]  /*11140*/  IMAD.WIDE R214, R2, 0x4, R214 ;  /* 0x0000000402d67825 */ /* 0x010fe200078e02d6 */
[----:B------:R-:W-:Y:S01]  /*11150*/  IADD3 R25, R32, -0x94, RZ ;  /* 0xffffff6c20197810 */ /* 0x000fe20007ffe0ff */
[----:B------:R1:W-:Y:S04]  /*11160*/  LDGSTS.E [R249+0x2c000], desc[UR16][R6.64], !P5 ;  /* 0x2c00000006f97fae */ /* 0x0003e8000e921850 */
[----:B------:R3:W-:Y:S01]  /*11170*/  STL.64 [R1+0x180], R8 ;  /* 0x0001800801007387 */ /* 0x0007e20000100a00 */
[----:B------:R-:W-:-:S03]  /*11180*/  IMAD.WIDE R32, R2, 0x4, R218 ;  /* 0x0000000402207825 */ /* 0x000fc600078e02da */
[----:B------:R4:W-:Y:S04]  /*11190*/  STL.64 [R1+0x178], R214 ;  /* 0x000178d601007387 */ /* 0x0009e80000100a00 */
[----:B------:R-:W2:Y:S04]  /*111a0*/  LDL.LU.64 R218, [R1+0x408] ;  /* 0x0004080001da7983 */ /* 0x000ea80000300a00 */
[----:B------:R-:W-:Y:S04]  /*111b0*/  LDGSTS.E [R249+0x28004], desc[UR16][R8.64], !P0 ;  /* 0x2800400008f97fae */ /* 0x000fe8000c121850 */
[----:B------:R-:W-:Y:S01]  /*111c0*/  LDGSTS.E [R249+0x2c004], desc[UR16][R214.64], !P0 ;  /* 0x2c004000d6f97fae */ /* 0x000fe2000c121850 */
[----:B-1----:R-:W-:-:S03]  /*111d0*/  IMAD.WIDE R6, R2, 0x4, R232 ;  /* 0x0000000402067825 */ /* 0x002fc600078e02e8 */
[----:B------:R1:W-:Y:S04]  /*111e0*/  LDGSTS.E [R249+0x28008], desc[UR16][R32.64], !P2 ;  /* 0x2800800020f97fae */ /* 0x0003e8000d121850 */
[----:B------:R-:W2:Y:S04]  /*111f0*/  LDL.LU.64 R232, [R1+0x400] ;  /* 0x0004000001e87983 */ /* 0x000ea80000300a00 */
[----:B------:R1:W-:Y:S04]  /*11200*/  STL.64 [R1+0x170], R32 ;  /* 0x0001702001007387 */ /* 0x0003e80000100a00 */
[----:B------:R2:W-:Y:S04]  /*11210*/  STL.64 [R1+0x168], R6 ;  /* 0x0001680601007387 */ /* 0x0005e80000100a00 */
[----:B---3--:R-:W3:Y:S04]  /*11220*/  LDL.LU.64 R8, [R1+0x3f8] ;  /* 0x0003f80001087983 */ /* 0x008ee80000300a00 */
[----:B----4-:R-:W4:Y:S01]  /*11230*/  LDL.LU.64 R214, [R1+0x3f0] ;  /* 0x0003f00001d67983 */ /* 0x010f220000300a00 */
[----:B------:R-:W-:-:S03]  /*11240*/  IMAD.WIDE R220, R2, 0x4, R220 ;  /* 0x0000000402dc7825 */ /* 0x000fc600078e02dc */
[----:B------:R2:W-:Y:S01]  /*11250*/  LDGSTS.E [R249+0x2c008], desc[UR16][R6.64], !P2 ;  /* 0x2c00800006f97fae */ /* 0x0005e2000d121850 */
[----:B------:R-:W-:-:S03]  /*11260*/  IMAD.WIDE R216, R2, 0x4, R216 ;  /* 0x0000000402d87825 */ /* 0x000fc600078e02d8 */
[----:B------:R2:W-:Y:S01]  /*11270*/  STL.64 [R1+0x160], R220 ;  /* 0x000160dc01007387 */ /* 0x0005e20000100a00 */
[----:B------:R-:W-:-:S03]  /*11280*/  IMAD.WIDE R250, R2, 0x4, R224 ;  /* 0x0000000402fa7825 */ /* 0x000fc600078e02e0 */
[----:B------:R2:W-:Y:S01]  /*11290*/  STL.64 [R1+0x158], R216 ;  /* 0x000158d801007387 */ /* 0x0005e20000100a00 */
[----:B------:R-:W-:Y:S01]  /*112a0*/  IADD3 R24, R39, -0x91, RZ ;  /* 0xffffff6f27187810 */ /* 0x000fe20007ffe0ff */
[----:B-1----:R-:W1:Y:S02]  /*112b0*/  LDC R33, c[0x0][0x230] ;  /* 0x00008c00ff217b82 */ /* 0x002e640000000800 */
[----:B------:R-:W4:Y:S01]  /*112c0*/  LDL.LU.64 R224, [R1+0x3e8] ;  /* 0x0003e80001e07983 */ /* 0x000f220000300a00 */
[----:B--2---:R-:W-:-:S03]  /*112d0*/  IMAD.WIDE R6, R2, 0x4, R228 ;  /* 0x0000000402067825 */ /* 0x004fc600078e02e4 */
[----:B------:R-:W-:Y:S01]  /*112e0*/  LDGSTS.E [R249+0x2800c], desc[UR16][R220.64], !P3 ;  /* 0x2800c000dcf97fae */ /* 0x000fe2000d921850 */
[----:B------:R-:W-:Y:S01]  /*112f0*/  ISETP.GE.U32.AND P0, PT, R25, 0x7fffff2d, PT ;  /* 0x7fffff2d1900780c */ /* 0x000fe20003f06070 */
[----:B------:R-:W2:Y:S02]  /*11300*/  LDC R39, c[0x0][0x230] ;  /* 0x00008c00ff277b82 */ /* 0x000ea40000000800 */
[----:B------:R-:W2:Y:S04]  /*11310*/  LDL.LU.64 R228, [R1+0x3e0] ;  /* 0x0003e00001e47983 */ /* 0x000ea80000300a00 */
[----:B------:R-:W-:Y:S02]  /*11320*/  STL.64 [R1+0x290], R250 ;  /* 0x000290fa01007387 */ /* 0x000fe40000100a00 */
[----:B------:R-:W1:Y:S02]  /*11330*/  LDC R32, c[0x0][0x230] ;  /* 0x00008c00ff207b82 */ /* 0x000e640000000800 */
[----:B------:R4:W-:Y:S04]  /*11340*/  STL.64 [R1+0x288], R6 ;  /* 0x0002880601007387 */ /* 0x0009e80000100a00 */
[----:B------:R-:W2:Y:S04]  /*11350*/  LDL.LU.64 R220, [R1+0x2d8] ;  /* 0x0002d80001dc7983 */ /* 0x000ea80000300a00 */
[----:B------:R-:W-:Y:S04]  /*11360*/  LDGSTS.E [R249+0x2c00c], desc[UR16][R216.64], !P3 ;  /* 0x2c00c000d8f97fae */ /* 0x000fe8000d921850 */
[----:B------:R-:W2:Y:S01]  /*11370*/  LDL.LU.64 R216, [R1+0x248] ;  /* 0x0002480001d87983 */ /* 0x000ea20000300a00 */
[----:B------:R-:W-:Y:S01]  /*11380*/  ISETP.GE.U32.AND P4, PT, R24, 0x7fffff30, PT ;  /* 0x7fffff301800780c */ /* 0x000fe20003f86070 */
[----:B------:R-:W-:-:S02]  /*11390*/  VIADD R25, R27, 0xffffff4e ;  /* 0xffffff4e1b197836 */ /* 0x000fc40000000000 */
[----:B------:R-:W-:-:S03]  /*113a0*/  IMAD.WIDE R218, R2, 0x4, R218 ;  /* 0x0000000402da7825 */ /* 0x000fc600078e02da */
[----:B------:R-:W-:Y:S01]  /*113b0*/  ISETP.GE.U32.AND P3, PT, R25, 0x7fffff0f, PT ;  /* 0x7fffff0f1900780c */ /* 0x000fe20003f66070 */
[----:B------:R-:W-:Y:S01]  /*113c0*/  IMAD.WIDE R232, R2, 0x4, R232 ;  /* 0x0000000402e87825 */ /* 0x000fe200078e02e8 */
[----:B------:R1:W-:Y:S03]  /*113d0*/  STL.64 [R1+0x280], R218 ;  /* 0x000280da01007387 */ /* 0x0003e60000100a00 */
[----:B------:R-:W-:Y:S02]  /*113e0*/  VIADD R25, R26, 0xffffff4c ;  /* 0xffffff4c1a197836 */ /* 0x000fe40000000000 */
[----:B------:R-:W-:Y:S01]  /*113f0*/  LDGSTS.E [R248+0x20000], desc[UR16][R250.64], !P4 ;  /* 0x20000000faf87fae */ /* 0x000fe2000e121850 */
[----:B---3--:R-:W-:-:S03]  /*11400*/  IMAD.WIDE R26, R2, 0x4, R8 ;  /* 0x00000004021a7825 */ /* 0x008fc600078e0208 */
[----:B------:R4:W-:Y:S01]  /*11410*/  LDGSTS.E [R248+0x24000], desc[UR16][R6.64], !P4 ;  /* 0x2400000006f87fae */ /* 0x0009e2000e121850 */
[----:B------:R-:W-:Y:S02]  /*11420*/  VIADD R24, R38, 0xffffff6d ;  /* 0xffffff6d26187836 */ /* 0x000fe40000000000 */
[----:B------:R-:W3:Y:S01]  /*11430*/  LDC R38, c[0x0][0x230] ;  /* 0x00008c00ff267b82 */ /* 0x000ee20000000800 */
[----:B------:R1:W-:Y:S01]  /*11440*/  STL.64 [R1+0x278], R232 ;  /* 0x000278e801007387 */ /* 0x0003e20000100a00 */
[----:B----4-:R-:W-:-:S03]  /*11450*/  IMAD.WIDE R6, R2, 0x4, R214 ;  /* 0x0000000402067825 */ /* 0x010fc600078e02d6 */
[----:B------:R-:W-:Y:S04]  /*11460*/  LDGSTS.E [R248+0x20004], desc[UR16][R218.64], !P6 ;  /* 0x20004000daf87fae */ /* 0x000fe8000f121850 */
[----:B------:R-:W4:Y:S04]  /*11470*/  LDL.LU.64 R214, [R1+0x240] ;  /* 0x0002400001d67983 */ /* 0x000f280000300a00 */
[----:B------:R-:W3:Y:S01]  /*11480*/  LDL.LU.64 R8, [R1+0x238] ;  /* 0x0002380001087983 */ /* 0x000ee20000300a00 */
[----:B------:R-:W-:-:S03]  /*11490*/  ISETP.GE.U32.AND P5, PT, R24, 0x7fffff2e, PT ;  /* 0x7fffff2e1800780c */ /* 0x000fc60003fa6070 */
[----:B------:R2:W-:Y:S04]  /*114a0*/  STL.64 [R1+0x270], R26 ;  /* 0x0002701a01007387 */ /* 0x0005e80000100a00 */
[----:B------:R2:W-:Y:S04]  /*114b0*/  STL.64 [R1+0x268], R6 ;  /* 0x0002680601007387 */ /* 0x0005e80000100a00 */
[----:B-1----:R-:W3:Y:S04]  /*114c0*/  LDL.LU.64 R218, [R1+0x230] ;  /* 0x0002300001da7983 */ /* 0x002ee80000300a00 */
[----:B------:R-:W-:Y:S04]  /*114d0*/  LDGSTS.E [R248+0x24004], desc[UR16][R232.64], !P6 ;  /* 0x24004000e8f87fae */ /* 0x000fe8000f121850 */
[----:B------:R1:W-:Y:S04]  /*114e0*/  LDGSTS.E [R248+0x20008], desc[UR16][R26.64], !P5 ;  /* 0x200080001af87fae */ /* 0x0003e8000e921850 */
[----:B------:R1:W-:Y:S04]  /*114f0*/  LDGSTS.E [R248+0x24008], desc[UR16][R6.64], !P5 ;  /* 0x2400800006f87fae */ /* 0x0003e8000e921850 */
[----:B------:R-:W3:Y:S01]  /*11500*/  LDL.LU.64 R232, [R1+0x228] ;  /* 0x0002280001e87983 */ /* 0x000ee20000300a00 */
[----:B------:R-:W-:-:S04]  /*11510*/  IMAD.WIDE R224, R2, 0x4, R224 ;  /* 0x0000000402e07825 */ /* 0x000fc800078e02e0 */
[C---:B--2---:R-:W-:Y:S01]  /*11520*/  IMAD.WIDE R228, R2.reuse, 0x4, R228 ;  /* 0x0000000402e47825 */ /* 0x044fe200078e02e4 */
[----:B------:R2:W-:Y:S03]  /*11530*/  STL.64 [R1+0x260], R224 ;  /* 0x000260e001007387 */ /* 0x0005e60000100a00 */
[C---:B------:R-:W-:Y:S01]  /*11540*/  IMAD.WIDE R250, R2.reuse, 0x4, R220 ;  /* 0x0000000402fa7825 */ /* 0x040fe200078e02dc */
[----:B------:R2:W-:Y:S03]  /*11550*/  STL.64 [R1+0x258], R228 ;  /* 0x000258e401007387 */ /* 0x0005e60000100a00 */
[----:B------:R-:W-:Y:S01]  /*11560*/  VIADD R24, R35, 0xffffff4f ;  /* 0xffffff4f23187836 */ /* 0x000fe20000000000 */
[----:B------:R-:W3:Y:S01]  /*11570*/  LDL.LU.64 R220, [R1+0x220] ;  /* 0x0002200001dc7983 */ /* 0x000ee20000300a00 */
[----:B------:R-:W-:Y:S01]  /*11580*/  ISETP.GE.U32.AND P6, PT, R25, 0x7fffff0d, PT ;  /* 0x7fffff0d1900780c */ /* 0x000fe20003fc6070 */
[----:B------:R-:W3:Y:S02]  /*11590*/  LDC R35, c[0x0][0x230] ;  /* 0x00008c00ff237b82 */ /* 0x000ee40000000800 */
[----:B------:R-:W-:Y:S04]  /*115a0*/  LDGSTS.E [R248+0x2000c], desc[UR16][R224.64], !P0 ;  /* 0x2000c000e0f87fae */ /* 0x000fe8000c121850 */
[----:B------:R-:W-:Y:S02]  /*115b0*/  LDGSTS.E [R248+0x2400c], desc[UR16][R228.64], !P0 ;  /* 0x2400c000e4f87fae */ /* 0x000fe4000c121850 */
[----:B-1----:R-:W1:Y:S01]  /*115c0*/  LDC R27, c[0x0][0x230] ;  /* 0x00008c00ff1b7b82 */ /* 0x002e620000000800 */
[----:B------:R-:W-:-:S02]  /*115d0*/  IMAD.WIDE R6, R2, 0x4, R216 ;  /* 0x0000000402067825 */ /* 0x000fc400078e02d8 */
[----:B------:R-:W3:Y:S04]  /*115e0*/  LDL.LU.64 R216, [R1+0x218] ;  /* 0x0002180001d87983 */ /* 0x000ee80000300a00 */
[----:B------:R-:W-:Y:S01]  /*115f0*/  STL.64 [R1+0x150], R250 ;  /* 0x000150fa01007387 */ /* 0x000fe20000100a00 */
[----:B------:R-:W1:Y:S03]  /*11600*/  LDC R26, c[0x0][0x230] ;  /* 0x00008c00ff1a7b82 */ /* 0x000e660000000800 */
[----:B------:R1:W-:Y:S04]  /*11610*/  STL.64 [R1+0x148], R6 ;  /* 0x0001480601007387 */ /* 0x0003e80000100a00 */
[----:B--2---:R-:W2:Y:S04]  /*11620*/  LDL.LU.64 R224, [R1+0x3d8] ;  /* 0x0003d80001e07983 */ /* 0x004ea80000300a00 */
[----:B------:R-:W2:Y:S01]  /*11630*/  LDL.LU.64 R228, [R1+0x3d0] ;  /* 0x0003d00001e47983 */ /* 0x000ea20000300a00 */
[----:B------:R-:W-:-:S02]  /*11640*/  ISETP.GE.U32.AND P2, PT, R24, 0x7fffff10, PT ;  /* 0x7fffff101800780c */ /* 0x000fc40003f46070 */
[----:B------:R-:W-:Y:S01]  /*11650*/  IADD3 R24, R34, -0xb3, RZ ;  /* 0xffffff4d22187810 */ /* 0x000fe20007ffe0ff */
[----:B----4-:R-:W-:-:S03]  /*11660*/  IMAD.WIDE R214, R2, 0x4, R214 ;  /* 0x0000000402d67825 */ /* 0x010fc600078e02d6 */
[----:B------:R-:W-:-:S07]  /*11670*/  ISETP.GE.U32.AND P4, PT, R24, 0x7fffff0e, PT ;  /* 0x7fffff0e1800780c */ /* 0x000fce0003f86070 */
[----:B------:R-:W-:Y:S01]  /*11680*/  LDGSTS.E [R248+0x28000], desc[UR16][R250.64], !P2 ;  /* 0x28000000faf87fae */ /* 0x000fe2000d121850 */
[----:B---3--:R-:W-:-:S04]  /*11690*/  IMAD.WIDE R8, R2, 0x4, R8 ;  /* 0x0000000402087825 */ /* 0x008fc800078e0208 */
[----:B------:R-:W-:Y:S01]  /*116a0*/  IMAD.WIDE R220, R2, 0x4, R220 ;  /* 0x0000000402dc7825 */ /* 0x000fe200078e02dc */
[----:B------:R1:W-:Y:S01]  /*116b0*/  LDGSTS.E [R248+0x2c000], desc[UR16][R6.64], !P2 ;  /* 0x2c00000006f87fae */ /* 0x0003e2000d121850 */
[----:B------:R-:W-:Y:S01]  /*116c0*/  IADD3 R25, R33, -0x96, RZ ;  /* 0xffffff6a21197810 */ /* 0x000fe20007ffe0ff */
[----:B------:R-:W3:Y:S01]  /*116d0*/  LDC R34, c[0x0][0x230] ;  /* 0x00008c00ff227b82 */ /* 0x000ee20000000800 */
[----:B------:R-:W-:Y:S01]  /*116e0*/  VIADD R24, R39, 0xffffff6b ;  /* 0xffffff6b27187836 */ /* 0x000fe20000000000 */
[----:B------:R4:W-:Y:S04]  /*116f0*/  STL.64 [R1+0x140], R214 ;  /* 0x000140d601007387 */ /* 0x0009e80000100a00 */
[----:B------:R-:W-:Y:S01]  /*11700*/  ISETP.GE.U32.AND P5, PT, R24, 0x7fffff2c, PT ;  /* 0x7fffff2c1800780c */ /* 0x000fe20003fa6070 */
[----:B------:R-:W-:Y:S01]  /*11710*/  VIADD R24, R38, 0xffffff69 ;  /* 0xffffff6926187836 */ /* 0x000fe20000000000 */
[----:B------:R-:W-:Y:S01]  /*11720*/  LDGSTS.E [R248+0x28004], desc[UR16][R214.64], !P3 ;  /* 0x28004000d6f87fae */ /* 0x000fe2000d921850 */
[C---:B------:R-:W-:Y:S01]  /*11730*/  IMAD.WIDE R38, R2.reuse, 0x4, R218 ;  /* 0x0000000402267825 */ /* 0x040fe200078e02da */
[----:B------:R-:W3:Y:S02]  /*11740*/  LDC R33, c[0x0][0x230] ;  /* 0x00008c00ff217b82 */ /* 0x000ee40000000800 */
[----:B------:R2:W-:Y:S01]  /*11750*/  STL.64 [R1+0x138], R8 ;  /* 0x0001380801007387 */ /* 0x0005e20000100a00 */
[----:B-1----:R-:W-:-:S03]  /*11760*/  IMAD.WIDE R6, R2, 0x4, R232 ;  /* 0x0000000402067825 */ /* 0x002fc600078e02e8 */
[----:B------:R-:W3:Y:S04]  /*11770*/  LDL.LU.64 R218, [R1+0x3c8] ;  /* 0x0003c80001da7983 */ /* 0x000ee80000300a00 */
[----:B------:R1:W-:Y:S04]  /*11780*/  STL.64 [R1+0x130], R38 ;  /* 0x0001302601007387 */ /* 0x0003e80000100a00 */
[----:B----4-:R-:W4:Y:S04]  /*11790*/  LDL.LU.64 R214, [R1+0x3c0] ;  /* 0x0003c00001d67983 */ /* 0x010f280000300a00 */
[----:B------:R1:W-:Y:S04]  /*117a0*/  STL.64 [R1+0x128], R6 ;  /* 0x0001280601007387 */ /* 0x0003e80000100a00 */
[----:B------:R-:W-:Y:S01]  /*117b0*/  LDGSTS.E [R248+0x2c004], desc[UR16][R8.64], !P3 ;  /* 0x2c00400008f87fae */ /* 0x000fe2000d921850 */
[----:B------:R-:W-:-:S03]  /*117c0*/  IMAD.WIDE R216, R2, 0x4, R216 ;  /* 0x0000000402d87825 */ /* 0x000fc600078e02d8 */
[----:B------:R1:W-:Y:S04]  /*117d0*/  LDGSTS.E [R248+0x28008], desc[UR16][R38.64], !P4 ;  /* 0x2800800026f87fae */ /* 0x0003e8000e121850 */
[----:B------:R1:W-:Y:S04]  /*117e0*/  LDGSTS.E [R248+0x2c008], desc[UR16][R6.64], !P4 ;  /* 0x2c00800006f87fae */ /* 0x0003e8000e121850 */
[----:B--2---:R-:W2:Y:S04]  /*117f0*/  LDL.LU.64 R8, [R1+0x3b8] ;  /* 0x0003b80001087983 */ /* 0x004ea80000300a00 */
[----:B------:R-:W2:Y:S01]  /*11800*/  LDL.LU.64 R232, [R1+0x3b0] ;  /* 0x0003b00001e87983 */ /* 0x000ea20000300a00 */
[----:B-1----:R-:W-:-:S03]  /*11810*/  IMAD.WIDE R38, R2, 0x4, R224 ;  /* 0x0000000402267825 */ /* 0x002fc600078e02e0 */
[----:B------:R1:W-:Y:S01]  /*11820*/  STL.64 [R1+0x120], R220 ;  /* 0x000120dc01007387 */ /* 0x0003e20000100a00 */
[----:B------:R-:W-:-:S03]  /*11830*/  IMAD.WIDE R6, R2, 0x4, R228 ;  /* 0x0000000402067825 */ /* 0x000fc600078e02e4 */
[----:B------:R1:W-:Y:S04]  /*11840*/  STL.64 [R1+0x118], R216 ;  /* 0x000118d801007387 */ /* 0x0003e80000100a00 */
[----:B------:R-:W2:Y:S04]  /*11850*/  LDL.LU.64 R224, [R1+0x3a8] ;  /* 0x0003a80001e07983 */ /* 0x000ea80000300a00 */
[----:B------:R-:W-:Y:S04]  /*11860*/  LDGSTS.E [R248+0x2800c], desc[UR16][R220.64], !P6 ;  /* 0x2800c000dcf87fae */ /* 0x000fe8000f121850 */
[----:B------:R2:W-:Y:S04]  /*11870*/  STL.64 [R1+0x250], R38 ;  /* 0x0002502601007387 */ /* 0x0005e80000100a00 */
[----:B------:R-:W-:Y:S04]  /*11880*/  LDGSTS.E [R248+0x2c00c], desc[UR16][R216.64], !P6 ;  /* 0x2c00c000d8f87fae */ /* 0x000fe8000f121850 */
[----:B-1----:R-:W2:Y:S04]  /*11890*/  LDL.LU.64 R220, [R1+0x3a0] ;  /* 0x0003a00001dc7983 */ /* 0x002ea80000300a00 */
[----:B------:R1:W-:Y:S04]  /*118a0*/  STL.64 [R1+0x248], R6 ;  /* 0x0002480601007387 */ /* 0x0003e80000100a00 */
[----:B------:R-:W2:Y:S04]  /*118b0*/  LDL.LU.64 R216, [R1+0x210] ;  /* 0x0002100001d87983 */ /* 0x000ea80000300a00 */
[----:B------:R-:W-:Y:S04]  /*118c0*/  STL.64 [R1+0xe68], R248 ;  /* 0x000e68f801007387 */ /* 0x000fe80000100a00 */
[----:B------:R-:W2:Y:S01]  /*118d0*/  LDL.LU.64 R228, [R1+0x208] ;  /* 0x0002080001e47983 */ /* 0x000ea20000300a00 */
[----:B------:R-:W-:-:S03]  /*118e0*/  ISETP.GE.U32.AND P0, PT, R25, 0x7fffff2b, PT ;  /* 0x7fffff2b1900780c */ /* 0x000fc60003f06070 */
[----:B------:R2:W-:Y:S04]  /*118f0*/  LDGSTS.E [R247+0x20000], desc[UR16][R38.64], !P5 ;  /* 0x2000000026f77fae */ /* 0x0005e8000e921850 */
[----:B------:R1:W-:Y:S01]  /*11900*/  LDGSTS.E [R247+0x24000], desc[UR16][R6.64], !P5 ;  /* 0x2400000006f77fae */ /* 0x0003e2000e921850 */
[----:B------:R-:W-:Y:S01]  /*11910*/  ISETP.GE.U32.AND P2, PT, R24, 0x7fffff2a, PT ;  /* 0x7fffff2a1800780c */ /* 0x000fe20003f46070 */
[----:B---3--:R-:W-:-:S04]  /*11920*/  IMAD.WIDE R218, R2, 0x4, R218 ;  /* 0x0000000402da7825 */ /* 0x008fc800078e02da */
[C---:B----4-:R-:W-:Y:S01]  /*11930*/  IMAD.WIDE R214, R2.reuse, 0x4, R214 ;  /* 0x0000000402d67825 */ /* 0x050fe200078e02d6 */
[----:B------:R3:W-:Y:S04]  /*11940*/  STL.64 [R1+0x240], R218 ;  /* 0x000240da01007387 */ /* 0x0007e80000100a00 */
[----:B------:R4:W-:Y:S04]  /*11950*/  STL.64 [R1+0x238], R214 ;  /* 0x000238d601007387 */ /* 0x0009e80000100a00 */
[----:B------:R-:W-:Y:S04]  /*11960*/  LDGSTS.E [R247+0x20004], desc[UR16][R218.64], !P0 ;  /* 0x20004000daf77fae */ /* 0x000fe8000c121850 */
[----:B------:R-:W-:Y:S01]  /*11970*/  LDGSTS.E [R247+0x24004], desc[UR16][R214.64], !P0 ;  /* 0x24004000d6f77fae */ /* 0x000fe2000c121850 */
[----:B--2---:R-:W-:-:S04]  /*11980*/  IMAD.WIDE R38, R2, 0x4, R8 ;  /* 0x0000000402267825 */ /* 0x004fc800078e0208 */
[C---:B-1----:R-:W-:Y:S01]  /*11990*/  IMAD.WIDE R6, R2.reuse, 0x4, R232 ;  /* 0x0000000402067825 */ /* 0x042fe200078e02e8 */
[----:B------:R1:W-:Y:S04]  /*119a0*/  LDGSTS.E [R247+0x20008], desc[UR16][R38.64], !P2 ;  /* 0x2000800026f77fae */ /* 0x0003e8000d121850 */
[----:B------:R-:W2:Y:S04]  /*119b0*/  LDL.LU.64 R232, [R1+0x200] ;  /* 0x0002000001e87983 */ /* 0x000ea80000300a00 */
        /* <DEDUP_REMOVED lines=8> */
[----:B------:R-:W-:Y:S01]  /*11a40*/  STL.64 [R1+0x220], R248 ;  /* 0x000220f801007387 */ /* 0x000fe20000100a00 */
[----:B-1----:R-:W-:-:S03]  /*11a50*/  IMAD.WIDE R38, R2, 0x4, R216 ;  /* 0x0000000402267825 */ /* 0x002fc600078e02d8 */
[----:B------:R-:W4:Y:S04]  /*11a60*/  LDL.LU.64 R216, [R1+0x1e0] ;  /* 0x0001e00001d87983 */ /* 0x000f280000300a00 */
[----:B------:R1:W-:Y:S01]  /*11a70*/  STL.64 [R1+0x218], R224 ;  /* 0x000218e001007387 */ /* 0x0003e20000100a00 */
[----:B------:R-:W-:-:S03]  /*11a80*/  IMAD.WIDE R6, R2, 0x4, R228 ;  /* 0x0000000402067825 */ /* 0x000fc600078e02e4 */
[----:B------:R-:W4:Y:S04]  /*11a90*/  LDL.LU.64 R220, [R1+0x1d8] ;  /* 0x0001d80001dc7983 */ /* 0x000f280000300a00 */
[----:B------:R3:W-:Y:S04]  /*11aa0*/  STL.64 [R1+0x110], R38 ;  /* 0x0001102601007387 */ /* 0x0007e80000100a00 */
[----:B------:R-:W4:Y:S01]  /*11ab0*/  LDL.LU.64 R228, [R1+0x398] ;  /* 0x0003980001e47983 */ /* 0x000f220000300a00 */
[----:B------:R-:W-:Y:S01]  /*11ac0*/  VIADD R25, R32, 0xffffff68 ;  /* 0xffffff6820197836 */ /* 0x000fe20000000000 */
[----:B------:R-:W-:Y:S01]  /*11ad0*/  IADD3 R24, R35, -0xb5, RZ ;  /* 0xffffff4b23187810 */ /* 0x000fe20007ffe0ff */
[----:B------:R-:W1:Y:S03]  /*11ae0*/  LDC R32, c[0x0][0x230] ;  /* 0x00008c00ff207b82 */ /* 0x000e660000000800 */
[----:B------:R-:W-:-:S02]  /*11af0*/  ISETP.GE.U32.AND P3, PT, R25, 0x7fffff29, PT ;  /* 0x7fffff291900780c */ /* 0x000fc40003f66070 */
[----:B------:R-:W-:Y:S01]  /*11b00*/  ISETP.GE.U32.AND P4, PT, R24, 0x7fffff0c, PT ;  /* 0x7fffff0c1800780c */ /* 0x000fe20003f86070 */
[----:B------:R-:W-:Y:S01]  /*11b10*/  VIADD R25, R27, 0xffffff4a ;  /* 0xffffff4a1b197836 */ /* 0x000fe20000000000 */
[----:B------:R4:W-:Y:S01]  /*11b20*/  STL.64 [R1+0x108], R6 ;  /* 0x0001080601007387 */ /* 0x0009e20000100a00 */
[----:B------:R-:W1:Y:S01]  /*11b30*/  LDC R27, c[0x0][0x230] ;  /* 0x00008c00ff1b7b82 */ /* 0x000e620000000800 */
[----:B------:R-:W-:Y:S02]  /*11b40*/  VIADD R24, R34, 0xffffff49 ;  /* 0xffffff4922187836 */ /* 0x000fe40000000000 */
[----:B------:R-:W-:-:S05]  /*11b50*/  ISETP.GE.U32.AND P6, PT, R25, 0x7fffff0b, PT ;  /* 0x7fffff0b1900780c */ /* 0x000fca0003fc6070 */
[----:B------:R2:W-:Y:S01]  /*11b60*/  LDGSTS.E [R247+0x2000c], desc[UR16][R248.64], !P3 ;  /* 0x2000c000f8f77fae */ /* 0x0005e2000d921850 */
[----:B------:R-:W4:Y:S03]  /*11b70*/  LDC R35, c[0x0][0x230] ;  /* 0x00008c00ff237b82 */ /* 0x000f260000000800 */
[----:B------:R-:W-:Y:S01]  /*11b80*/  LDGSTS.E [R247+0x2400c], desc[UR16][R224.64], !P3 ;  /* 0x2400c000e0f77fae */ /* 0x000fe2000d921850 */
[----:B------:R-:W-:Y:S02]  /*11b90*/  IADD3 R25, R26, -0xb8, RZ ;  /* 0xffffff481a197810 */ /* 0x000fe40007ffe0ff */
[----:B------:R-:W-:Y:S01]  /*11ba0*/  ISETP.GE.U32.AND P5, PT, R24, 0x7fffff0a, PT ;  /* 0x7fffff0a1800780c */ /* 0x000fe20003fa6070 */
[----:B------:R3:W-:Y:S01]  /*11bb0*/  LDGSTS.E [R247+0x28000], desc[UR16][R38.64], !P4 ;  /* 0x2800000026f77fae */ /* 0x0007e2000e121850 */
[----:B------:R-:W4:Y:S03]  /*11bc0*/  LDC R26, c[0x0][0x230] ;  /* 0x00008c00ff1a7b82 */ /* 0x000f260000000800 */
[----:B------:R4:W-:Y:S04]  /*11bd0*/  LDGSTS.E [R247+0x2c000], desc[UR16][R6.64], !P4 ;  /* 0x2c00000006f77fae */ /* 0x0009e8000e121850 */
[----:B-1----:R-:W4:Y:S01]  /*11be0*/  LDL.LU.64 R224, [R1+0x390] ;  /* 0x0003900001e07983 */ /* 0x002f220000300a00 */
[----:B------:R-:W-:Y:S01]  /*11bf0*/  ISETP.GE.U32.AND P0, PT, R25, 0x7fffff09, PT ;  /* 0x7fffff091900780c */ /* 0x000fe20003f06070 */
[----:B------:R-:W-:Y:S01]  /*11c00*/  VIADD R25, R32, 0xffffff66 ;  /* 0xffffff6620197836 */ /* 0x000fe20000000000 */
[----:B------:R-:W1:Y:S04]  /*11c10*/  LDC R34, c[0x0][0x230] ;  /* 0x00008c00ff227b82 */ /* 0x000e680000000800 */
[----:B------:R-:W-:Y:S01]  /*11c20*/  ISETP.GE.U32.AND P3, PT, R25, 0x7fffff27, PT ;  /* 0x7fffff271900780c */ /* 0x000fe20003f66070 */
[----:B------:R-:W-:-:S02]  /*11c30*/  VIADD R25, R27, 0xffffff64 ;  /* 0xffffff641b197836 */ /* 0x000fc40000000000 */
[C---:B--2---:R-:W-:Y:S01]  /*11c40*/  IMAD.WIDE R232, R2.reuse, 0x4, R232 ;  /* 0x0000000402e87825 */ /* 0x044fe200078e02e8 */
[----:B------:R-:W2:Y:S03]  /*11c50*/  LDC R32, c[0x0][0x230] ;  /* 0x00008c00ff207b82 */ /* 0x000ea60000000800 */
[C---:B------:R-:W-:Y:S01]  /*11c60*/  IMAD.WIDE R248, R2.reuse, 0x4, R8 ;  /* 0x0000000402f87825 */ /* 0x040fe200078e0208 */
[----:B------:R1:W-:Y:S04]  /*11c70*/  STL.64 [R1+0x100], R232 ;  /* 0x000100e801007387 */ /* 0x0003e80000100a00 */
[----:B------:R-:W-:Y:S01]  /*11c80*/  STL.64 [R1+0xf8], R248 ;  /* 0x0000f8f801007387 */ /* 0x000fe20000100a00 */
[----:B---3--:R-:W-:-:S03]  /*11c90*/  IMAD.WIDE R218, R2, 0x4, R218 ;  /* 0x0000000402da7825 */ /* 0x008fc600078e02da */
[----:B------:R-:W-:Y:S01]  /*11ca0*/  LDGSTS.E [R247+0x28004], desc[UR16][R232.64], !P6 ;  /* 0x28004000e8f77fae */ /* 0x000fe2000f121850 */
[----:B------:R-:W3:Y:S01]  /*11cb0*/  LDC R38, c[0x0][0x230] ;  /* 0x00008c00ff267b82 */ /* 0x000ee20000000800 */
[C---:B----4-:R-:W-:Y:S02]  /*11cc0*/  IMAD.WIDE R6, R2.reuse, 0x4, R214 ;  /* 0x0000000402067825 */ /* 0x050fe400078e02d6 */
[----:B------:R-:W-:Y:S04]  /*11cd0*/  LDGSTS.E [R247+0x2c004], desc[UR16][R248.64], !P6 ;  /* 0x2c004000f8f77fae */ /* 0x000fe8000f121850 */
[----:B------:R-:W4:Y:S04]  /*11ce0*/  LDL.LU.64 R214, [R1+0x388] ;  /* 0x0003880001d67983 */ /* 0x000f280000300a00 */
[----:B------:R-:W4:Y:S04]  /*11cf0*/  LDL.LU.64 R8, [R1+0x380] ;  /* 0x0003800001087983 */ /* 0x000f280000300a00 */
[----:B------:R2:W-:Y:S04]  /*11d00*/  STL.64 [R1+0xf0], R218 ;  /* 0x0000f0da01007387 */ /* 0x0005e80000100a00 */
[----:B------:R3:W-:Y:S04]  /*11d10*/  STL.64 [R1+0xe8], R6 ;  /* 0x0000e80601007387 */ /* 0x0007e80000100a00 */
[----:B-1----:R-:W4:Y:S04]  /*11d20*/  LDL.LU.64 R232, [R1+0x378] ;  /* 0x0003780001e87983 */ /* 0x002f280000300a00 */
[----:B------:R-:W-:Y:S01]  /*11d30*/  LDGSTS.E [R247+0x28008], desc[UR16][R218.64], !P5 ;  /* 0x28008000daf77fae */ /* 0x000fe2000e921850 */
[----:B------:R-:W-:Y:S01]  /*11d40*/  IMAD.WIDE R216, R2, 0x4, R216 ;  /* 0x0000000402d87825 */ /* 0x000fe200078e02d8 */
[----:B------:R-:W-:-:S02]  /*11d50*/  ISETP.GE.U32.AND P6, PT, R25, 0x7fffff25, PT ;  /* 0x7fffff251900780c */ /* 0x000fc40003fc6070 */
[----:B--2---:R-:W2:Y:S01]  /*11d60*/  LDL.LU.64 R218, [R1+0x370] ;  /* 0x0003700001da7983 */ /* 0x004ea20000300a00 */
[----:B------:R-:W-:Y:S01]  /*11d70*/  IADD3 R25, R26, -0xba, RZ ;  /* 0xffffff461a197810 */ /* 0x000fe20007ffe0ff */
[C---:B------:R-:W-:Y:S02]  /*11d80*/  IMAD.WIDE R26, R2.reuse, 0x4, R228 ;  /* 0x00000004021a7825 */ /* 0x040fe400078e02e4 */
[----:B------:R1:W-:Y:S04]  /*11d90*/  STL.64 [R1+0xe0], R216 ;  /* 0x0000e0d801007387 */ /* 0x0003e80000100a00 */
[----:B------:R-:W2:Y:S01]  /*11da0*/  LDL.LU.64 R228, [R1+0x368] ;  /* 0x0003680001e47983 */ /* 0x000ea20000300a00 */
[----:B------:R-:W-:Y:S02]  /*11db0*/  VIADD R24, R33, 0xffffff67 ;  /* 0xffffff6721187836 */ /* 0x000fe40000000000 */
[----:B------:R-:W1:Y:S01]  /*11dc0*/  LDC R33, c[0x0][0x230] ;  /* 0x00008c00ff217b82 */ /* 0x000e620000000800 */
[----:B------:R-:W-:Y:S01]  /*11dd0*/  IMAD.WIDE R220, R2, 0x4, R220 ;  /* 0x0000000402dc7825 */ /* 0x000fe200078e02dc */
[----:B------:R3:W-:Y:S01]  /*11de0*/  LDGSTS.E [R247+0x2c008], desc[UR16][R6.64], !P5 ;  /* 0x2c00800006f77fae */ /* 0x0007e2000e921850 */
[----:B------:R-:W-:-:S03]  /*11df0*/  ISETP.GE.U32.AND P2, PT, R24, 0x7fffff28, PT ;  /* 0x7fffff281800780c */ /* 0x000fc60003f46070 */
[----:B------:R1:W-:Y:S01]  /*11e00*/  STL.64 [R1+0xd8], R220 ;  /* 0x0000d8dc01007387 */ /* 0x0003e20000100a00 */
[----:B------:R-:W-:Y:S02]  /*11e10*/  IADD3 R24, R35, -0x9b, RZ ;  /* 0xffffff6523187810 */ /* 0x000fe40007ffe0ff */
[----:B------:R-:W2:Y:S01]  /*11e20*/  LDC R35, c[0x0][0x230] ;  /* 0x00008c00ff237b82 */ /* 0x000ea20000000800 */
[----:B------:R-:W-:Y:S01]  /*11e30*/  LDGSTS.E [R247+0x2800c], desc[UR16][R216.64], !P0 ;  /* 0x2800c000d8f77fae */ /* 0x000fe2000c121850 */
[----:B---3--:R-:W-:-:S03]  /*11e40*/  IMAD.WIDE R6, R2, 0x4, R224 ;  /* 0x0000000402067825 */ /* 0x008fc600078e02e0 */
[----:B------:R3:W-:Y:S01]  /*11e50*/  STL.64 [R1+0x210], R26 ;  /* 0x0002101a01007387 */ /* 0x0007e20000100a00 */
[----:B------:R-:W-:-:S03]  /*11e60*/  ISETP.GE.U32.AND P4, PT, R24, 0x7fffff26, PT ;  /* 0x7fffff261800780c */ /* 0x000fc60003f86070 */
[----:B------:R-:W-:Y:S04]  /*11e70*/  LDGSTS.E [R247+0x2c00c], desc[UR16][R220.64], !P0 ;  /* 0x2c00c000dcf77fae */ /* 0x000fe8000c121850 */
[----:B-1----:R-:W2:Y:S04]  /*11e80*/  LDL.LU.64 R216, [R1+0x360] ;  /* 0x0003600001d87983 */ /* 0x002ea80000300a00 */
[----:B------:R2:W-:Y:S04]  /*11e90*/  STL.64 [R1+0x208], R6 ;  /* 0x0002080601007387 */ /* 0x0005e80000100a00 */
[----:B------:R-:W2:Y:S01]  /*11ea0*/  LDL.LU.64 R224, [R1+0x1d0] ;  /* 0x0001d00001e07983 */ /* 0x000ea20000300a00 */
[----:B------:R-:W-:Y:S01]  /*11eb0*/  VIADD R24, R34, 0xffffff47 ;  /* 0xffffff4722187836 */ /* 0x000fe20000000000 */
[----:B------:R-:W-:-:S02]  /*11ec0*/  ISETP.GE.U32.AND P0, PT, R25, 0x7fffff07, PT ;  /* 0x7fffff071900780c */ /* 0x000fc40003f06070 */
[----:B------:R-:W2:Y:S01]  /*11ed0*/  LDL.LU.64 R220, [R1+0x1c8] ;  /* 0x0001c80001dc7983 */ /* 0x000ea20000300a00 */
[----:B------:R-:W-:Y:S01]  /*11ee0*/  VIADD R25, R32, 0xffffff44 ;  /* 0xffffff4420197836 */ /* 0x000fe20000000000 */
[----:B------:R-:W-:Y:S01]  /*11ef0*/  ISETP.GE.U32.AND P5, PT, R24, 0x7fffff08, PT ;  /* 0x7fffff081800780c */ /* 0x000fe20003fa6070 */
[----:B------:R-:W-:Y:S01]  /*11f00*/  VIADD R24, R33, 0xffffff45 ;  /* 0xffffff4521187836 */ /* 0x000fe20000000000 */
[----:B------:R3:W-:Y:S01]  /*11f10*/  LDGSTS.E [R246+0x20000], desc[UR16][R26.64], !P2 ;  /* 0x200000001af67fae */ /* 0x0007e2000d121850 */
[----:B------:R-:W1:Y:S03]  /*11f20*/  LDC R34, c[0x0][0x230] ;  /* 0x00008c00ff227b82 */ /* 0x000e660000000800 */
[----:B------:R2:W-:Y:S01]  /*11f30*/  LDGSTS.E [R246+0x24000], desc[UR16][R6.64], !P2 ;  /* 0x2400000006f67fae */ /* 0x0005e2000d121850 */
[----:B------:R-:W-:Y:S02]  /*11f40*/  ISETP.GE.U32.AND P2, PT, R24, 0x7fffff06, PT ;  /* 0x7fffff061800780c */ /* 0x000fe40003f46070 */
[----:B------:R-:W-:-:S02]  /*11f50*/  IADD3 R24, R38, -0x9d, RZ ;  /* 0xffffff6326187810 */ /* 0x000fc40007ffe0ff */
[----:B---3--:R-:W3:Y:S08]  /*11f60*/  LDC R26, c[0x0][0x230] ;  /* 0x00008c00ff1a7b82 */ /* 0x008ef00000000800 */
[----:B------:R-:W3:Y:S01]  /*11f70*/  LDC R27, c[0x0][0x230] ;  /* 0x00008c00ff1b7b82 */ /* 0x000ee20000000800 */
[----:B----4-:R-:W-:-:S04]  /*11f80*/  IMAD.WIDE R214, R2, 0x4, R214 ;  /* 0x0000000402d67825 */ /* 0x010fc800078e02d6 */
[C---:B------:R-:W-:Y:S01]  /*11f90*/  IMAD.WIDE R8, R2.reuse, 0x4, R8 ;  /* 0x0000000402087825 */ /* 0x040fe200078e0208 */
[----:B------:R-:W-:Y:S04]  /*11fa0*/  STL.64 [R1+0x200], R214 ;  /* 0x000200d601007387 */ /* 0x000fe80000100a00 */
[----:B------:R4:W-:Y:S04]  /*11fb0*/  LDGSTS.E [R246+0x20004], desc[UR16][R214.64], !P3 ;  /* 0x20004000d6f67fae */ /* 0x0009e8000d921850 */
[----:B------:R-:W-:Y:S01]  /*11fc0*/  LDGSTS.E [R246+0x24004], desc[UR16][R8.64], !P3 ;  /* 0x2400400008f67fae */ /* 0x000fe2000d921850 */
[----:B------:R-:W-:-:S03]  /*11fd0*/  IMAD.WIDE R32, R2, 0x4, R232 ;  /* 0x0000000402207825 */ /* 0x000fc600078e02e8 */
[----:B------:R-:W3:Y:S04]  /*11fe0*/  LDL.LU.64 R232, [R1+0x1c0] ;  /* 0x0001c00001e87983 */ /* 0x000ee80000300a00 */
[----:B------:R1:W-:Y:S04]  /*11ff0*/  STL.64 [R1+0x1f8], R8 ;  /* 0x0001f80801007387 */ /* 0x0003e80000100a00 */
[----:B------:R4:W-:Y:S04]  /*12000*/  STL.64 [R1+0x1f0], R32 ;  /* 0x0001f02001007387 */ /* 0x0009e80000100a00 */
[----:B------:R-:W3:Y:S01]  /*12010*/  LDL.LU.64 R248, [R1+0x1b8] ;  /* 0x0001b80001f87983 */ /* 0x000ee20000300a00 */
[----:B--2---:R-:W-:-:S03]  /*12020*/  IMAD.WIDE R6, R2, 0x4, R218 ;  /* 0x0000000402067825 */ /* 0x004fc600078e02da */
[----:B------:R2:W-:Y:S04]  /*12030*/  LDGSTS.E [R246+0x20008], desc[UR16][R32.64], !P4 ;  /* 0x2000800020f67fae */ /* 0x0005e8000e121850 */
[----:B------:R2:W-:Y:S04]  /*12040*/  STL.64 [R1+0x1e8], R6 ;  /* 0x0001e80601007387 */ /* 0x0005e80000100a00 */
[----:B------:R-:W3:Y:S04]  /*12050*/  LDL.LU.64 R38, [R1+0x1b0] ;  /* 0x0001b00001267983 */ /* 0x000ee80000300a00 */
[----:B-1----:R-:W3:Y:S01]  /*12060*/  LDL.LU.64 R8, [R1+0x1a8] ;  /* 0x0001a80001087983 */ /* 0x002ee20000300a00 */
[C---:B----4-:R-:W-:Y:S01]  /*12070*/  IMAD.WIDE R214, R2.reuse, 0x4, R228 ;  /* 0x0000000402d67825 */ /* 0x050fe200078e02e4 */
[----:B--2---:R-:W1:Y:S02]  /*12080*/  LDC R32, c[0x0][0x230] ;  /* 0x00008c00ff207b82 */ /* 0x004e640000000800 */
[----:B------:R-:W2:Y:S04]  /*12090*/  LDL.LU.64 R218, [R1+0x1a0] ;  /* 0x0001a00001da7983 */ /* 0x000ea80000300a00 */
[----:B------:R-:W4:Y:S01]  /*120a0*/  LDL.LU.64 R228, [R1+0x198] ;  /* 0x0001980001e47983 */ /* 0x000f220000300a00 */
[----:B------:R-:W-:-:S03]  /*120b0*/  IMAD.WIDE R216, R2, 0x4, R216 ;  /* 0x0000000402d87825 */ /* 0x000fc600078e02d8 */
[----:B------:R1:W-:Y:S01]  /*120c0*/  STL.64 [R1+0x1e0], R214 ;  /* 0x0001e0d601007387 */ /* 0x0003e20000100a00 */
[----:B------:R-:W-:-:S03]  /*120d0*/  IMAD.WIDE R250, R2, 0x4, R224 ;  /* 0x0000000402fa7825 */ /* 0x000fc600078e02e0 */
[----:B------:R1:W-:Y:S01]  /*120e0*/  LDGSTS.E [R246+0x24008], desc[UR16][R6.64], !P4 ;  /* 0x2400800006f67fae */ /* 0x0003e2000e121850 */
[----:B------:R-:W-:Y:S01]  /*120f0*/  ISETP.GE.U32.AND P3, PT, R25, 0x7fffff05, PT ;  /* 0x7fffff051900780c */ /* 0x000fe20003f66070 */
[----:B------:R-:W2:Y:S02]  /*12100*/  LDC R33, c[0x0][0x230] ;  /* 0x00008c00ff217b82 */ /* 0x000ea40000000800 */
[----:B------:R-:W2:Y:S04]  /*12110*/  LDL.LU.64 R224, [R1+0x358] ;  /* 0x0003580001e07983 */ /* 0x000ea80000300a00 */
[----:B------:R1:W-:Y:S02]  /*12120*/  STL.64 [R1+0x1d8], R216 ;  /* 0x0001d8d801007387 */ /* 0x0003e40000100a00 */
[----:B-1----:R-:W-:-:S02]  /*12130*/  IMAD.WIDE R6, R2, 0x4, R220 ;  /* 0x0000000402067825 */ /* 0x002fc400078e02dc */
[----:B------:R-:W-:Y:S04]  /*12140*/  LDGSTS.E [R246+0x2000c], desc[UR16][R214.64], !P6 ;  /* 0x2000c000d6f67fae */ /* 0x000fe8000f121850 */
[----:B------:R-:W2:Y:S04]  /*12150*/  LDL.LU.64 R220, [R1+0x350] ;  /* 0x0003500001dc7983 */ /* 0x000ea80000300a00 */
[----:B------:R-:W-:Y:S04]  /*12160*/  STL.64 [R1+0xd0], R250 ;  /* 0x0000d0fa01007387 */ /* 0x000fe80000100a00 */
[----:B------:R-:W2:Y:S04]  /*12170*/  LDL.LU.64 R214, [R1+0xed0] ;  /* 0x000ed00001d67983 */ /* 0x000ea80000300a00 */
[----:B------:R-:W-:Y:S04]  /*12180*/  LDGSTS.E [R246+0x2400c], desc[UR16][R216.64], !P6 ;  /* 0x2400c000d8f67fae */ /* 0x000fe8000f121850 */
[----:B------:R3:W-:Y:S04]  /*12190*/  LDGSTS.E [R246+0x28000], desc[UR16][R250.64], !P5 ;  /* 0x28000000faf67fae */ /* 0x0007e8000e921850 */
[----:B------:R-:W-:Y:S04]  /*121a0*/  LDGSTS.E [R246+0x2c000], desc[UR16][R6.64], !P5 ;  /* 0x2c00000006f67fae */ /* 0x000fe8000e921850 */
[----:B------:R-:W2:Y:S04]  /*121b0*/  LDL.LU.64 R216, [R1+0xec8] ;  /* 0x000ec80001d87983 */ /* 0x000ea80000300a00 */
[----:B------:R1:W-:Y:S04]  /*121c0*/  STL.64 [R1+0xc8], R6 ;  /* 0x0000c80601007387 */ /* 0x0003e80000100a00 */
[----:B-1----:R-:W2:Y:S01]  /*121d0*/  LDL.LU.64 R6, [R1+0x308] ;  /* 0x0003080001067983 */ /* 0x002ea20000300a00 */
[----:B---3--:R-:W-:-:S03]  /*121e0*/  IMAD.WIDE R250, R2, 0x4, R232 ;  /* 0x0000000402fa7825 */ /* 0x008fc600078e02e8 */
[----:B------:R-:W3:Y:S04]  /*121f0*/  LDL.LU.64 R232, [R1+0x300] ;  /* 0x0003000001e87983 */ /* 0x000ee80000300a00 */
[----:B------:R-:W-:Y:S04]  /*12200*/  STL.64 [R1+0xc0], R250 ;  /* 0x0000c0fa01007387 */ /* 0x000fe80000100a00 */
[----:B------:R-:W-:Y:S01]  /*12210*/  LDGSTS.E [R246+0x28004], desc[UR16][R250.64], !P0 ;  /* 0x28004000faf67fae */ /* 0x000fe2000c121850 */
[----:B------:R-:W-:-:S05]  /*12220*/  IMAD.WIDE R248, R2, 0x4, R248 ;  /* 0x0000000402f87825 */ /* 0x000fca00078e02f8 */
[----:B------:R-:W-:Y:S04]  /*12230*/  STL.64 [R1+0xb8], R248 ;  /* 0x0000b8f801007387 */ /* 0x000fe80000100a00 */
[----:B------:R-:W-:Y:S01]  /*12240*/  LDGSTS.E [R246+0x2c004], desc[UR16][R248.64], !P0 ;  /* 0x2c004000f8f67fae */ /* 0x000fe2000c121850 */
[----:B------:R-:W-:-:S04]  /*12250*/  IMAD.WIDE R38, R2, 0x4, R38 ;  /* 0x0000000402267825 */ /* 0x000fc800078e0226 */
[C---:B------:R-:W-:Y:S01]  /*12260*/  IMAD.WIDE R8, R2.reuse, 0x4, R8 ;  /* 0x0000000402087825 */ /* 0x040fe200078e0208 */
[----:B------:R-:W-:Y:S04]  /*12270*/  STL.64 [R1+0xb0], R38 ;  /* 0x0000b02601007387 */ /* 0x000fe80000100a00 */
[----:B------:R-:W-:Y:S04]  /*12280*/  LDGSTS.E [R246+0x28008], desc[UR16][R38.64], !P2 ;  /* 0x2800800026f67fae */ /* 0x000fe8000d121850 */
[----:B------:R4:W-:Y:S04]  /*12290*/  STL.64 [R1+0xa8], R8 ;  /* 0x0000a80801007387 */ /* 0x0009e80000100a00 */
[----:B------:R4:W-:Y:S02]  /*122a0*/  LDGSTS.E [R246+0x2c008], desc[UR16][R8.64], !P2 ;  /* 0x2c00800008f67fae */ /* 0x0009e4000d121850 */
[----:B----4-:R-:W-:-:S02]  /*122b0*/  IMAD.WIDE R8, R2, 0x4, R228 ;  /* 0x0000000402087825 */ /* 0x010fc400078e02e4 */
[----:B------:R-:W4:Y:S01]  /*122c0*/  LDL R229, [R1+0xc54] ;  /* 0x000c540001e57983 */ /* 0x000f220000100800 */
[----:B------:R-:W-:Y:S01]  /*122d0*/  ISETP.GE.U32.AND P4, PT, R24, 0x7fffff24, PT ;  /* 0x7fffff241800780c */ /* 0x000fe20003f86070 */
[----:B------:R-:W-:Y:S01]  /*122e0*/  VIADD R24, R34, 0xffffff62 ;  /* 0xffffff6222187836 */ /* 0x000fe20000000000 */
[----:B------:R-:W1:Y:S04]  /*122f0*/  S2R R228, SR_TID.X ;  /* 0x0000000000e47919 */ /* 0x000e680000002100 */
[----:B------:R-:W-:Y:S01]  /*12300*/  ISETP.GE.U32.AND P6, PT, R24, 0x7fffff23, PT ;  /* 0x7fffff231800780c */ /* 0x000fe20003fc6070 */
[----:B------:R-:W-:Y:S02]  /*12310*/  VIADD R24, R26, 0xffffff61 ;  /* 0xffffff611a187836 */ /* 0x000fe40000000000 */
[----:B------:R-:W1:Y:S01]  /*12320*/  LDC R26, c[0x0][0x230] ;  /* 0x00008c00ff1a7b82 */ /* 0x000e620000000800 */
[----:B--2---:R-:W-:-:S04]  /*12330*/  IMAD.WIDE R218, R2, 0x4, R218 ;  /* 0x0000000402da7825 */ /* 0x004fc800078e02da */
[----:B------:R-:W-:Y:S01]  /*12340*/  IMAD.WIDE R38, R2, 0x4, R224 ;  /* 0x0000000402267825 */ /* 0x000fe200078e02e0 */
[----:B------:R2:W-:Y:S01]  /*12350*/  STL.64 [R1+0xa0], R218 ;  /* 0x0000a0da01007387 */ /* 0x0005e20000100a00 */
[----:B------:R-:W-:Y:S02]  /*12360*/  ISETP.GE.U32.AND P5, PT, R24, 0x7fffff22, PT ;  /* 0x7fffff221800780c */ /* 0x000fe40003fa6070 */
[----:B------:R-:W-:Y:S01]  /*12370*/  VIADD R24, R35, 0xffffff43 ;  /* 0xffffff4323187836 */ /* 0x000fe20000000000 */
[----:B------:R1:W-:Y:S01]  /*12380*/  STL.64 [R1+0x98], R8 ;  /* 0x0000980801007387 */ /* 0x0003e20000100a00 */
[----:B------:R-:W-:-:S03]  /*12390*/  IMAD.WIDE R34, R2, 0x4, R220 ;  /* 0x0000000402227825 */ /* 0x000fc600078e02dc */
[----:B------:R-:W-:Y:S01]  /*123a0*/  LDGSTS.E [R246+0x2800c], desc[UR16][R218.64], !P3 ;  /* 0x2800c000daf67fae */ /* 0x000fe2000d921850 */
[----:B------:R-:W-:Y:S02]  /*123b0*/  IADD3 R25, R27, -0xa0, RZ ;  /* 0xffffff601b197810 */ /* 0x000fe40007ffe0ff */
[----:B------:R-:W-:Y:S01]  /*123c0*/  ISETP.GE.U32.AND P2, PT, R24, 0x7fffff04, PT ;  /* 0x7fffff041800780c */ /* 0x000fe20003f46070 */
[----:B------:R-:W-:Y:S04]  /*123d0*/  LDGSTS.E [R246+0x2c00c], desc[UR16][R8.64], !P3 ;  /* 0x2c00c00008f67fae */ /* 0x000fe8000d921850 */
[----:B--2---:R-:W2:Y:S01]  /*123e0*/  LDL.LU.64 R218, [R1+0x2f8] ;  /* 0x0002f80001da7983 */ /* 0x004ea20000300a00 */
[----:B-1----:R-:W-:Y:S01]  /*123f0*/  LOP3.LUT R228, R228, 0x3f, RZ, 0xc0, !PT ;  /* 0x0000003fe4e47812 */ /* 0x002fe200078ec0ff */
[----:B------:R-:W1:Y:S02]  /*12400*/  LDC R27, c[0x0][0x230] ;  /* 0x00008c00ff1b7b82 */ /* 0x000e640000000800 */
[----:B------:R-:W-:Y:S04]  /*12410*/  STL.64 [R1+0x1d0], R38 ;  /* 0x0001d02601007387 */ /* 0x000fe80000100a00 */
[----:B------:R-:W2:Y:S01]  /*12420*/  LDL.LU.64 R220, [R1+0x2f0] ;  /* 0x0002f00001dc7983 */ /* 0x000ea20000300a00 */
[----:B------:R-:W-:Y:S01]  /*12430*/  VIADD R24, R32, 0xffffff42 ;  /* 0xffffff4220187836 */ /* 0x000fe20000000000 */
[----:B------:R-:W-:Y:S01]  /*12440*/  ISETP.GE.U32.AND P0, PT, R25, 0x7fffff21, PT ;  /* 0x7fffff211900780c */ /* 0x000fe20003f06070 */
[----:B------:R-:W1:Y:S01]  /*12450*/  LDC R32, c[0x0][0x230] ;  /* 0x00008c00ff207b82 */ /* 0x000e620000000800 */
[----:B------:R1:W-:Y:S04]  /*12460*/  STL.64 [R1+0x1c8], R34 ;  /* 0x0001c82201007387 */ /* 0x0003e80000100a00 */
[----:B------:R-:W-:Y:S04]  /*12470*/  LDGSTS.E [R15+0x20000], desc[UR16][R38.64], !P4 ;  /* 0x20000000260f7fae */ /* 0x000fe8000e121850 */
[----:B------:R-:W2:Y:S04]  /*12480*/  LDL.LU.64 R224, [R1+0x2e8] ;  /* 0x0002e80001e07983 */ /* 0x000ea80000300a00 */
[----:B------:R1:W-:Y:S04]  /*12490*/  LDGSTS.E [R15+0x24000], desc[UR16][R34.64], !P4 ;  /* 0x24000000220f7fae */ /* 0x0003e8000e121850 */
[----:B------:R-:W2:Y:S01]  /*124a0*/  LDL.LU.64 R8, [R1+0x2e0] ;  /* 0x0002e00001087983 */ /* 0x000ea20000300a00 */
[----:B------:R-:W-:-:S02]  /*124b0*/  IADD3 R25, R26, -0xc0, RZ ;  /* 0xffffff401a197810 */ /* 0x000fc40007ffe0ff */
[----:B------:R-:W-:Y:S01]  /*124c0*/  ISETP.GE.U32.AND P3, PT, R24, 0x7fffff03, PT ;  /* 0x7fffff031800780c */ /* 0x000fe20003f66070 */
[----:B------:R1:W-:Y:S01]  /*124d0*/  STL.64 [R1+0xe78], R246 ;  /* 0x000e78f601007387 */ /* 0x0003e20000100a00 */
[----:B------:R-:W2:Y:S01]  /*124e0*/  LDC R26, c[0x0][0x230] ;  /* 0x00008c00ff1a7b82 */ /* 0x000ea20000000800 */
[----:B-1----:R-:W-:Y:S02]  /*124f0*/  IMAD.WIDE R34, R2, 0x4, R6 ;  /* 0x0000000402227825 */ /* 0x002fe400078e0206 */
[----:B------:R-:W2:Y:S01]  /*12500*/  LDL.LU.64 R248, [R1+0x2d0] ;  /* 0x0002d00001f87983 */ /* 0x000ea20000300a00 */
[----:B------:R-:W-:Y:S01]  /*12510*/  ISETP.GE.AND P4, PT, R228, R25, PT ;  /* 0x00000019e400720c */ /* 0x000fe20003f86270 */
[----:B------:R-:W-:Y:S02]  /*12520*/  VIADD R24, R33, 0xffffff41 ;  /* 0xffffff4121187836 */ /* 0x000fe40000000000 */
[----:B------:R1:W-:Y:S01]  /*12530*/  LDGSTS.E [R15+0x20004], desc[UR16][R34.64], !P6 ;  /* 0x20004000220f7fae */ /* 0x0003e2000f121850 */
[----:B------:R-:W2:Y:S03]  /*12540*/  LDC R33, c[0x0][0x230] ;  /* 0x00008c00ff217b82 */ /* 0x000ea60000000800 */
[----:B------:R-:W2:Y:S04]  /*12550*/  LDL.LU.64 R246, [R1+0x2c8] ;  /* 0x0002c80001f67983 */ /* 0x000ea80000300a00 */
[----:B------:R1:W-:Y:S04]  /*12560*/  STL.64 [R1+0x1c0], R34 ;  /* 0x0001c02201007387 */ /* 0x0003e80000100a00 */
[----:B------:R-:W2:Y:S01]  /*12570*/  LDL.LU.64 R38, [R1+0x2c0] ;  /* 0x0002c00001267983 */ /* 0x000ea20000300a00 */
[----:B-1----:R-:W1:Y:S01]  /*12580*/  LDC R34, c[0x0][0x230] ;  /* 0x00008c00ff227b82 */ /* 0x002e620000000800 */
[----:B---3--:R-:W-:-:S05]  /*12590*/  IMAD.WIDE R6, R2, 0x4, R232 ;  /* 0x0000000402067825 */ /* 0x008fca00078e02e8 */
[----:B------:R3:W-:Y:S04]  /*125a0*/  STL.64 [R1+0x1b8], R6 ;  /* 0x0001b80601007387 */ /* 0x0007e80000100a00 */
[----:B------:R-:W2:Y:S04]  /*125b0*/  LDL.LU.64 R250, [R1+0x2b8] ;  /* 0x0002b80001fa7983 */ /* 0x000ea80000300a00 */
[----:B------:R-:W-:Y:S01]  /*125c0*/  LDGSTS.E [R15+0x24004], desc[UR16][R6.64], !P6 ;  /* 0x24004000060f7fae */ /* 0x000fe2000f121850 */
[----:B------:R-:W-:Y:S02]  /*125d0*/  ISETP.GE.U32.AND P6, PT, R24, 0x7fffff02, PT ;  /* 0x7fffff021800780c */ /* 0x000fe40003fc6070 */
[----:B------:R-:W-:Y:S01]  /*125e0*/  SEL R24, RZ, 0x4, P4 ;  /* 0x00000004ff187807 */ /* 0x000fe20002000000 */
[----:B---3--:R-:W3:Y:S04]  /*125f0*/  LDL.LU.64 R6, [R1+0x2b0] ;  /* 0x0002b00001067983 */ /* 0x008ee80000300a00 */
[----:B------:R-:W3:Y:S01]  /*12600*/  LDL.LU.64 R232, [R1+0x2a8] ;  /* 0x0002a80001e87983 */ /* 0x000ee20000300a00 */
[----:B----4-:R-:W-:-:S03]  /*12610*/  ISETP.GT.AND P4, PT, R229, 0xff, PT ;  /* 0x000000ffe500780c */ /* 0x010fc60003f84270 */
[----:B------:R-:W4:Y:S01]  /*12620*/  LDL.LU.64 R228, [R1+0x2a0] ;  /* 0x0002a00001e47983 */ /* 0x000f220000300a00 */
[----:B------:R-:W-:-:S04]  /*12630*/  SEL R24, R24, RZ, P4 ;  /* 0x000000ff18187207 */ /* 0x000fc80002000000 */
[----:B------:R-:W-:Y:S01]  /*12640*/  ISETP.NE.U32.AND P4, PT, R24, RZ, PT ;  /* 0x000000ff1800720c */ /* 0x000fe20003f85070 */
[----:B------:R-:W-:Y:S02]  /*12650*/  VIADD R24, R32, 0xffffff3d ;  /* 0xffffff3d20187836 */ /* 0x000fe40000000000 */
[----:B--2---:R-:W-:-:S05]  /*12660*/  IMAD.WIDE R218, R2, 0x4, R218 ;  /* 0x0000000402da7825 */ /* 0x004fca00078e02da */
[----:B------:R-:W-:Y:S01]  /*12670*/  LDGSTS.E [R15+0x20008], desc[UR16][R218.64], !P5 ;  /* 0x20008000da0f7fae */ /* 0x000fe2000e921850 */
[----:B------:R-:W-:-:S03]  /*12680*/  IMAD.WIDE R220, R2, 0x4, R220 ;  /* 0x0000000402dc7825 */ /* 0x000fc600078e02dc */
[----:B------:R2:W-:Y:S04]  /*12690*/  STL.64 [R1+0x1b0], R218 ;  /* 0x0001b0da01007387 */ /* 0x0005e80000100a00 */
[----:B------:R-:W-:Y:S01]  /*126a0*/  LDGSTS.E [R15+0x24008], desc[UR16][R220.64], !P5 ;  /* 0x24008000dc0f7fae */ /* 0x000fe2000e921850 */
[----:B------:R-:W-:Y:S01]  /*126b0*/  ISETP.GE.U32.AND P5, PT, R25, 0x7fffff01, PT ;  /* 0x7fffff011900780c */ /* 0x000fe20003fa6070 */
[----:B------:R-:W-:Y:S02]  /*126c0*/  VIADD R25, R27, 0xffffff3f ;  /* 0xffffff3f1b197836 */ /* 0x000fe40000000000 */
[----:B------:R1:W-:Y:S01]  /*126d0*/  STL.64 [R1+0x1a8], R220 ;  /* 0x0001a8dc01007387 */ /* 0x0003e20000100a00 */
[----:B------:R-:W-:-:S03]  /*126e0*/  IMAD.WIDE R224, R2, 0x4, R224 ;  /* 0x0000000402e07825 */ /* 0x000fc600078e02e0 */
[----:B--2---:R-:W2:Y:S04]  /*126f0*/  LDL.LU.64 R218, [R1+0xec0] ;  /* 0x000ec00001da7983 */ /* 0x004ea80000300a00 */
[----:B------:R-:W-:Y:S01]  /*12700*/  LDGSTS.E [R15+0x2000c], desc[UR16][R224.64], !P0 ;  /* 0x2000c000e00f7fae */ /* 0x000fe2000c121850 */
[----:B------:R-:W-:-:S03]  /*12710*/  IMAD.WIDE R8, R2, 0x4, R8 ;  /* 0x0000000402087825 */ /* 0x000fc600078e0208 */
[----:B-1----:R-:W2:Y:S04]  /*12720*/  LDL.LU.64 R220, [R1+0xeb8] ;  /* 0x000eb80001dc7983 */ /* 0x002ea80000300a00 */
[----:B------:R1:W-:Y:S01]  /*12730*/  STL.64 [R1+0x1a0], R224 ;  /* 0x0001a0e001007387 */ /* 0x0003e20000100a00 */
[----:B------:R-:W-:-:S03]  /*12740*/  IMAD.WIDE R248, R2, 0x4, R248 ;  /* 0x0000000402f87825 */ /* 0x000fc600078e02f8 */
[----:B------:R-:W-:Y:S01]  /*12750*/  LDGSTS.E [R15+0x2400c], desc[UR16][R8.64], !P0 ;  /* 0x2400c000080f7fae */ /* 0x000fe2000c121850 */
[----:B------:R-:W-:Y:S02]  /*12760*/  ISETP.GE.U32.AND P0, PT, R25, 0x7fffff00, PT ;  /* 0x7fffff001900780c */ /* 0x000fe40003f06070 */
[----:B------:R-:W-:Y:S01]  /*12770*/  IADD3 R25, R26, -0xc2, RZ ;  /* 0xffffff3e1a197810 */ /* 0x000fe20007ffe0ff */
[----:B------:R1:W-:Y:S01]  /*12780*/  STL.64 [R1+0x198], R8 ;  /* 0x0001980801007387 */ /* 0x0003e20000100a00 */
[----:B------:R-:W-:-:S03]  /*12790*/  IMAD.WIDE R246, R2, 0x4, R246 ;  /* 0x0000000402f67825 */ /* 0x000fc600078e02f6 */
[----:B-1----:R-:W2:Y:S04]  /*127a0*/  LDL.LU.64 R224, [R1+0xeb0] ;  /* 0x000eb00001e07983 */ /* 0x002ea80000300a00 */
[----:B------:R1:W-:Y:S01]  /*127b0*/  LDGSTS.E [R15+0x28000], desc[UR16][R248.64], !P2 ;  /* 0x28000000f80f7fae */ /* 0x0003e2000d121850 */
[----:B------:R-:W-:-:S03]  /*127c0*/  IMAD.WIDE R38, R2, 0x4, R38 ;  /* 0x0000000402267825 */ /* 0x000fc600078e0226 */
[----:B------:R-:W2:Y:S04]  /*127d0*/  LDL.LU.64 R8, [R1+0xea8] ;  /* 0x000ea80001087983 */ /* 0x000ea80000300a00 */
[----:B------:R1:W-:Y:S04]  /*127e0*/  STL.64 [R1+0x90], R248 ;  /* 0x000090f801007387 */ /* 0x0003e80000100a00 */
[----:B------:R1:W-:Y:S04]  /*127f0*/  STL.64 [R1+0x88], R246 ;  /* 0x000088f601007387 */ /* 0x0003e80000100a00 */
[----:B------:R1:W-:Y:S01]  /*12800*/  LDGSTS.E [R15+0x2c000], desc[UR16][R246.64], !P2 ;  /* 0x2c000000f60f7fae */ /* 0x0003e2000d121850 */
[----:B------:R-:W-:Y:S01]  /*12810*/  ISETP.GE.U32.AND P2, PT, R25, 0x7ffffeff, PT ;  /* 0x7ffffeff1900780c */ /* 0x000fe20003f46070 */
[----:B------:R-:W-:-:S02]  /*12820*/  VIADD R25, R33, 0xffffff3c ;  /* 0xffffff3c21197836 */ /* 0x000fc40000000000 */
[----:B------:R3:W-:Y:S04]  /*12830*/  STL.64 [R1+0x80], R38 ;  /* 0x0000802601007387 */ /* 0x0007e80000100a00 */
[----:B------:R3:W-:Y:S01]  /*12840*/  LDGSTS.E [R15+0x28004], desc[UR16][R38.64], !P3 ;  /* 0x28004000260f7fae */ /* 0x0007e2000d921850 */
[----:B-1----:R-:W-:-:S04]  /*12850*/  IMAD.WIDE R248, R4, 0x4, R64 ;  /* 0x0000000404f87825 */ /* 0x002fc800078e0240 */
[----:B------:R-:W-:-:S04]  /*12860*/  IMAD.WIDE R246, R4, 0x4, R52 ;  /* 0x0000000404f67825 */ /* 0x000fc800078e0234 */
[----:B------:R-:W-:-:S05]  /*12870*/  IMAD.WIDE R26, R2, 0x4, R250 ;  /* 0x00000004021a7825 */ /* 0x000fca00078e02fa */
[----:B------:R4:W-:Y:S04]  /*12880*/  STL.64 [R1+0x78], R26 ;  /* 0x0000781a01007387 */ /* 0x0009e80000100a00 */
[----:B------:R4:W-:Y:S01]  /*12890*/  LDGSTS.E [R15+0x2c004], desc[UR16][R26.64], !P3 ;  /* 0x2c0040001a0f7fae */ /* 0x0009e2000d921850 */
[----:B---3--:R-:W-:-:S04]  /*128a0*/  IMAD.WIDE R38, R2, 0x4, R6 ;  /* 0x0000000402267825 */ /* 0x008fc800078e0206 */
[C---:B------:R-:W-:Y:S01]  /*128b0*/  IMAD.WIDE R32, R2.reuse, 0x4, R232 ;  /* 0x0000000402207825 */ /* 0x040fe200078e02e8 */
[----:B------:R-:W-:Y:S03]  /*128c0*/  STL.64 [R1+0x70], R38 ;  /* 0x0000702601007387 */ /* 0x000fe60000100a00 */
[C---:B------:R-:W-:Y:S01]  /*128d0*/  IMAD.WIDE R6, R2.reuse, 0x4, R242 ;  /* 0x0000000402067825 */ /* 0x040fe200078e02f2 */
[----:B------:R-:W-:Y:S04]  /*128e0*/  STL.64 [R1+0x68], R32 ;  /* 0x0000682001007387 */ /* 0x000fe80000100a00 */
[----:B------:R-:W-:Y:S04]  /*128f0*/  LDGSTS.E [R15+0x28008], desc[UR16][R38.64], !P6 ;  /* 0x28008000260f7fae */ /* 0x000fe8000f121850 */
[----:B------:R1:W-:Y:S04]  /*12900*/  STL.64 [R1+0xe88], R2 ;  /* 0x000e880201007387 */ /* 0x0003e80000100a00 */
[----:B------:R-:W-:Y:S01]  /*12910*/  LDGSTS.E [R15+0x2c008], desc[UR16][R32.64], !P6 ;  /* 0x2c008000200f7fae */ /* 0x000fe2000f121850 */
[----:B----4-:R-:W-:-:S05]  /*12920*/  IMAD.WIDE R26, R2, 0x4, R228 ;  /* 0x00000004021a7825 */ /* 0x010fca00078e02e4 */
[----:B------:R-:W-:Y:S04]  /*12930*/  STL.64 [R1+0x60], R26 ;  /* 0x0000601a01007387 */ /* 0x000fe80000100a00 */
[----:B------:R-:W-:Y:S01]  /*12940*/  LDGSTS.E [R15+0x2800c], desc[UR16][R26.64], !P5 ;  /* 0x2800c0001a0f7fae */ /* 0x000fe2000e921850 */
[----:B-1----:R-:W-:-:S03]  /*12950*/  IMAD.WIDE R2, R4, 0x4, R12 ;  /* 0x0000000404027825 */ /* 0x002fc600078e020c */
[----:B------:R1:W-:Y:S04]  /*12960*/  STL.64 [R1+0x58], R6 ;  /* 0x0000580601007387 */ /* 0x0003e80000100a00 */
[----:B------:R1:W-:Y:S01]  /*12970*/  LDGSTS.E [R15+0x2c00c], desc[UR16][R6.64], !P5 ;  /* 0x2c00c000060f7fae */ /* 0x0003e2000e921850 */
[----:B------:R-:W-:Y:S02]  /*12980*/  ISETP.GE.U32.AND P3, PT, R24, 0x7ffffefe, PT ;  /* 0x7ffffefe1800780c */ /* 0x000fe40003f66070 */
[----:B------:R-:W-:Y:S01]  /*12990*/  IADD3 R24, R34, -0xe1, RZ ;  /* 0xffffff1f22187810 */ /* 0x000fe20007ffe0ff */
[----:B------:R3:W-:Y:S01]  /*129a0*/  STL.64 [R1+0xe80], R14 ;  /* 0x000e800e01007387 */ /* 0x0007e20000100a00 */
[----:B-1----:R-:W-:Y:S01]  /*129b0*/  IMAD.WIDE R6, R4, 0x4, R240 ;  /* 0x0000000404067825 */ /* 0x002fe200078e02f0 */
[----:B------:R-:W-:-:S02]  /*129c0*/  ISETP.GE.U32.AND P6, PT, R25, 0x7ffffefd, PT ;  /* 0x7ffffefd1900780c */ /* 0x000fc40003fc6070 */
[----:B------:R-:W0:Y:S04]  /*129d0*/  LDGDEPBAR ;  /* 0x00000000000079af */ /* 0x000e280000000000 */
[----:B------:R1:W-:Y:S01]  /*129e0*/  STL.64 [R1+0x50], R6 ;  /* 0x0000500601007387 */ /* 0x0003e20000100a00 */
[----:B------:R-:W-:Y:S01]  /*129f0*/  ISETP.GE.U32.AND P5, PT, R24, 0x7ffffee0, PT ;  /* 0x7ffffee01800780c */ /* 0x000fe20003fa6070 */
[C---:B---3--:R-:W-:Y:S02]  /*12a00*/  IMAD.WIDE R14, R4.reuse, 0x4, R20 ;  /* 0x00000004040e7825 */ /* 0x048fe400078e0214 */
[----:B------:R3:W-:Y:S04]  /*12a10*/  STL.64 [R1+0x48], R2 ;  /* 0x0000480201007387 */ /* 0x0007e80000100a00 */
[----:B------:R-:W4:Y:S01]  /*12a20*/  LDL.LU.64 R24, [R1+0x610] ;  /* 0x0006100001187983 */ /* 0x000f220000300a00 */
[----:B-1----:R-:W-:-:S04]  /*12a30*/  IMAD.WIDE R6, R4, 0x4, R230 ;  /* 0x0000000404067825 */ /* 0x002fc800078e02e6 */
[C---:B---3--:R-:W-:Y:S01]  /*12a40*/  IMAD.WIDE R2, R4.reuse, 0x4, R16 ;  /* 0x0000000404027825 */ /* 0x048fe200078e0210 */
[----:B------:R1:W-:Y:S04]  /*12a50*/  STL.64 [R1+0x30], R6 ;  /* 0x0000300601007387 */ /* 0x0003e80000100a00 */
[----:B------:R-:W3:Y:S04]  /*12a60*/  LDL.LU.64 R32, [R1+0x618] ;  /* 0x0006180001207983 */ /* 0x000ee80000300a00 */
[----:B------:R1:W-:Y:S02]  /*12a70*/  STL.64 [R1+0x28], R2 ;  /* 0x0000280201007387 */ /* 0x0003e40000100a00 */
[----:B-1----:R-:W-:-:S02]  /*12a80*/  IMAD.WIDE R6, R4, 0x4, R60 ;  /* 0x0000000404067825 */ /* 0x002fc400078e023c */
[----:B------:R-:W-:Y:S04]  /*12a90*/  STL.64 [R1+0x40], R14 ;  /* 0x0000400e01007387 */ /* 0x000fe80000100a00 */
[----:B------:R1:W-:Y:S04]  /*12aa0*/  STL.64 [R1+0xe90], R14 ;  /* 0x000e900e01007387 */ /* 0x0003e80000100a00 */
[----:B------:R-:W-:Y:S01]  /*12ab0*/  STL.64 [R1+0x38], R248 ;  /* 0x000038f801007387 */ /* 0x000fe20000100a00 */
[----:B------:R-:W-:-:S03]  /*12ac0*/  IMAD.WIDE R2, R4, 0x4, R48 ;  /* 0x0000000404027825 */ /* 0x000fc600078e0230 */
[----:B------:R2:W-:Y:S01]  /*12ad0*/  STL.64 [R1+0xe98], R248 ;  /* 0x000e98f801007387 */ /* 0x0005e20000100a00 */
[----:B------:R-:W-:-:S03]  /*12ae0*/  IMAD.WIDE R250, R4, 0x4, R54 ;  /* 0x0000000404fa7825 */ /* 0x000fc600078e0236 */
[----:B------:R2:W-:Y:S01]  /*12af0*/  STL.64 [R1+0xea0], R6 ;  /* 0x000ea00601007387 */ /* 0x0005e20000100a00 */
[----:B-1----:R-:W-:-:S03]  /*12b00*/  IMAD.WIDE R14, R4, 0x4, R236 ;  /* 0x00000004040e7825 */ /* 0x002fc600078e02ec */
[----:B------:R-:W4:Y:S04]  /*12b10*/  LDL.LU.64 R60, [R1+0x620] ;  /* 0x00062000013c7983 */ /* 0x000f280000300a00 */
[----:B------:R-:W4:Y:S04]  /*12b20*/  LDL.LU.64 R38, [R1+0x630] ;  /* 0x0006300001267983 */ /* 0x000f280000300a00 */
[----:B------:R-:W-:Y:S04]  /*12b30*/  STL.64 [R1+0x20], R246 ;  /* 0x000020f601007387 */ /* 0x000fe80000100a00 */
[----:B------:R1:W-:Y:S04]  /*12b40*/  STL.64 [R1+0x10], R14 ;  /* 0x0000100e01007387 */ /* 0x0003e80000100a00 */
[----:B------:R-:W4:Y:S04]  /*12b50*/  LDL.LU.64 R34, [R1+0x648] ;  /* 0x0006480001227983 */ /* 0x000f280000300a00 */
[----:B------:R-:W-:Y:S04]  /*12b60*/  STL.64 [R1+0x8], R2 ;  /* 0x0000080201007387 */ /* 0x000fe80000100a00 */
[----:B------:R-:W-:Y:S04]  /*12b70*/  STL.64 [R1], R250 ;  /* 0x000000fa01007387 */ /* 0x000fe80000100a00 */
[----:B------:R-:W4:Y:S04]  /*12b80*/  LDL.LU.64 R64, [R1+0x670] ;  /* 0x0006700001407983 */ /* 0x000f280000300a00 */
[----:B------:R-:W4:Y:S04]  /*12b90*/  LDL.LU.64 R52, [R1+0x678] ;  /* 0x0006780001347983 */ /* 0x000f280000300a00 */
[----:B--2---:R-:W2:Y:S01]  /*12ba0*/  LDL.LU.64 R248, [R1+0x688] ;  /* 0x0006880001f87983 */ /* 0x004ea20000300a00 */
[----:B------:R-:W-:-:S03]  /*12bb0*/  IMAD.WIDE R16, R4, 0x4, R144 ;  /* 0x0000000404107825 */ /* 0x000fc600078e0290 */
[----:B------:R-:W4:Y:S01]  /*12bc0*/  LDL.LU.64 R144, [R1+0x640] ;  /* 0x0006400001907983 */ /* 0x000f220000300a00 */
[----:B------:R-:W-:-:S03]  /*12bd0*/  IMAD.WIDE R228, R4, 0x4, R204 ;  /* 0x0000000404e47825 */ /* 0x000fc600078e02cc */
[----:B------:R-:W4:Y:S01]  /*12be0*/  LDL.LU.64 R204, [R1+0x658] ;  /* 0x0006580001cc7983 */ /* 0x000f220000300a00 */
[----:B------:R-:W-:-:S03]  /*12bf0*/  IMAD.WIDE R236, R4, 0x4, R206 ;  /* 0x0000000404ec7825 */ /* 0x000fc600078e02ce */
[----:B------:R-:W4:Y:S04]  /*12c00*/  LDL.LU.64 R206, [R1+0x668] ;  /* 0x0006680001ce7983 */ /* 0x000f280000300a00 */
[----:B------:R-:W4:Y:S01]  /*12c10*/  LDL.LU.64 R6, [R1+0x708] ;  /* 0x0007080001067983 */ /* 0x000f220000300a00 */
[----:B--2---:R-:W-:-:S03]  /*12c20*/  IMAD.WIDE R48, R4, 0x4, R248 ;  /* 0x0000000404307825 */ /* 0x004fc600078e02f8 */
[----:B------:R-:W2:Y:S01]  /*12c30*/  LDL.LU.64 R248, [R1+0x710] ;  /* 0x0007100001f87983 */ /* 0x000ea20000300a00 */
[----:B---3--:R-:W-:-:S04]  /*12c40*/  IMAD.WIDE R20, R4, 0x4, R32 ;  /* 0x0000000404147825 */ /* 0x008fc800078e0220 */
[----:B------:R-:W-:-:S04]  /*12c50*/  IMAD.WIDE R242, R4, 0x4, R238 ;  /* 0x0000000404f27825 */ /* 0x000fc800078e02ee */
[----:B------:R-:W-:-:S04]  /*12c60*/  IMAD.WIDE R32, R4, 0x4, R28 ;  /* 0x0000000404207825 */ /* 0x000fc800078e021c */
[C---:B------:R-:W-:Y:S02]  /*12c70*/  IMAD.WIDE R238, R4.reuse, 0x4, R140 ;  /* 0x0000000404ee7825 */ /* 0x040fe400078e028c */
[----:B------:R-:W3:Y:S02]  /*12c80*/  LDL.LU.64 R140, [R1+0x718] ;  /* 0x00071800018c7983 */ /* 0x000ee40000300a00 */
[----:B----4-:R-:W-:-:S04]  /*12c90*/  IMAD.WIDE R28, R4, 0x4, R60 ;  /* 0x00000004041c7825 */ /* 0x010fc800078e023c */
[----:B------:R-:W-:-:S04]  /*12ca0*/  IMAD.WIDE R232, R4, 0x4, R94 ;  /* 0x0000000404e87825 */ /* 0x000fc800078e025e */
[C---:B------:R-:W-:Y:S02]  /*12cb0*/  IMAD.WIDE R60, R4.reuse, 0x4, R196 ;  /* 0x00000004043c7825 */ /* 0x040fe400078e02c4 */
[----:B------:R-:W4:Y:S02]  /*12cc0*/  LDL.LU.64 R196, [R1+0x720] ;  /* 0x0007200001c47983 */ /* 0x000f240000300a00 */
        /* <DEDUP_REMOVED lines=13> */
[C---:B------:R-:W-:Y:S02]  /*12da0*/  IMAD.WIDE R142, R4.reuse, 0x4, R206 ;  /* 0x00000004048e7825 */ /* 0x040fe400078e02ce */
[----:B------:R-:W3:Y:S02]  /*12db0*/  LDL.LU.64 R206, [R1+0x6d0] ;  /* 0x0006d00001ce7983 */ /* 0x000ee40000300a00 */
[----:B------:R-:W-:-:S04]  /*12dc0*/  IMAD.WIDE R230, R4, 0x4, R18 ;  /* 0x0000000404e67825 */ /* 0x000fc800078e0212 */
[----:B------:R-:W-:-:S04]  /*12dd0*/  IMAD.WIDE R66, R4, 0x4, R68 ;  /* 0x0000000404427825 */ /* 0x000fc800078e0244 */
[----:B------:R-:W-:-:S04]  /*12de0*/  IMAD.WIDE R112, R4, 0x4, R116 ;  /* 0x0000000404707825 */ /* 0x000fc800078e0274 */
[C---:B------:R-:W-:Y:S02]  /*12df0*/  IMAD.WIDE R146, R4.reuse, 0x4, R204 ;  /* 0x0000000404927825 */ /* 0x040fe400078e02cc */
[----:B------:R-:W3:Y:S02]  /*12e00*/  LDL.LU.64 R204, [R1+0x628] ;  /* 0x0006280001cc7983 */ /* 0x000ee40000300a00 */
[C---:B------:R-:W-:Y:S02]  /*12e10*/  IMAD.WIDE R18, R4.reuse, 0x4, R222 ;  /* 0x0000000404127825 */ /* 0x040fe400078e02de */
[----:B------:R-:W3:Y:S02]  /*12e20*/  LDL.LU.64 R222, [R1+0x650] ;  /* 0x0006500001de7983 */ /* 0x000ee40000300a00 */
[----:B------:R-:W-:-:S04]  /*12e30*/  IMAD.WIDE R68, R4, 0x4, R136 ;  /* 0x0000000404447825 */ /* 0x000fc800078e0288 */
[----:B------:R-:W-:-:S04]  /*12e40*/  IMAD.WIDE R116, R4, 0x4, R118 ;  /* 0x0000000404747825 */ /* 0x000fc800078e0276 */
[----:B------:R-:W-:-:S04]  /*12e50*/  IMAD.WIDE R118, R4, 0x4, R138 ;  /* 0x0000000404767825 */ /* 0x000fc800078e028a */
[C---:B------:R-:W-:Y:S02]  /*12e60*/  IMAD.WIDE R136, R4.reuse, 0x4, R6 ;  /* 0x0000000404887825 */ /* 0x040fe400078e0206 */
[----:B------:R-:W3:Y:S02]  /*12e70*/  LDL.64 R6, [R1+0x50] ;  /* 0x0000500001067983 */ /* 0x000ee40000100a00 */
[C---:B--2---:R-:W-:Y:S02]  /*12e80*/  IMAD.WIDE R138, R4.reuse, 0x4, R248 ;  /* 0x00000004048a7825 */ /* 0x044fe400078e02f8 */
[----:B------:R-:W2:Y:S02]  /*12e90*/  LDL.64 R248, [R1+0x30] ;  /* 0x0000300001f87983 */ /* 0x000ea40000100a00 */
[----:B------:R-:W-:-:S04]  /*12ea0*/  IMAD.WIDE R12, R4, 0x4, R24 ;  /* 0x00000004040c7825 */ /* 0x000fc800078e0218 */
[----:B------:R-:W-:-:S04]  /*12eb0*/  IMAD.WIDE R24, R4, 0x4, R152 ;  /* 0x0000000404187825 */ /* 0x000fc800078e0298 */
[----:B------:R-:W-:-:S04]  /*12ec0*/  IMAD.WIDE R152, R4, 0x4, R188 ;  /* 0x0000000404987825 */ /* 0x000fc800078e02bc */
[----:B------:R-:W-:-:S04]  /*12ed0*/  IMAD.WIDE R188, R4, 0x4, R10 ;  /* 0x0000000404bc7825 */ /* 0x000fc800078e020a */
[----:B------:R-:W-:-:S04]  /*12ee0*/  IMAD.WIDE R234, R4, 0x4, R234 ;  /* 0x0000000404ea7825 */ /* 0x000fc800078e02ea */
[----:B----4-:R-:W-:-:S04]  /*12ef0*/  IMAD.WIDE R10, R4, 0x4, R196 ;  /* 0x00000004040a7825 */ /* 0x010fc800078e02c4 */
[----:B------:R-:W-:-:S04]  /*12f00*/  IMAD.WIDE R196, R4, 0x4, R36 ;  /* 0x0000000404c47825 */ /* 0x000fc800078e0224 */
[----:B------:R-:W-:-:S04]  /*12f10*/  IMAD.WIDE R36, R4, 0x4, R190 ;  /* 0x0000000404247825 */ /* 0x000fc800078e02be */
[----:B------:R-:W-:-:S04]  /*12f20*/  IMAD.WIDE R190, R4, 0x4, R202 ;  /* 0x0000000404be7825 */ /* 0x000fc800078e02ca */
[C---:B------:R-:W-:Y:S02]  /*12f30*/  IMAD.WIDE R202, R4.reuse, 0x4, R46 ;  /* 0x0000000404ca7825 */ /* 0x040fe400078e022e */
[----:B------:R-:W4:Y:S04]  /*12f40*/  LDL.LU.64 R46, [R1+0x730] ;  /* 0x00073000012e7983 */ /* 0x000f280000300a00 */
[----:B---3--:R-:W-:Y:S04]  /*12f50*/  LDGSTS.E [R9+0x70000], desc[UR16][R6.64], P1 ;  /* 0x7000000006097fae */ /* 0x008fe80008921850 */
[----:B------:R-:W3:Y:S04]  /*12f60*/  LDL.LU.64 R6, [R1+0xea0] ;  /* 0x000ea00001067983 */ /* 0x000ee80000300a00 */
[----:B--2---:R-:W-:Y:S04]  /*12f70*/  LDGSTS.E [R9+0x70400], desc[UR16][R248.64], P1 ;  /* 0x70400000f8097fae */ /* 0x004fe80008921850 */
[----:B------:R-:W-:Y:S04]  /*12f80*/  LDGSTS.E [R9+0x70800], desc[UR16][R14.64], P1 ;  /* 0x708000000e097fae */ /* 0x000fe80008921850 */
[----:B------:R-:W-:Y:S04]  /*12f90*/  LDGSTS.E [R9+0x70c00], desc[UR16][R242.64], P1 ;  /* 0x70c00000f2097fae */ /* 0x000fe80008921850 */
[----:B------:R-:W2:Y:S04]  /*12fa0*/  LDL.LU.64 R248, [R1+0xe98] ;  /* 0x000e980001f87983 */ /* 0x000ea80000300a00 */
[----:B-1----:R-:W3:Y:S04]  /*12fb0*/  LDL.LU.64 R14, [R1+0xe90] ;  /* 0x000e9000010e7983 */ /* 0x002ee80000300a00 */
[----:B------:R1:W-:Y:S04]  /*12fc0*/  STL.64 [R1+0xe08], R242 ;  /* 0x000e08f201007387 */ /* 0x0003e80000100a00 */
[----:B------:R-:W-:Y:S04]  /*12fd0*/  LDGSTS.E [R9+0x71000], desc[UR16][R234.64], P1 ;  /* 0x71000000ea097fae */ /* 0x000fe80008921850 */
[----:B-1----:R-:W2:Y:S04]  /*12fe0*/  LDL.64 R242, [R1+0x28] ;  /* 0x0000280001f27983 */ /* 0x002ea80000100a00 */
[----:B------:R1:W-:Y:S04]  /*12ff0*/  STL.64 [R1+0xe10], R234 ;  /* 0x000e10ea01007387 */ /* 0x0003e80000100a00 */
[----:B-1----:R-:W3:Y:S01]  /*13000*/  LDL.64 R234, [R1+0x48] ;  /* 0x0000480001ea7983 */ /* 0x002ee20000100a00 */
[----:B------:R-:W-:-:S04]  /*13010*/  IMAD.WIDE R226, R4, 0x4, R226 ;  /* 0x0000000404e27825 */ /* 0x000fc800078e02e2 */
[C---:B------:R-:W-:Y:S01]  /*13020*/  IMAD.WIDE R38, R4.reuse, 0x4, R38 ;  /* 0x0000000404267825 */ /* 0x040fe200078e0226 */
[----:B------:R-:W-:Y:S03]  /*13030*/  LDGSTS.E [R9+0x71400], desc[UR16][R226.64], P1 ;  /* 0x71400000e2097fae */ /* 0x000fe60008921850 */
[C---:B------:R-:W-:Y:S01]  /*13040*/  IMAD.WIDE R34, R4.reuse, 0x4, R34 ;  /* 0x0000000404227825 */ /* 0x040fe200078e0222 */
[----:B------:R1:W-:Y:S03]  /*13050*/  LDGSTS.E [R9+0x71800], desc[UR16][R12.64], P1 ;  /* 0x718000000c097fae */ /* 0x0003e60008921850 */
[C---:B------:R-:W-:Y:S01]  /*13060*/  IMAD.WIDE R42, R4.reuse, 0x4, R42 ;  /* 0x00000004042a7825 */ /* 0x040fe200078e022a */
[----:B------:R-:W-:Y:S03]  /*13070*/  LDGSTS.E [R9+0x71c00], desc[UR16][R20.64], P1 ;  /* 0x71c0000014097fae */ /* 0x000fe60008921850 */
[C---:B------:R-:W-:Y:S01]  /*13080*/  IMAD.WIDE R52, R4.reuse, 0x4, R52 ;  /* 0x0000000404347825 */ /* 0x040fe200078e0234 */
        /* <DEDUP_REMOVED lines=12> */
[----:B------:R-:W-:Y:S01]  /*13150*/  LDGSTS.E [R9+0x74000], desc[UR16][R22.64], P1 ;  /* 0x7400000016097fae */ /* 0x000fe20008921850 */
[----:B------:R-:W-:-:S03]  /*13160*/  IMAD.WIDE R140, R4, 0x4, R140 ;  /* 0x00000004048c7825 */ /* 0x000fc600078e028c */
[----:B------:R-:W-:Y:S04]  /*13170*/  LDGSTS.E [R9+0x74400], desc[UR16][R110.64], P1 ;  /* 0x744000006e097fae */ /* 0x000fe80008921850 */
[----:B------:R-:W-:Y:S04]  /*13180*/  LDGSTS.E [R9+0x74800], desc[UR16][R116.64], P1 ;  /* 0x7480000074097fae */ /* 0x000fe80008921850 */
[----:B------:R-:W-:Y:S01]  /*13190*/  LDGSTS.E [R9+0x74c00], desc[UR16][R124.64], P1 ;  /* 0x74c000007c097fae */ /* 0x000fe20008921850 */
[----:B----4-:R-:W-:-:S03]  /*131a0*/  IMAD.WIDE R46, R4, 0x4, R46 ;  /* 0x00000004042e7825 */ /* 0x010fc600078e022e */
[----:B------:R-:W-:Y:S01]  /*131b0*/  LDGSTS.E [R9+0x75000], desc[UR16][R132.64], P1 ;  /* 0x7500000084097fae */ /* 0x000fe20008921850 */
[----:B------:R-:W-:-:S03]  /*131c0*/  IMAD.WIDE R208, R4, 0x4, R208 ;  /* 0x0000000404d07825 */ /* 0x000fc600078e02d0 */
[----:B------:R-:W-:Y:S01]  /*131d0*/  LDGSTS.E [R9+0x75400], desc[UR16][R134.64], P1 ;  /* 0x7540000086097fae */ /* 0x000fe20008921850 */
[----:B------:R-:W-:-:S03]  /*131e0*/  IMAD.WIDE R210, R4, 0x4, R210 ;  /* 0x0000000404d27825 */ /* 0x000fc600078e02d2 */
[----:B------:R-:W-:Y:S04]  /*131f0*/  STL.64 [R1+0xe18], R226 ;  /* 0x000e18e201007387 */ /* 0x000fe80000100a00 */
[----:B------:R-:W-:Y:S01]  /*13200*/  LDGSTS.E [R9+0x75800], desc[UR16][R130.64], P1 ;  /* 0x7580000082097fae */ /* 0x000fe20008921850 */
[----:B------:R-:W-:-:S03]  /*13210*/  IMAD.WIDE R218, R4, 0x4, R218 ;  /* 0x0000000404da7825 */ /* 0x000fc600078e02da */
[----:B------:R1:W-:Y:S04]  /*13220*/  STL.64 [R1+0xe00], R12 ;  /* 0x000e000c01007387 */ /* 0x0003e80000100a00 */
[----:B------:R-:W-:Y:S04]  /*13230*/  LDGSTS.E [R9+0x75c00], desc[UR16][R136.64], P1 ;  /* 0x75c0000088097fae */ /* 0x000fe80008921850 */
[----:B------:R-:W-:Y:S04]  /*13240*/  STL.64 [R1+0xdf8], R20 ;  /* 0x000df81401007387 */ /* 0x000fe80000100a00 */
[----:B------:R-:W-:Y:S01]  /*13250*/  LDGSTS.E [R9+0x76000], desc[UR16][R138.64], P1 ;  /* 0x760000008a097fae */ /* 0x000fe20008921850 */
[C---:B------:R-:W-:Y:S01]  /*13260*/  IMAD.WIDE R88, R4.reuse, 0x4, R88 ;  /* 0x0000000404587825 */ /* 0x040fe200078e0258 */
[----:B-1----:R-:W1:Y:S02]  /*13270*/  LDC R13, c[0x0][0x230] ;  /* 0x00008c00ff0d7b82 */ /* 0x002e640000000800 */
[----:B------:R4:W-:Y:S04]  /*13280*/  STL.64 [R1+0xe20], R28 ;  /* 0x000e201c01007387 */ /* 0x0009e80000100a00 */
[----:B------:R-:W-:Y:S04]  /*13290*/  LDGSTS.E [R9+0x76400], desc[UR16][R140.64], P1 ;  /* 0x764000008c097fae */ /* 0x000fe80008921850 */
[----:B------:R1:W-:Y:S04]  /*132a0*/  STL.64 [R1+0xdf0], R38 ;  /* 0x000df02601007387 */ /* 0x0003e80000100a00 */
[----:B------:R-:W-:Y:S04]  /*132b0*/  LDGSTS.E [R9+0x76800], desc[UR16][R10.64], P1 ;  /* 0x768000000a097fae */ /* 0x000fe80008921850 */
[----:B------:R1:W-:Y:S04]  /*132c0*/  STL.64 [R1+0xe28], R34 ;  /* 0x000e282201007387 */ /* 0x0003e80000100a00 */
[----:B------:R-:W-:Y:S04]  /*132d0*/  LDGSTS.E [R9+0x76c00], desc[UR16][R36.64], P1 ;  /* 0x76c0000024097fae */ /* 0x000fe80008921850 */
[----:B------:R-:W-:Y:S04]  /*132e0*/  STL.64 [R1+0xe30], R42 ;  /* 0x000e302a01007387 */ /* 0x000fe80000100a00 */
        /* <DEDUP_REMOVED lines=8> */
[----:B------:R1:W-:Y:S04]  /*13370*/  STL.64 [R1+0xe58], R22 ;  /* 0x000e581601007387 */ /* 0x0003e80000100a00 */
[----:B------:R1:W-:Y:S04]  /*13380*/  STL.64 [R1+0xe60], R110 ;  /* 0x000e606e01007387 */ /* 0x0003e80000100a00 */
[----:B---3--:R3:W-:Y:S04]  /*13390*/  LDGSTS.E [R5+0x70100], desc[UR16][R234.64], P1 ;  /* 0x70100000ea057fae */ /* 0x0087e80008921850 */
[----:B--2---:R-:W-:Y:S04]  /*133a0*/  LDGSTS.E [R5+0x70500], desc[UR16][R242.64], P1 ;  /* 0x70500000f2057fae */ /* 0x004fe80008921850 */
[----:B------:R-:W-:Y:S01]  /*133b0*/  LDGSTS.E [R5+0x70900], desc[UR16][R2.64], P1 ;  /* 0x7090000002057fae */ /* 0x000fe20008921850 */
[----:B------:R-:W-:-:S03]  /*133c0*/  IMAD.WIDE R120, R4, 0x4, R120 ;  /* 0x0000000404787825 */ /* 0x000fc600078e0278 */
[----:B------:R-:W-:Y:S01]  /*133d0*/  LDGSTS.E [R5+0x70d00], desc[UR16][R240.64], P1 ;  /* 0x70d00000f0057fae */ /* 0x000fe20008921850 */
[C---:B------:R-:W-:Y:S01]  /*133e0*/  IMAD.WIDE R92, R4.reuse, 0x4, R92 ;  /* 0x00000004045c7825 */ /* 0x040fe200078e025c */
[----:B---3--:R-:W2:Y:S02]  /*133f0*/  LDC R234, c[0x0][0x230] ;  /* 0x00008c00ffea7b82 */ /* 0x008ea40000000800 */
[----:B------:R-:W-:Y:S04]  /*13400*/  LDGSTS.E [R5+0x71100], desc[UR16][R232.64], P1 ;  /* 0x71100000e8057fae */ /* 0x000fe80008921850 */
[----:B------:R-:W3:Y:S01]  /*13410*/  LDL.LU.64 R2, [R1+0xe88] ;  /* 0x000e880001027983 */ /* 0x000ee20000300a00 */
[C---:B------:R-:W-:Y:S01]  /*13420*/  IMAD.WIDE R102, R4.reuse, 0x4, R102 ;  /* 0x0000000404667825 */ /* 0x040fe200078e0266 */
[----:B------:R-:W2:Y:S02]  /*13430*/  LDC R235, c[0x0][0x230] ;  /* 0x00008c00ffeb7b82 */ /* 0x000ea40000000800 */
        /* <DEDUP_REMOVED lines=8> */
[----:B------:R-:W-:Y:S01]  /*134c0*/  LDGSTS.E [R5+0x72d00], desc[UR16][R60.64], P1 ;  /* 0x72d000003c057fae */ /* 0x000fe20008921850 */
[----:B------:R-:W-:-:S03]  /*134d0*/  IMAD.WIDE R144, R4, 0x4, R144 ;  /* 0x0000000404907825 */ /* 0x000fc600078e0290 */
[----:B------:R-:W-:Y:S04]  /*134e0*/  LDGSTS.E [R5+0x73100], desc[UR16][R64.64], P1 ;  /* 0x7310000040057fae */ /* 0x000fe80008921850 */
[----:B------:R-:W-:Y:S04]  /*134f0*/  LDGSTS.E [R5+0x73500], desc[UR16][R66.64], P1 ;  /* 0x7350000042057fae */ /* 0x000fe80008921850 */
[----:B------:R-:W-:Y:S01]  /*13500*/  LDGSTS.E [R5+0x73900], desc[UR16][R62.64], P1 ;  /* 0x739000003e057fae */ /* 0x000fe20008921850 */
[----:B------:R-:W-:-:S03]  /*13510*/  IMAD.WIDE R148, R4, 0x4, R148 ;  /* 0x0000000404947825 */ /* 0x000fc600078e0294 */
[----:B------:R-:W-:Y:S01]  /*13520*/  LDGSTS.E [R5+0x73d00], desc[UR16][R68.64], P1 ;  /* 0x73d0000044057fae */ /* 0x000fe20008921850 */
[----:B------:R-:W-:-:S03]  /*13530*/  IMAD.WIDE R150, R4, 0x4, R150 ;  /* 0x0000000404967825 */ /* 0x000fc600078e0296 */
[----:B------:R-:W-:Y:S04]  /*13540*/  LDGSTS.E [R5+0x74100], desc[UR16][R104.64], P1 ;  /* 0x7410000068057fae */ /* 0x000fe80008921850 */
[----:B------:R-:W-:Y:S01]  /*13550*/  LDGSTS.E [R5+0x74500], desc[UR16][R112.64], P1 ;  /* 0x7450000070057fae */ /* 0x000fe20008921850 */
[----:B------:R-:W-:-:S03]  /*13560*/  IMAD.WIDE R184, R4, 0x4, R184 ;  /* 0x0000000404b87825 */ /* 0x000fc600078e02b8 */
        /* <DEDUP_REMOVED lines=41> */
[----:B---3--:R-:W-:Y:S04]  /*13800*/  LDGSTS.E [R3+0x70200], desc[UR16][R14.64], P1 ;  /* 0x702000000e037fae */ /* 0x008fe80008921850 */
        /* <DEDUP_REMOVED lines=30> */
[----:B------:R-:W-:Y:S04]  /*139f0*/  LDGSTS.E [R3+0x77a00], desc[UR16][R214.64], P1 ;  /* 0x77a00000d6037fae */ /* 0x000fe80008921850 */
[----:B------:R-:W3:Y:S04]  /*13a00*/  LDL.LU.64 R246, [R1+0xe78] ;  /* 0x000e780001f67983 */ /* 0x000ee80000300a00 */
[----:B------:R-:W-:Y:S04]  /*13a10*/  LDGSTS.E [R3+0x77e00], desc[UR16][R222.64], P1 ;  /* 0x77e00000de037fae */ /* 0x000fe80008921850 */
[----:B------:R-:W3:Y:S04]  /*13a20*/  LDL.LU.64 R250, [R1+0xe70] ;  /* 0x000e700001fa7983 */ /* 0x000ee80000300a00 */
[----:B------:R-:W-:Y:S01]  /*13a30*/  LDGSTS.E [R0+0x70300], desc[UR16][R248.64], P1 ;  /* 0x70300000f8007fae */ /* 0x000fe20008921850 */
[----:B------:R-:W-:-:S03]  /*13a40*/  IMAD.WIDE R244, R4, 0x4, R244 ;  /* 0x0000000404f47825 */ /* 0x000fc600078e02f4 */
[----:B------:R-:W-:Y:S01]  /*13a50*/  LDGSTS.E [R0+0x70700], desc[UR16][R6.64], P1 ;  /* 0x7070000006007fae */ /* 0x000fe20008921850 */
[----:B------:R-:W-:-:S03]  /*13a60*/  IMAD.WIDE R86, R4, 0x4, R86 ;  /* 0x0000000404567825 */ /* 0x000fc600078e0256 */
[----:B------:R-:W-:Y:S04]  /*13a70*/  LDGSTS.E [R0+0x70b00], desc[UR16][R244.64], P1 ;  /* 0x70b00000f4007fae */ /* 0x000fe80008921850 */
[----:B------:R-:W3:Y:S04]  /*13a80*/  LDL.LU.64 R248, [R1+0x298] ;  /* 0x0002980001f87983 */ /* 0x000ee80000300a00 */
[----:B----4-:R-:W4:Y:S04]  /*13a90*/  LDL.LU.64 R28, [R1+0x428] ;  /* 0x00042800011c7983 */ /* 0x010f280000300a00 */
[----:B------:R-:W4:Y:S04]  /*13aa0*/  LDL.LU.64 R226, [R1+0x5d0] ;  /* 0x0005d00001e27983 */ /* 0x000f280000300a00 */
[----:B------:R-:W4:Y:S01]  /*13ab0*/  LDL.LU.64 R242, [R1+0x5c8] ;  /* 0x0005c80001f27983 */ /* 0x000f220000300a00 */
        /* <DEDUP_REMOVED lines=49> */
[----:B-1----:R-:W-:Y:S01]  /*13dd0*/  VIADD R13, R13, 0xffffff1e ;  /* 0xffffff1e0d0d7836 */ /* 0x002fe20000000000 */
[----:B--2---:R-:W-:Y:S01]  /*13de0*/  IADD3 R12, R235, -0xe4, RZ ;  /* 0xffffff1ceb0c7810 */ /* 0x004fe20007ffe0ff */
[----:B------:R-:W-:Y:S03]  /*13df0*/  BAR.SYNC.DEFER_BLOCKING 0x0 ;  /* 0x0000000000007b1d */ /* 0x000fe60000010000 */
[----:B------:R-:W-:Y:S01]  /*13e00*/  ISETP.GE.U32.AND P1, PT, R13, 0x7ffffedf, PT ;  /* 0x7ffffedf0d00780c */ /* 0x000fe20003f26070 */
[----:B------:R-:W-:-:S02]  /*13e10*/  VIADD R13, R234, 0xffffff1d ;  /* 0xffffff1dea0d7836 */ /* 0x000fc40000000000 */
[C---:B---3--:R-:W-:Y:S02]  /*13e20*/  IMAD.WIDE R38, R2.reuse, 0x4, R248 ;  /* 0x0000000402267825 */ /* 0x048fe400078e02f8 */
[----:B------:R-:W2:Y:S02]  /*13e30*/  LDL.LU.64 R248, [R1+0x5c0] ;  /* 0x0005c00001f87983 */ /* 0x000ea40000300a00 */
[C---:B----4-:R-:W-:Y:S02]  /*13e40*/  IMAD.WIDE R34, R2.reuse, 0x4, R28 ;  /* 0x0000000402227825 */ /* 0x050fe400078e021c */
[----:B------:R-:W3:Y:S02]  /*13e50*/  LDL.LU.64 R20, [R1+0x5b0] ;  /* 0x0005b00001147983 */ /* 0x000ee40000300a00 */
[C---:B------:R-:W-:Y:S02]  /*13e60*/  IMAD.WIDE R28, R2.reuse, 0x4, R226 ;  /* 0x00000004021c7825 */ /* 0x040fe400078e02e2 */
[----:B------:R-:W4:Y:S04]  /*13e70*/  LDL.LU.64 R234, [R1+0x5a0] ;  /* 0x0005a00001ea7983 */ /* 0x000f280000300a00 */
[----:B------:R1:W-:Y:S01]  /*13e80*/  STL.64 [R1+0x600], R38 ;  /* 0x0006002601007387 */ /* 0x0003e20000100a00 */
[----:B------:R-:W-:-:S03]  /*13e90*/  IMAD.WIDE R22, R2, 0x4, R242 ;  /* 0x0000000402167825 */ /* 0x000fc600078e02f2 */
[----:B------:R-:W4:Y:S04]  /*13ea0*/  LDL.LU.64 R110, [R1+0x590] ;  /* 0x00059000016e7983 */ /* 0x000f280000300a00 */
[----:B------:R-:W4:Y:S04]  /*13eb0*/  LDL.LU.64 R52, [R1+0x580] ;  /* 0x0005800001347983 */ /* 0x000f280000300a00 */
[----:B------:R-:W4:Y:S04]  /*13ec0*/  LDL.LU.64 R48, [R1+0x570] ;  /* 0x0005700001307983 */ /* 0x000f280000300a00 */
[----:B------:R1:W-:Y:S04]  /*13ed0*/  STL.64 [R1+0x608], R34 ;  /* 0x0006082201007387 */ /* 0x0003e80000100a00 */
[----:B------:R-:W4:Y:S04]  /*13ee0*/  LDL.LU.64 R42, [R1+0x5b8] ;  /* 0x0005b800012a7983 */ /* 0x000f280000300a00 */
[----:B------:R-:W-:Y:S04]  /*13ef0*/  STL.64 [R1+0x610], R28 ;  /* 0x0006101c01007387 */ /* 0x000fe80000100a00 */
[----:B------:R-:W4:Y:S04]  /*13f00*/  LDL.LU.64 R242, [R1+0x5a8] ;  /* 0x0005a80001f27983 */ /* 0x000f280000300a00 */
[----:B------:R2:W-:Y:S04]  /*13f10*/  STL.64 [R1+0x7c0], R22 ;  /* 0x0007c01601007387 */ /* 0x0005e80000100a00 */
[----:B------:R-:W4:Y:S04]  /*13f20*/  LDL.LU.64 R226, [R1+0x598] ;  /* 0x0005980001e27983 */ /* 0x000f280000300a00 */
[----:B------:R-:W4:Y:S04]  /*13f30*/  LDL.LU.64 R54, [R1+0x588] ;  /* 0x0005880001367983 */ /* 0x000f280000300a00 */
[----:B------:R-:W4:Y:S04]  /*13f40*/  LDL.LU.64 R50, [R1+0x578] ;  /* 0x0005780001327983 */ /* 0x000f280000300a00 */
[----:B------:R-:W-:Y:S01]  /*13f50*/  @!PT LDS RZ, [RZ] ;  /* 0x00000000fffff984 */ /* 0x000fe20000000800 */
[----:B------:R-:W-:Y:S01]  /*13f60*/  @!PT LDS RZ, [RZ] ;  /* 0x00000000fffff984 */ /* 0x000fe20000000800 */
[----:B------:R-:W-:Y:S01]  /*13f70*/  @!PT LDS RZ, [RZ] ;  /* 0x00000000fffff984 */ /* 0x000fe20000000800 */
[----:B------:R-:W-:Y:S04]  /*13f80*/  LDGSTS.E [R252+0x30000], desc[UR16][R38.64], !P0 ;  /* 0x3000000026fc7fae */ /* 0x000fe8000c121850 */
[----:B------:R1:W-:Y:S04]  /*13f90*/  LDGSTS.E [R252+0x34000], desc[UR16][R34.64], !P0 ;  /* 0x3400000022fc7fae */ /* 0x0003e8000c121850 */
[----:B------:R-:W-:Y:S04]  /*13fa0*/  LDGSTS.E [R252+0x30004], desc[UR16][R28.64], !P2 ;  /* 0x300040001cfc7fae */ /* 0x000fe8000d121850 */
[----:B-1----:R-:W4:Y:S04]  /*13fb0*/  LDL.LU.64 R38, [R1+0x568] ;  /* 0x0005680001267983 */ /* 0x002f280000300a00 */
[----:B------:R1:W-:Y:S01]  /*13fc0*/  LDGSTS.E [R252+0x34004], desc[UR16][R22.64], !P2 ;  /* 0x3400400016fc7fae */ /* 0x0003e2000d121850 */
[----:B------:R-:W4:Y:S01]  /*13fd0*/  LDC R35, c[0x0][0x230] ;  /* 0x00008c00ff237b82 */ /* 0x000f220000000800 */
[----:B--2---:R-:W-:-:S07]  /*13fe0*/  IMAD.WIDE R248, R2, 0x4, R248 ;  /* 0x0000000402f87825 */ /* 0x004fce00078e02f8 */
[----:B-1----:R-:W1:Y:S01]  /*13ff0*/  LDC R23, c[0x0][0x230] ;  /* 0x00008c00ff177b82 */ /* 0x002e620000000800 */
[C---:B---3--:R-:W-:Y:S01]  /*14000*/  IMAD.WIDE R20, R2.reuse, 0x4, R20 ;  /* 0x0000000402147825 */ /* 0x048fe200078e0214 */
[----:B------:R-:W-:Y:S03]  /*14010*/  STL.64 [R1+0x7d0], R248 ;  /* 0x0007d0f801007387 */ /* 0x000fe60000100a00 */
[C---:B----4-:R-:W-:Y:S01]  /*14020*/  IMAD.WIDE R234, R2.reuse, 0x4, R234 ;  /* 0x0000000402ea7825 */ /* 0x050fe200078e02ea */
[----:B------:R-:W-:Y:S02]  /*14030*/  STL.64 [R1+0x7e8], R20 ;  /* 0x0007e81401007387 */ /* 0x000fe40000100a00 */
[----:B------:R-:W2:Y:S01]  /*14040*/  LDC R22, c[0x0][0x230] ;  /* 0x00008c00ff167b82 */ /* 0x000ea20000000800 */
[C---:B------:R-:W-:Y:S01]  /*14050*/  IMAD.WIDE R110, R2.reuse, 0x4, R110 ;  /* 0x00000004026e7825 */ /* 0x040fe200078e026e */
[----:B------:R-:W-:Y:S06]  /*14060*/  STL.64 [R1+0xa50], R234 ;  /* 0x000a50ea01007387 */ /* 0x000fec0000100a00 */
[----:B------:R-:W3:Y:S01]  /*14070*/  LDC R34, c[0x0][0x230] ;  /* 0x00008c00ff227b82 */ /* 0x000ee20000000800 */
[C---:B------:R-:W-:Y:S01]  /*14080*/  IMAD.WIDE R52, R2.reuse, 0x4, R52 ;  /* 0x0000000402347825 */ /* 0x040fe200078e0234 */
[----:B------:R-:W-:Y:S03]  /*14090*/  STL.64 [R1+0xaf0], R110 ;  /* 0x000af06e01007387 */ /* 0x000fe60000100a00 */
[C---:B------:R-:W-:Y:S01]  /*140a0*/  IMAD.WIDE R48, R2.reuse, 0x4, R48 ;  /* 0x0000000402307825 */ /* 0x040fe200078e0230 */
[----:B------:R-:W-:Y:S02]  /*140b0*/  STL.64 [R1+0xb58], R52 ;  /* 0x000b583401007387 */ /* 0x000fe40000100a00 */
[----:B------:R-:W4:Y:S02]  /*140c0*/  LDC R28, c[0x0][0x230] ;  /* 0x00008c00ff1c7b82 */ /* 0x000f240000000800 */
[----:B------:R-:W-:Y:S01]  /*140d0*/  LDGSTS.E [R252+0x30008], desc[UR16][R248.64], !P3 ;  /* 0x30008000f8fc7fae */ /* 0x000fe2000d921850 */
[----:B------:R-:W-:-:S04]  /*140e0*/  IMAD.WIDE R42, R2, 0x4, R42 ;  /* 0x00000004022a7825 */ /* 0x000fc800078e022a */
[C---:B------:R-:W-:Y:S01]  /*140f0*/  IMAD.WIDE R242, R2.reuse, 0x4, R242 ;  /* 0x0000000402f27825 */ /* 0x040fe200078e02f2 */
[----:B------:R1:W-:Y:S03]  /*14100*/  STL.64 [R1+0x618], R42 ;  /* 0x0006182a01007387 */ /* 0x0003e60000100a00 */
[C---:B------:R-:W-:Y:S01]  /*14110*/  IMAD.WIDE R226, R2.reuse, 0x4, R226 ;  /* 0x0000000402e27825 */ /* 0x040fe200078e02e2 */
[----:B------:R-:W-:Y:S03]  /*14120*/  STL.64 [R1+0xb80], R48 ;  /* 0x000b803001007387 */ /* 0x000fe60000100a00 */
[C---:B------:R-:W-:Y:S01]  /*14130*/  IMAD.WIDE R54, R2.reuse, 0x4, R54 ;  /* 0x0000000402367825 */ /* 0x040fe200078e0236 */
[----:B------:R2:W-:Y:S03]  /*14140*/  STL.64 [R1+0x7b8], R242 ;  /* 0x0007b8f201007387 */ /* 0x0005e60000100a00 */
[C---:B------:R-:W-:Y:S01]  /*14150*/  IMAD.WIDE R50, R2.reuse, 0x4, R50 ;  /* 0x0000000402327825 */ /* 0x040fe200078e0232 */
[----:B------:R3:W-:Y:S01]  /*14160*/  STL.64 [R1+0x8f0], R226 ;  /* 0x0008f0e201007387 */ /* 0x0007e20000100a00 */
[----:B------:R-:W-:Y:S01]  /*14170*/  ISETP.GE.U32.AND P0, PT, R13, 0x7ffffede, PT ;  /* 0x7ffffede0d00780c */ /* 0x000fe20003f06070 */
[----:B------:R-:W4:Y:S02]  /*14180*/  LDC R29, c[0x0][0x230] ;  /* 0x00008c00ff1d7b82 */ /* 0x000f240000000800 */
[----:B------:R-:W-:Y:S04]  /*14190*/  STL.64 [R1+0x9f8], R54 ;  /* 0x0009f83601007387 */ /* 0x000fe80000100a00 */
[----:B------:R-:W-:Y:S01]  /*141a0*/  LDGSTS.E [R252+0x34008], desc[UR16][R42.64], !P3 ;  /* 0x340080002afc7fae */ /* 0x000fe2000d921850 */
[----:B------:R-:W-:-:S03]  /*141b0*/  IMAD.WIDE R38, R2, 0x4, R38 ;  /* 0x0000000402267825 */ /* 0x000fc600078e0226 */
[----:B------:R-:W-:Y:S01]  /*141c0*/  STL.64 [R1+0xac0], R50 ;  /* 0x000ac03201007387 */ /* 0x000fe20000100a00 */
[----:B------:R-:W-:Y:S01]  /*141d0*/  ISETP.GE.U32.AND P2, PT, R12, 0x7ffffedd, PT ;  /* 0x7ffffedd0c00780c */ /* 0x000fe20003f46070 */
[----:B------:R-:W4:Y:S02]  /*141e0*/  LDC R13, c[0x0][0x230] ;  /* 0x00008c00ff0d7b82 */ /* 0x000f240000000800 */
[----:B-1----:R-:W4:Y:S04]  /*141f0*/  LDL.LU.64 R42, [R1+0x560] ;  /* 0x00056000012a7983 */ /* 0x002f280000300a00 */
[----:B------:R1:W-:Y:S02]  /*14200*/  STL.64 [R1+0xb40], R38 ;  /* 0x000b402601007387 */ /* 0x0003e40000100a00 */
[----:B------:R-:W1:Y:S02]  /*14210*/  LDC R12, c[0x0][0x230] ;  /* 0x00008c00ff0c7b82 */ /* 0x000e640000000800 */
[----:B------:R-:W-:Y:S04]  /*14220*/  LDGSTS.E [R252+0x3000c], desc[UR16][R20.64], !P6 ;  /* 0x3000c00014fc7fae */ /* 0x000fe8000f121850 */
[----:B------:R-:W-:Y:S04]  /*14230*/  LDGSTS.E [R252+0x3400c], desc[UR16][R242.64], !P6 ;  /* 0x3400c000f2fc7fae */ /* 0x000fe8000f121850 */
[----:B------:R-:W-:Y:S04]  /*14240*/  LDGSTS.E [R252+0x38000], desc[UR16][R234.64], !P5 ;  /* 0x38000000eafc7fae */ /* 0x000fe8000e921850 */
[----:B------:R-:W4:Y:S04]  /*14250*/  LDL.LU.64 R20, [R1+0x558] ;  /* 0x0005580001147983 */ /* 0x000f280000300a00 */
[----:B--2---:R-:W2:Y:S04]  /*14260*/  LDL.LU.64 R242, [R1+0x550] ;  /* 0x0005500001f27983 */ /* 0x004ea80000300a00 */
[----:B------:R-:W-:Y:S01]  /*14270*/  LDGSTS.E [R252+0x3c000], desc[UR16][R226.64], !P5 ;  /* 0x3c000000e2fc7fae */ /* 0x000fe2000e921850 */
[----:B------:R-:W-:-:S03]  /*14280*/  VIADD R35, R35, 0xffffff3b ;  /* 0xffffff3b23237836 */ /* 0x000fc60000000000 */
[----:B------:R-:W-:Y:S04]  /*14290*/  LDGSTS.E [R252+0x38004], desc[UR16][R110.64], !P1 ;  /* 0x380040006efc7fae */ /* 0x000fe8000c921850 */
[----:B------:R-:W-:Y:S04]  /*142a0*/  LDGSTS.E [R252+0x3c004], desc[UR16][R54.64], !P1 ;  /* 0x3c00400036fc7fae */ /* 0x000fe8000c921850 */
[----:B---3--:R-:W3:Y:S01]  /*142b0*/  LDL.LU.64 R226, [R1+0x548] ;  /* 0x0005480001e27983 */ /* 0x008ee20000300a00 */
[----:B------:R-:W-:-:S03]  /*142c0*/  VIADD R23, R23, 0xffffff38 ;  /* 0xffffff3817177836 */ /* 0x000fc60000000000 */
[----:B------:R-:W-:Y:S01]  /*142d0*/  LDGSTS.E [R252+0x38008], desc[UR16][R52.64], !P0 ;  /* 0x3800800034fc7fae */ /* 0x000fe2000c121850 */
[----:B------:R-:W-:-:S03]  /*142e0*/  VIADD R22, R22, 0xffffff1b ;  /* 0xffffff1b16167836 */ /* 0x000fc60000000000 */
[----:B------:R-:W-:Y:S01]  /*142f0*/  LDGSTS.E [R252+0x3c008], desc[UR16][R50.64], !P0 ;  /* 0x3c00800032fc7fae */ /* 0x000fe2000c121850 */
[----:B------:R-:W-:-:S03]  /*14300*/  ISETP.GE.U32.AND P6, PT, R35, 0x7ffffefc, PT ;  /* 0x7ffffefc2300780c */ /* 0x000fc60003fc6070 */
[----:B------:R-:W-:Y:S01]  /*14310*/  LDGSTS.E [R252+0x3800c], desc[UR16][R48.64], !P2 ;  /* 0x3800c00030fc7fae */ /* 0x000fe2000d121850 */
[----:B----4-:R-:W-:-:S03]  /*14320*/  IADD3 R28, R28, -0xc7, RZ ;  /* 0xffffff391c1c7810 */ /* 0x010fc60007ffe0ff */
[----:B------:R4:W-:Y:S04]  /*14330*/  LDGSTS.E [R252+0x3c00c], desc[UR16][R38.64], !P2 ;  /* 0x3c00c00026fc7fae */ /* 0x0009e8000d121850 */
[----:B------:R-:W3:Y:S01]  /*14340*/  LDL.LU.64 R248, [R1+0x540] ;  /* 0x0005400001f87983 */ /* 0x000ee20000300a00 */
[----:B------:R-:W-:Y:S02]  /*14350*/  ISETP.GE.U32.AND P2, PT, R23, 0x7ffffef9, PT ;  /* 0x7ffffef91700780c */ /* 0x000fe40003f46070 */
[----:B------:R-:W-:Y:S02]  /*14360*/  ISETP.GE.U32.AND P3, PT, R22, 0x7ffffedc, PT ;  /* 0x7ffffedc1600780c */ /* 0x000fe40003f66070 */
[----:B----4-:R-:W-:Y:S01]  /*14370*/  IADD3 R252, R34, -0xe6, RZ ;  /* 0xffffff1a22fc7810 */ /* 0x010fe20007ffe0ff */
[----:B------:R-:W-:Y:S01]  /*14380*/  VIADD R29, R29, 0xffffff3a ;  /* 0xffffff3a1d1d7836 */ /* 0x000fe20000000000 */
[----:B------:R-:W4:Y:S01]  /*14390*/  LDL.LU.64 R34, [R1+0x530] ;  /* 0x0005300001227983 */ /* 0x000f220000300a00 */
[----:B------:R-:W-:Y:S01]  /*143a0*/  ISETP.GE.U32.AND P1, PT, R28, 0x7ffffefa, PT ;  /* 0x7ffffefa1c00780c */ /* 0x000fe20003f26070 */
[----:B-1----:R-:W1:Y:S02]  /*143b0*/  LDC R39, c[0x0][0x230] ;  /* 0x00008c00ff277b82 */ /* 0x002e640000000800 */
[----:B------:R-:W4:Y:S01]  /*143c0*/  LDL.LU.64 R234, [R1+0x520] ;  /* 0x0005200001ea7983 */ /* 0x000f220000300a00 */
[----:B------:R-:W-:-:S03]  /*143d0*/  ISETP.GE.U32.AND P5, PT, R252, 0x7ffffedb, PT ;  /* 0x7ffffedbfc00780c */ /* 0x000fc60003fa6070 */
[----:B------:R-:W4:Y:S01]  /*143e0*/  LDL.LU.64 R110, [R1+0x510] ;  /* 0x00051000016e7983 */ /* 0x000f220000300a00 */
[----:B------:R-:W-:Y:S01]  /*143f0*/  VIADD R28, R13, 0xffffff19 ;  /* 0xffffff190d1c7836 */ /* 0x000fe20000000000 */
[----:B------:R-:W1:Y:S02]  /*14400*/  LDC R38, c[0x0][0x230] ;  /* 0x00008c00ff267b82 */ /* 0x000e640000000800 */
[----:B------:R-:W4:Y:S01]  /*14410*/  LDL.LU.64 R52, [R1+0x500] ;  /* 0x0005000001347983 */ /* 0x000f220000300a00 */
[----:B------:R-:W-:-:S03]  /*14420*/  VIADD R252, R12, 0xffffff18 ;  /* 0xffffff180cfc7836 */ /* 0x000fc60000000000 */
[----:B------:R-:W4:Y:S01]  /*14430*/  LDL.LU.64 R48, [R1+0x4f0] ;  /* 0x0004f00001307983 */ /* 0x000f220000300a00 */
[----:B------:R-:W-:-:S05]  /*14440*/  IMAD.WIDE R50, R2, 0x4, R42 ;  /* 0x0000000402327825 */ /* 0x000fca00078e022a */
[----:B------:R1:W-:Y:S04]  /*14450*/  STL.64 [R1+0x620], R50 ;  /* 0x0006203201007387 */ /* 0x0003e80000100a00 */
[----:B------:R-:W-:Y:S01]  /*14460*/  LDGSTS.E [R251+0x30000], desc[UR16][R50.64], !P6 ;  /* 0x3000000032fb7fae */ /* 0x000fe2000f121850 */
[----:B------:R-:W-:-:S03]  /*14470*/  IMAD.WIDE R42, R2, 0x4, R20 ;  /* 0x00000004022a7825 */ /* 0x000fc600078e0214 */
[----:B------:R-:W4:Y:S01]  /*14480*/  LDL.LU.64 R20, [R1+0x538] ;  /* 0x0005380001147983 */ /* 0x000f220000300a00 */
[----:B--2---:R-:W-:-:S03]  /*14490*/  IMAD.WIDE R22, R2, 0x4, R242 ;  /* 0x0000000402167825 */ /* 0x004fc600078e02f2 */
[----:B------:R2:W-:Y:S04]  /*144a0*/  STL.64 [R1+0x758], R42 ;  /* 0x0007582a01007387 */ /* 0x0005e80000100a00 */
[----:B------:R-:W4:Y:S04]  /*144b0*/  LDL.LU.64 R242, [R1+0x528] ;  /* 0x0005280001f27983 */ /* 0x000f280000300a00 */
[----:B------:R4:W-:Y:S04]  /*144c0*/  STL.64 [R1+0x780], R22 ;  /* 0x0007801601007387 */ /* 0x0009e80000100a00 */
[----:B------:R-:W-:Y:S01]  /*144d0*/  LDGSTS.E [R251+0x34000], desc[UR16][R42.64], !P6 ;  /* 0x340000002afb7fae */ /* 0x000fe2000f121850 */
[----:B---3--:R-:W-:-:S03]  /*144e0*/  IMAD.WIDE R12, R2, 0x4, R226 ;  /* 0x00000004020c7825 */ /* 0x008fc600078e02e2 */
[----:B------:R-:W3:Y:S04]  /*144f0*/  LDL.LU.64 R226, [R1+0x518] ;  /* 0x0005180001e27983 */ /* 0x000ee80000300a00 */
[----:B------:R3:W-:Y:S04]  /*14500*/  STL.64 [R1+0x7a0], R12 ;  /* 0x0007a00c01007387 */ /* 0x0007e80000100a00 */
[----:B------:R-:W3:Y:S04]  /*14510*/  LDL.LU.64 R54, [R1+0x508] ;  /* 0x0005080001367983 */ /* 0x000ee80000300a00 */
[----:B-1----:R-:W3:Y:S04]  /*14520*/  LDL.LU.64 R50, [R1+0x4f8] ;  /* 0x0004f80001327983 */ /* 0x002ee80000300a00 */
[----:B--2---:R-:W2:Y:S01]  /*14530*/  LDL.LU.64 R42, [R1+0x4e8] ;  /* 0x0004e800012a7983 */ /* 0x004ea20000300a00 */
[----:B------:R-:W-:Y:S01]  /*14540*/  ISETP.GE.U32.AND P0, PT, R29, 0x7ffffefb, PT ;  /* 0x7ffffefb1d00780c */ /* 0x000fe20003f06070 */
[C---:B------:R-:W-:Y:S01]  /*14550*/  IMAD.WIDE R248, R2.reuse, 0x4, R248 ;  /* 0x0000000402f87825 */ /* 0x040fe200078e02f8 */
[----:B------:R-:W1:Y:S04]  /*14560*/  LDC R29, c[0x0][0x230] ;  /* 0x00008c00ff1d7b82 */ /* 0x000e680000000800 */
[----:B------:R-:W-:Y:S01]  /*14570*/  STL.64 [R1+0x7b0], R248 ;  /* 0x0007b0f801007387 */ /* 0x000fe20000100a00 */
[----:B----4-:R-:W-:-:S06]  /*14580*/  IMAD.WIDE R34, R2, 0x4, R34 ;  /* 0x0000000402227825 */ /* 0x010fcc00078e0222 */
[----:B------:R4:W-:Y:S01]  /*14590*/  LDGSTS.E [R251+0x30004], desc[UR16][R22.64], !P0 ;  /* 0x3000400016fb7fae */ /* 0x0009e2000c121850 */
[----:B------:R-:W-:-:S04]  /*145a0*/  IMAD.WIDE R234, R2, 0x4, R234 ;  /* 0x0000000402ea7825 */ /* 0x000fc800078e02ea */
[C---:B------:R-:W-:Y:S01]  /*145b0*/  IMAD.WIDE R110, R2.reuse, 0x4, R110 ;  /* 0x00000004026e7825 */ /* 0x040fe200078e026e */
[----:B------:R-:W-:Y:S03]  /*145c0*/  STL.64 [R1+0x7e0], R34 ;  /* 0x0007e02201007387 */ /* 0x000fe60000100a00 */
[C---:B------:R-:W-:Y:S01]  /*145d0*/  IMAD.WIDE R52, R2.reuse, 0x4, R52 ;  /* 0x0000000402347825 */ /* 0x040fe200078e0234 */
[----:B------:R-:W-:Y:S03]  /*145e0*/  STL.64 [R1+0x9f0], R234 ;  /* 0x0009f0ea01007387 */ /* 0x000fe60000100a00 */
[C---:B------:R-:W-:Y:S01]  /*145f0*/  IMAD.WIDE R48, R2.reuse, 0x4, R48 ;  /* 0x0000000402307825 */ /* 0x040fe200078e0230 */
[----:B------:R-:W-:Y:S03]  /*14600*/  STL.64 [R1+0xab8], R110 ;  /* 0x000ab86e01007387 */ /* 0x000fe60000100a00 */
[C---:B------:R-:W-:Y:S01]  /*14610*/  IMAD.WIDE R20, R2.reuse, 0x4, R20 ;  /* 0x0000000402147825 */ /* 0x040fe200078e0214 */
[----:B------:R-:W-:Y:S03]  /*14620*/  STL.64 [R1+0xb38], R52 ;  /* 0x000b383401007387 */ /* 0x000fe60000100a00 */
[----:B------:R-:W-:Y:S01]  /*14630*/  IMAD.WIDE R242, R2, 0x4, R242 ;  /* 0x0000000402f27825 */ /* 0x000fe200078e02f2 */
[----:B------:R1:W-:Y:S01]  /*14640*/  STL.64 [R1+0x728], R20 ;  /* 0x0007281401007387 */ /* 0x0003e20000100a00 */
[----:B------:R-:W-:Y:S01]  /*14650*/  ISETP.GE.U32.AND P6, PT, R28, 0x7ffffeda, PT ;  /* 0x7ffffeda1c00780c */ /* 0x000fe20003fc6070 */
[----:B----4-:R-:W4:Y:S02]  /*14660*/  LDC R23, c[0x0][0x230] ;  /* 0x00008c00ff177b82 */ /* 0x010f240000000800 */
[----:B------:R-:W-:Y:S01]  /*14670*/  STL.64 [R1+0xb78], R48 ;  /* 0x000b783001007387 */ /* 0x000fe20000100a00 */
[----:B---3--:R-:W-:-:S03]  /*14680*/  IMAD.WIDE R226, R2, 0x4, R226 ;  /* 0x0000000402e27825 */ /* 0x008fc600078e02e2 */
[----:B------:R3:W-:Y:S02]  /*14690*/  STL.64 [R1+0x798], R242 ;  /* 0x000798f201007387 */ /* 0x0007e40000100a00 */
[----:B------:R-:W4:Y:S02]  /*146a0*/  LDC R28, c[0x0][0x230] ;  /* 0x00008c00ff1c7b82 */ /* 0x000f240000000800 */
[----:B------:R1:W-:Y:S01]  /*146b0*/  LDGSTS.E [R251+0x34004], desc[UR16][R12.64], !P0 ;  /* 0x340040000cfb7fae */ /* 0x0003e2000c121850 */
[----:B------:R-:W-:-:S03]  /*146c0*/  IMAD.WIDE R54, R2, 0x4, R54 ;  /* 0x0000000402367825 */ /* 0x000fc600078e0236 */
[----:B------:R3:W-:Y:S02]  /*146d0*/  STL.64 [R1+0x870], R226 ;  /* 0x000870e201007387 */ /* 0x0007e40000100a00 */
[----:B------:R-:W4:Y:S01]  /*146e0*/  LDC R22, c[0x0][0x230] ;  /* 0x00008c00ff167b82 */ /* 0x000f220000000800 */
[C---:B------:R-:W-:Y:S01]  /*146f0*/  IMAD.WIDE R50, R2.reuse, 0x4, R50 ;  /* 0x0000000402327825 */ /* 0x040fe200078e0232 */
[----:B------:R-:W-:Y:S03]  /*14700*/  LDGSTS.E [R251+0x30008], desc[UR16][R248.64], !P1 ;  /* 0x30008000f8fb7fae */ /* 0x000fe6000c921850 */
[----:B--2---:R-:W-:Y:S01]  /*14710*/  IMAD.WIDE R42, R2, 0x4, R42 ;  /* 0x00000004022a7825 */ /* 0x004fe200078e022a */
[----:B------:R-:W-:Y:S02]  /*14720*/  STL.64 [R1+0x998], R54 ;  /* 0x0009983601007387 */ /* 0x000fe40000100a00 */
[----:B-1----:R-:W1:Y:S02]  /*14730*/  LDC R13, c[0x0][0x230] ;  /* 0x00008c00ff0d7b82 */ /* 0x002e640000000800 */
[----:B------:R-:W-:Y:S04]  /*14740*/  LDGSTS.E [R251+0x34008], desc[UR16][R20.64], !P1 ;  /* 0x3400800014fb7fae */ /* 0x000fe8000c921850 */
[----:B------:R-:W-:Y:S02]  /*14750*/  STL.64 [R1+0xa80], R50 ;  /* 0x000a803201007387 */ /* 0x000fe40000100a00 */
[----:B------:R-:W2:Y:S02]  /*14760*/  LDC R12, c[0x0][0x230] ;  /* 0x00008c00ff0c7b82 */ /* 0x000ea40000000800 */
[----:B------:R-:W-:Y:S04]  /*14770*/  LDGSTS.E [R251+0x3000c], desc[UR16][R34.64], !P2 ;  /* 0x3000c00022fb7fae */ /* 0x000fe8000d121850 */
[----:B------:R-:W2:Y:S04]  /*14780*/  LDL.LU.64 R20, [R1+0x4e0] ;  /* 0x0004e00001147983 */ /* 0x000ea80000300a00 */
[----:B------:R1:W-:Y:S04]  /*14790*/  STL.64 [R1+0xb18], R42 ;  /* 0x000b182a01007387 */ /* 0x0003e80000100a00 */
[----:B------:R-:W2:Y:S04]  /*147a0*/  LDL.LU.64 R34, [R1+0x4d8] ;  /* 0x0004d80001227983 */ /* 0x000ea80000300a00 */
[----:B------:R-:W-:Y:S04]  /*147b0*/  LDGSTS.E [R251+0x3400c], desc[UR16][R242.64], !P2 ;  /* 0x3400c000f2fb7fae */ /* 0x000fe8000d121850 */
[----:B------:R-:W-:Y:S04]  /*147c0*/  LDGSTS.E [R251+0x38000], desc[UR16][R234.64], !P3 ;  /* 0x38000000eafb7fae */ /* 0x000fe8000d921850 */
[----:B------:R-:W-:Y:S04]  /*147d0*/  LDGSTS.E [R251+0x3c000], desc[UR16][R226.64], !P3 ;  /* 0x3c000000e2fb7fae */ /* 0x000fe8000d921850 */
[----:B---3--:R-:W3:Y:S01]  /*147e0*/  LDL.LU.64 R242, [R1+0x4d0] ;  /* 0x0004d00001f27983 */ /* 0x008ee20000300a00 */
[----:B------:R-:W-:-:S03]  /*147f0*/  ISETP.GE.U32.AND P0, PT, R252, 0x7ffffed9, PT ;  /* 0x7ffffed9fc00780c */ /* 0x000fc60003f06070 */
[----:B------:R-:W-:Y:S04]  /*14800*/  LDGSTS.E [R251+0x38004], desc[UR16][R110.64], !P5 ;  /* 0x380040006efb7fae */ /* 0x000fe8000e921850 */
[----:B------:R-:W3:Y:S01]  /*14810*/  LDL.LU.64 R226, [R1+0x4c8] ;  /* 0x0004c80001e27983 */ /* 0x000ee20000300a00 */
[----:B------:R-:W-:Y:S01]  /*14820*/  VIADD R252, R39, 0xffffff36 ;  /* 0xffffff3627fc7836 */ /* 0x000fe20000000000 */
[----:B------:R-:W-:Y:S02]  /*14830*/  IADD3 R29, R29, -0xc9, RZ ;  /* 0xffffff371d1d7810 */ /* 0x000fe40007ffe0ff */
[----:B------:R-:W-:Y:S04]  /*14840*/  LDGSTS.E [R251+0x3c004], desc[UR16][R54.64], !P5 ;  /* 0x3c00400036fb7fae */ /* 0x000fe8000e921850 */
[----:B------:R-:W-:Y:S04]  /*14850*/  LDGSTS.E [R251+0x38008], desc[UR16][R52.64], !P6 ;  /* 0x3800800034fb7fae */ /* 0x000fe8000f121850 */
[----:B------:R-:W-:Y:S01]  /*14860*/  LDGSTS.E [R251+0x3c008], desc[UR16][R50.64], !P6 ;  /* 0x3c00800032fb7fae */ /* 0x000fe2000f121850 */
[----:B------:R-:W-:Y:S01]  /*14870*/  ISETP.GE.U32.AND P6, PT, R29, 0x7ffffef8, PT ;  /* 0x7ffffef81d00780c */ /* 0x000fe20003fc6070 */
[----:B----4-:R-:W-:Y:S01]  /*14880*/  VIADD R23, R23, 0xffffff35 ;  /* 0xffffff3517177836 */ /* 0x010fe20000000000 */
[----:B------:R-:W-:Y:S01]  /*14890*/  IADD3 R22, R22, -0xcc, RZ ;  /* 0xffffff3416167810 */ /* 0x000fe20007ffe0ff */
[----:B------:R-:W-:Y:S01]  /*148a0*/  LDGSTS.E [R251+0x3800c], desc[UR16][R48.64], !P0 ;  /* 0x3800c00030fb7fae */ /* 0x000fe2000c121850 */
[----:B------:R-:W4:Y:S03]  /*148b0*/  LDC R29, c[0x0][0x230] ;  /* 0x00008c00ff1d7b82 */ /* 0x000f260000000800 */
[----:B------:R1:W-:Y:S01]  /*148c0*/  LDGSTS.E [R251+0x3c00c], desc[UR16][R42.64], !P0 ;  /* 0x3c00c0002afb7fae */ /* 0x0003e2000c121850 */
[----:B------:R-:W-:Y:S01]  /*148d0*/  ISETP.GE.U32.AND P0, PT, R252, 0x7ffffef7, PT ;  /* 0x7ffffef7fc00780c */ /* 0x000fe20003f06070 */
[----:B------:R-:W-:-:S02]  /*148e0*/  VIADD R252, R38, 0xffffff17 ;  /* 0xffffff1726fc7836 */ /* 0x000fc40000000000 */
[----:B------:R-:W4:Y:S04]  /*148f0*/  LDL.LU.64 R248, [R1+0x4c0] ;  /* 0x0004c00001f87983 */ /* 0x000f280000300a00 */
[----:B------:R-:W4:Y:S01]  /*14900*/  LDL.LU.64 R38, [R1+0x4b0] ;  /* 0x0004b00001267983 */ /* 0x000f220000300a00 */
[----:B-1----:R-:W-:-:S03]  /*14910*/  VIADD R251, R28, 0xffffff16 ;  /* 0xffffff161cfb7836 */ /* 0x002fc60000000000 */
[----:B------:R-:W4:Y:S01]  /*14920*/  LDL.LU.64 R234, [R1+0x4a0] ;  /* 0x0004a00001ea7983 */ /* 0x000f220000300a00 */
[----:B------:R-:W-:Y:S01]  /*14930*/  ISETP.GE.U32.AND P3, PT, R252, 0x7ffffed8, PT ;  /* 0x7ffffed8fc00780c */ /* 0x000fe20003f66070 */
[----:B------:R-:W1:Y:S02]  /*14940*/  LDC R43, c[0x0][0x230] ;  /* 0x00008c00ff2b7b82 */ /* 0x000e640000000800 */
[----:B------:R-:W4:Y:S01]  /*14950*/  LDL.LU.64 R110, [R1+0x490] ;  /* 0x00049000016e7983 */ /* 0x000f220000300a00 */
[----:B------:R-:W-:Y:S01]  /*14960*/  ISETP.GE.U32.AND P5, PT, R251, 0x7ffffed7, PT ;  /* 0x7ffffed7fb00780c */ /* 0x000fe20003fa6070 */
[----:B--2---:R-:W-:Y:S01]  /*14970*/  VIADD R251, R12, 0xffffff14 ;  /* 0xffffff140cfb7836 */ /* 0x004fe20000000000 */
[----:B------:R-:W-:Y:S02]  /*14980*/  ISETP.GE.U32.AND P1, PT, R23, 0x7ffffef6, PT ;  /* 0x7ffffef61700780c */ /* 0x000fe40003f26070 */
[----:B------:R-:W-:Y:S01]  /*14990*/  ISETP.GE.U32.AND P2, PT, R22, 0x7ffffef5, PT ;  /* 0x7ffffef51600780c */ /* 0x000fe20003f46070 */
[----:B------:R-:W2:Y:S01]  /*149a0*/  LDC R42, c[0x0][0x230] ;  /* 0x00008c00ff2a7b82 */ /* 0x000ea20000000800 */
[----:B------:R-:W-:-:S07]  /*149b0*/  IADD3 R252, R13, -0xeb, RZ ;  /* 0xffffff150dfc7810 */ /* 0x000fce0007ffe0ff */
[----:B------:R-:W2:Y:S01]  /*149c0*/  LDC R28, c[0x0][0x230] ;  /* 0x00008c00ff1c7b82 */ /* 0x000ea20000000800 */
[C---:B------:R-:W-:Y:S02]  /*149d0*/  IMAD.WIDE R52, R2.reuse, 0x4, R20 ;  /* 0x0000000402347825 */ /* 0x040fe400078e0214 */
[----:B------:R-:W2:Y:S04]  /*149e0*/  LDL.LU.64 R20, [R1+0x480] ;  /* 0x0004800001147983 */ /* 0x000ea80000300a00 */
[----:B------:R-:W2:Y:S01]  /*149f0*/  LDL.LU.64 R50, [R1+0x470] ;  /* 0x0004700001327983 */ /* 0x000ea20000300a00 */
[----:B------:R-:W-:-:S03]  /*14a00*/  IMAD.WIDE R48, R2, 0x4, R34 ;  /* 0x0000000402307825 */ /* 0x000fc600078e0222 */
[----:B------:R1:W-:Y:S04]  /*14a10*/  STL.64 [R1+0x6f8], R52 ;  /* 0x0006f83401007387 */ /* 0x0003e80000100a00 */
[----:B------:R-:W2:Y:S04]  /*14a20*/  LDL.LU.64 R12, [R1+0x4b8] ;  /* 0x0004b800010c7983 */ /* 0x000ea80000300a00 */
[----:B------:R1:W-:Y:S04]  /*14a30*/  STL.64 [R1+0x720], R48 ;  /* 0x0007203001007387 */ /* 0x0003e80000100a00 */
[----:B------:R-:W-:Y:S01]  /*14a40*/  LDGSTS.E [R250+0x30000], desc[UR16][R52.64], !P6 ;  /* 0x3000000034fa7fae */ /* 0x000fe2000f121850 */
[----:B---3--:R-:W-:-:S03]  /*14a50*/  IMAD.WIDE R34, R2, 0x4, R242 ;  /* 0x0000000402227825 */ /* 0x008fc600078e02f2 */
[----:B------:R-:W3:Y:S01]  /*14a60*/  LDL.LU.64 R242, [R1+0x4a8] ;  /* 0x0004a80001f27983 */ /* 0x000ee20000300a00 */
[----:B------:R-:W-:-:S03]  /*14a70*/  IMAD.WIDE R22, R2, 0x4, R226 ;  /* 0x0000000402167825 */ /* 0x000fc600078e02e2 */
[----:B------:R4:W-:Y:S04]  /*14a80*/  STL.64 [R1+0x750], R34 ;  /* 0x0007502201007387 */ /* 0x0009e80000100a00 */
[----:B------:R-:W3:Y:S04]  /*14a90*/  LDL.LU.64 R226, [R1+0x498] ;  /* 0x0004980001e27983 */ /* 0x000ee80000300a00 */
[----:B------:R2:W-:Y:S04]  /*14aa0*/  STL.64 [R1+0x778], R22 ;  /* 0x0007781601007387 */ /* 0x0005e80000100a00 */
[----:B------:R-:W3:Y:S04]  /*14ab0*/  LDL.LU.64 R54, [R1+0x488] ;  /* 0x0004880001367983 */ /* 0x000ee80000300a00 */
[----:B-1----:R-:W3:Y:S04]  /*14ac0*/  LDL.LU.64 R52, [R1+0x478] ;  /* 0x0004780001347983 */ /* 0x002ee80000300a00 */
[----:B------:R-:W-:Y:S04]  /*14ad0*/  LDGSTS.E [R250+0x34000], desc[UR16][R48.64], !P6 ;  /* 0x3400000030fa7fae */ /* 0x000fe8000f121850 */
[----:B------:R-:W3:Y:S01]  /*14ae0*/  LDL.LU.64 R48, [R1+0x468] ;  /* 0x0004680001307983 */ /* 0x000ee20000300a00 */
[----:B----4-:R-:W-:-:S04]  /*14af0*/  IMAD.WIDE R248, R2, 0x4, R248 ;  /* 0x0000000402f87825 */ /* 0x010fc800078e02f8 */
[C---:B------:R-:W-:Y:S01]  /*14b00*/  IMAD.WIDE R38, R2.reuse, 0x4, R38 ;  /* 0x0000000402267825 */ /* 0x040fe200078e0226 */
[----:B------:R1:W-:Y:S03]  /*14b10*/  STL.64 [R1+0x790], R248 ;  /* 0x000790f801007387 */ /* 0x0003e60000100a00 */
[C---:B------:R-:W-:Y:S01]  /*14b20*/  IMAD.WIDE R234, R2.reuse, 0x4, R234 ;  /* 0x0000000402ea7825 */ /* 0x040fe200078e02ea */
[----:B------:R-:W-:Y:S03]  /*14b30*/  STL.64 [R1+0x7d8], R38 ;  /* 0x0007d82601007387 */ /* 0x000fe60000100a00 */
[----:B------:R-:W-:Y:S01]  /*14b40*/  IMAD.WIDE R110, R2, 0x4, R110 ;  /* 0x00000004026e7825 */ /* 0x000fe200078e026e */
[----:B------:R-:W-:Y:S01]  /*14b50*/  STL.64 [R1+0x990], R234 ;  /* 0x000990ea01007387 */ /* 0x000fe20000100a00 */
[----:B------:R-:W-:-:S03]  /*14b60*/  ISETP.GE.U32.AND P6, PT, R252, 0x7ffffed6, PT ;  /* 0x7ffffed6fc00780c */ /* 0x000fc60003fc6070 */
[----:B------:R-:W-:Y:S04]  /*14b70*/  STL.64 [R1+0xa78], R110 ;  /* 0x000a786e01007387 */ /* 0x000fe80000100a00 */
[----:B------:R4:W-:Y:S04]  /*14b80*/  LDGSTS.E [R250+0x30004], desc[UR16][R34.64], !P0 ;  /* 0x3000400022fa7fae */ /* 0x0009e8000c121850 */
[----:B------:R1:W-:Y:S04]  /*14b90*/  LDGSTS.E [R250+0x34004], desc[UR16][R22.64], !P0 ;  /* 0x3400400016fa7fae */ /* 0x0003e8000c121850 */
[----:B------:R-:W-:Y:S01]  /*14ba0*/  LDGSTS.E [R250+0x30008], desc[UR16][R248.64], !P1 ;  /* 0x30008000f8fa7fae */ /* 0x000fe2000c921850 */
[----:B----4-:R-:W4:Y:S08]  /*14bb0*/  LDC R34, c[0x0][0x230] ;  /* 0x00008c00ff227b82 */ /* 0x010f300000000800 */
[----:B------:R-:W4:Y:S01]  /*14bc0*/  LDC R35, c[0x0][0x230] ;  /* 0x00008c00ff237b82 */ /* 0x000f220000000800 */
[----:B--2---:R-:W-:-:S07]  /*14bd0*/  IMAD.WIDE R20, R2, 0x4, R20 ;  /* 0x0000000402147825 */ /* 0x004fce00078e0214 */
[----:B-1----:R-:W1:Y:S01]  /*14be0*/  LDC R23, c[0x0][0x230] ;  /* 0x00008c00ff177b82 */ /* 0x002e620000000800 */
[C---:B------:R-:W-:Y:S01]  /*14bf0*/  IMAD.WIDE R50, R2.reuse, 0x4, R50 ;  /* 0x0000000402327825 */ /* 0x040fe200078e0232 */
[----:B------:R-:W-:Y:S03]  /*14c00*/  STL.64 [R1+0xb10], R20 ;  /* 0x000b101401007387 */ /* 0x000fe60000100a00 */
[----:B------:R-:W-:-:S03]  /*14c10*/  IMAD.WIDE R12, R2, 0x4, R12 ;  /* 0x00000004020c7825 */ /* 0x000fc600078e020c */
[----:B------:R-:W2:Y:S02]  /*14c20*/  LDC R22, c[0x0][0x230] ;  /* 0x00008c00ff167b82 */ /* 0x000ea40000000800 */
[----:B------:R4:W-:Y:S01]  /*14c30*/  STL.64 [R1+0x6f0], R12 ;  /* 0x0006f00c01007387 */ /* 0x0009e20000100a00 */
[----:B---3--:R-:W-:-:S03]  /*14c40*/  IMAD.WIDE R242, R2, 0x4, R242 ;  /* 0x0000000402f27825 */ /* 0x008fc600078e02f2 */
[----:B------:R-:W-:Y:S04]  /*14c50*/  STL.64 [R1+0xb60], R50 ;  /* 0x000b603201007387 */ /* 0x000fe80000100a00 */
[----:B------:R3:W-:Y:S04]  /*14c60*/  STL.64 [R1+0x770], R242 ;  /* 0x000770f201007387 */ /* 0x0007e80000100a00 */
[----:B------:R-:W-:Y:S01]  /*14c70*/  LDGSTS.E [R250+0x34008], desc[UR16][R12.64], !P1 ;  /* 0x340080000cfa7fae */ /* 0x000fe2000c921850 */
[----:B------:R-:W-:-:S03]  /*14c80*/  IMAD.WIDE R226, R2, 0x4, R226 ;  /* 0x0000000402e27825 */ /* 0x000fc600078e02e2 */
[----:B------:R-:W-:Y:S01]  /*14c90*/  LDGSTS.E [R250+0x3000c], desc[UR16][R38.64], !P2 ;  /* 0x3000c00026fa7fae */ /* 0x000fe2000d121850 */
[----:B------:R-:W-:-:S03]  /*14ca0*/  IMAD.WIDE R54, R2, 0x4, R54 ;  /* 0x0000000402367825 */ /* 0x000fc600078e0236 */
[----:B------:R1:W-:Y:S01]  /*14cb0*/  STL.64 [R1+0x840], R226 ;  /* 0x000840e201007387 */ /* 0x0003e20000100a00 */
[----:B------:R-:W-:-:S03]  /*14cc0*/  IMAD.WIDE R52, R2, 0x4, R52 ;  /* 0x0000000402347825 */ /* 0x000fc600078e0234 */
[----:B------:R-:W2:Y:S04]  /*14cd0*/  LDL.LU.64 R248, [R1+0xe68] ;  /* 0x000e680001f87983 */ /* 0x000ea80000300a00 */
[----:B------:R2:W-:Y:S04]  /*14ce0*/  STL.64 [R1+0x938], R54 ;  /* 0x0009383601007387 */ /* 0x0005e80000100a00 */
[----:B------:R-:W-:Y:S04]  /*14cf0*/  STL.64 [R1+0xa38], R52 ;  /* 0x000a383401007387 */ /* 0x000fe80000100a00 */
[----:B----4-:R-:W4:Y:S01]  /*14d00*/  LDL.LU.64 R12, [R1+0x460] ;  /* 0x00046000010c7983 */ /* 0x010f220000300a00 */
[----:B------:R-:W-:-:S03]  /*14d10*/  IMAD.WIDE R48, R2, 0x4, R48 ;  /* 0x0000000402307825 */ /* 0x000fc600078e0230 */
[----:B------:R-:W-:Y:S04]  /*14d20*/  LDGSTS.E [R250+0x3400c], desc[UR16][R242.64], !P2 ;  /* 0x3400c000f2fa7fae */ /* 0x000fe8000d121850 */
[----:B------:R4:W-:Y:S04]  /*14d30*/  STL.64 [R1+0xae0], R48 ;  /* 0x000ae03001007387 */ /* 0x0009e80000100a00 */
[----:B------:R-:W-:Y:S04]  /*14d40*/  LDGSTS.E [R250+0x38000], desc[UR16][R234.64], !P3 ;  /* 0x38000000eafa7fae */ /* 0x000fe8000d921850 */
[----:B------:R-:W4:Y:S04]  /*14d50*/  LDL.LU.64 R38, [R1+0x458] ;  /* 0x0004580001267983 */ /* 0x000f280000300a00 */
[----:B------:R-:W-:Y:S04]  /*14d60*/  LDGSTS.E [R250+0x3c000], desc[UR16][R226.64], !P3 ;  /* 0x3c000000e2fa7fae */ /* 0x000fe8000d921850 */
[----:B------:R-:W-:Y:S04]  /*14d70*/  LDGSTS.E [R250+0x38004], desc[UR16][R110.64], !P5 ;  /* 0x380040006efa7fae */ /* 0x000fe8000e921850 */
[----:B------:R-:W-:Y:S04]  /*14d80*/  LDGSTS.E [R250+0x3c004], desc[UR16][R54.64], !P5 ;  /* 0x3c00400036fa7fae */ /* 0x000fe8000e921850 */
[----:B------:R-:W4:Y:S04]  /*14d90*/  LDL.LU.64 R234, [R1+0x450] ;  /* 0x0004500001ea7983 */ /* 0x000f280000300a00 */
[----:B------:R-:W-:Y:S01]  /*14da0*/  LDGSTS.E [R250+0x38008], desc[UR16][R20.64], !P6 ;  /* 0x3800800014fa7fae */ /* 0x000fe2000f121850 */
[----:B------:R-:W-:-:S03]  /*14db0*/  ISETP.GE.U32.AND P0, PT, R251, 0x7ffffed5, PT ;  /* 0x7ffffed5fb00780c */ /* 0x000fc60003f06070 */
[----:B------:R-:W4:Y:S01]  /*14dc0*/  LDL.LU.64 R20, [R1+0x448] ;  /* 0x0004480001147983 */ /* 0x000f220000300a00 */
[----:B------:R-:W-:Y:S01]  /*14dd0*/  IADD3 R251, R29, -0xce, RZ ;  /* 0xffffff321dfb7810 */ /* 0x000fe20007ffe0ff */
[----:B------:R-:W-:Y:S01]  /*14de0*/  VIADD R252, R43, 0xffffff33 ;  /* 0xffffff332bfc7836 */ /* 0x000fe20000000000 */
[----:B------:R-:W4:Y:S01]  /*14df0*/  LDC R29, c[0x0][0x230] ;  /* 0x00008c00ff1d7b82 */ /* 0x000f220000000800 */
[----:B------:R-:W-:Y:S06]  /*14e00*/  LDGSTS.E [R250+0x3c008], desc[UR16][R52.64], !P6 ;  /* 0x3c00800034fa7fae */ /* 0x000fec000f121850 */
[----:B------:R-:W-:Y:S01]  /*14e10*/  LDGSTS.E [R250+0x3800c], desc[UR16][R50.64], !P0 ;  /* 0x3800c00032fa7fae */ /* 0x000fe2000c121850 */
[----:B------:R-:W-:-:S03]  /*14e20*/  ISETP.GE.U32.AND P6, PT, R252, 0x7ffffef4, PT ;  /* 0x7ffffef4fc00780c */ /* 0x000fc60003fc6070 */
[----:B------:R1:W-:Y:S01]  /*14e30*/  LDGSTS.E [R250+0x3c00c], desc[UR16][R48.64], !P0 ;  /* 0x3c00c00030fa7fae */ /* 0x0003e2000c121850 */
[----:B------:R-:W-:Y:S02]  /*14e40*/  ISETP.GE.U32.AND P0, PT, R251, 0x7ffffef3, PT ;  /* 0x7ffffef3fb00780c */ /* 0x000fe40003f06070 */
[----:B------:R-:W-:Y:S01]  /*14e50*/  IADD3 R251, R35, -0xed, RZ ;  /* 0xffffff1323fb7810 */ /* 0x000fe20007ffe0ff */
[----:B---3--:R-:W3:Y:S03]  /*14e60*/  LDL.LU.64 R242, [R1+0x440] ;  /* 0x0004400001f27983 */ /* 0x008ee60000300a00 */
[----:B------:R-:W-:Y:S01]  /*14e70*/  ISETP.GE.U32.AND P3, PT, R251, 0x7ffffed4, PT ;  /* 0x7ffffed4fb00780c */ /* 0x000fe20003f66070 */
[----:B-1----:R-:W-:Y:S02]  /*14e80*/  VIADD R250, R34, 0xffffff12 ;  /* 0xffffff1222fa7836 */ /* 0x002fe40000000000 */
[----:B------:R-:W3:Y:S01]  /*14e90*/  LDL.LU.64 R34, [R1+0x430] ;  /* 0x0004300001227983 */ /* 0x000ee20000300a00 */
[----:B------:R-:W-:-:S02]  /*14ea0*/  VIADD R251, R23, 0xffffff11 ;  /* 0xffffff1117fb7836 */ /* 0x000fc40000000000 */
[----:B------:R-:W-:Y:S01]  /*14eb0*/  ISETP.GE.U32.AND P5, PT, R250, 0x7ffffed3, PT ;  /* 0x7ffffed3fa00780c */ /* 0x000fe20003fa6070 */
[----:B------:R-:W3:Y:S01]  /*14ec0*/  LDL.LU.64 R226, [R1+0x190] ;  /* 0x0001900001e27983 */ /* 0x000ee20000300a00 */
[----:B--2---:R-:W-:-:S03]  /*14ed0*/  IADD3 R250, R22, -0xf0, RZ ;  /* 0xffffff1016fa7810 */ /* 0x004fc60007ffe0ff */
[----:B------:R-:W2:Y:S01]  /*14ee0*/  LDL.LU.64 R54, [R1+0x180] ;  /* 0x0001800001367983 */ /* 0x000ea20000300a00 */
[----:B------:R-:W-:Y:S02]  /*14ef0*/  VIADD R252, R42, 0xffffff30 ;  /* 0xffffff302afc7836 */ /* 0x000fe40000000000 */
[C---:B----4-:R-:W-:Y:S02]  /*14f00*/  IMAD.WIDE R50, R2.reuse, 0x4, R12 ;  /* 0x0000000402327825 */ /* 0x050fe400078e020c */
[----:B------:R-:W4:Y:S04]  /*14f10*/  LDL.LU.64 R12, [R1+0x170] ;  /* 0x00017000010c7983 */ /* 0x000f280000300a00 */
[----:B------:R-:W4:Y:S04]  /*14f20*/  LDL.LU.64 R48, [R1+0x160] ;  /* 0x0001600001307983 */ /* 0x000f280000300a00 */
[----:B------:R1:W-:Y:S04]  /*14f30*/  STL.64 [R1+0x6c0], R50 ;  /* 0x0006c03201007387 */ /* 0x0003e80000100a00 */
[----:B------:R-:W4:Y:S01]  /*14f40*/  LDL.LU.64 R42, [R1+0x438] ;  /* 0x00043800012a7983 */ /* 0x000f220000300a00 */
[----:B------:R-:W-:-:S03]  /*14f50*/  IMAD.WIDE R38, R2, 0x4, R38 ;  /* 0x0000000402267825 */ /* 0x000fc600078e0226 */
[----:B------:R-:W-:Y:S04]  /*14f60*/  LDGSTS.E [R249+0x30000], desc[UR16][R50.64], !P6 ;  /* 0x3000000032f97fae */ /* 0x000fe8000f121850 */
[----:B------:R1:W-:Y:S04]  /*14f70*/  STL.64 [R1+0x6e8], R38 ;  /* 0x0006e82601007387 */ /* 0x0003e80000100a00 */
[----:B------:R-:W-:Y:S01]  /*14f80*/  LDGSTS.E [R249+0x34000], desc[UR16][R38.64], !P6 ;  /* 0x3400000026f97fae */ /* 0x000fe2000f121850 */
[----:B------:R-:W-:-:S03]  /*14f90*/  IMAD.WIDE R22, R2, 0x4, R234 ;  /* 0x0000000402167825 */ /* 0x000fc600078e02ea */
[----:B------:R-:W4:Y:S04]  /*14fa0*/  LDL.LU.64 R234, [R1+0x420] ;  /* 0x0004200001ea7983 */ /* 0x000f280000300a00 */
[----:B------:R2:W-:Y:S04]  /*14fb0*/  STL.64 [R1+0x718], R22 ;  /* 0x0007181601007387 */ /* 0x0005e80000100a00 */
[----:B------:R-:W4:Y:S01]  /*14fc0*/  LDL.LU.64 R110, [R1+0x188] ;  /* 0x00018800016e7983 */ /* 0x000f220000300a00 */
[----:B------:R-:W-:-:S04]  /*14fd0*/  IMAD.WIDE R20, R2, 0x4, R20 ;  /* 0x0000000402147825 */ /* 0x000fc800078e0214 */
[----:B------:R-:W-:Y:S01]  /*14fe0*/  VIADD R28, R28, 0xffffff31 ;  /* 0xffffff311c1c7836 */ /* 0x000fe20000000000 */
[----:B------:R4:W-:Y:S04]  /*14ff0*/  STL.64 [R1+0x748], R20 ;  /* 0x0007481401007387 */ /* 0x0009e80000100a00 */
[----:B------:R-:W4:Y:S04]  /*15000*/  LDL.LU.64 R52, [R1+0x178] ;  /* 0x0001780001347983 */ /* 0x000f280000300a00 */
[----:B-1----:R-:W4:Y:S04]  /*15010*/  LDL.LU.64 R50, [R1+0x168] ;  /* 0x0001680001327983 */ /* 0x002f280000300a00 */
[----:B------:R-:W4:Y:S01]  /*15020*/  LDL.LU.64 R38, [R1+0x158] ;  /* 0x0001580001267983 */ /* 0x000f220000300a00 */
[----:B------:R-:W-:Y:S01]  /*15030*/  ISETP.GE.U32.AND P1, PT, R28, 0x7ffffef2, PT ;  /* 0x7ffffef21c00780c */ /* 0x000fe20003f26070 */
[----:B---3--:R-:W-:Y:S01]  /*15040*/  IMAD.WIDE R242, R2, 0x4, R242 ;  /* 0x0000000402f27825 */ /* 0x008fe200078e02f2 */
[----:B------:R-:W-:Y:S01]  /*15050*/  ISETP.GE.U32.AND P2, PT, R252, 0x7ffffef1, PT ;  /* 0x7ffffef1fc00780c */ /* 0x000fe20003f46070 */
[----:B------:R1:W-:Y:S02]  /*15060*/  LDGSTS.E [R249+0x30004], desc[UR16][R22.64], !P0 ;  /* 0x3000400016f97fae */ /* 0x0003e4000c121850 */
[----:B------:R-:W-:-:S02]  /*15070*/  IMAD.WIDE R34, R2, 0x4, R34 ;  /* 0x0000000402227825 */ /* 0x000fc400078e0222 */
[----:B------:R-:W-:Y:S02]  /*15080*/  STL.64 [R1+0x768], R242 ;  /* 0x000768f201007387 */ /* 0x000fe40000100a00 */
[C---:B------:R-:W-:Y:S02]  /*15090*/  IMAD.WIDE R226, R2.reuse, 0x4, R226 ;  /* 0x0000000402e27825 */ /* 0x040fe400078e02e2 */
[----:B------:R-:W-:Y:S02]  /*150a0*/  STL.64 [R1+0x7c8], R34 ;  /* 0x0007c82201007387 */ /* 0x000fe40000100a00 */
[C---:B--2---:R-:W-:Y:S02]  /*150b0*/  IMAD.WIDE R54, R2.reuse, 0x4, R54 ;  /* 0x0000000402367825 */ /* 0x044fe400078e0236 */
[----:B------:R-:W-:Y:S01]  /*150c0*/  STL.64 [R1+0x930], R226 ;  /* 0x000930e201007387 */ /* 0x000fe20000100a00 */
[----:B------:R-:W-:Y:S01]  /*150d0*/  ISETP.GE.U32.AND P6, PT, R251, 0x7ffffed2, PT ;  /* 0x7ffffed2fb00780c */ /* 0x000fe20003fc6070 */
[----:B------:R-:W2:Y:S02]  /*150e0*/  LDC R28, c[0x0][0x230] ;  /* 0x00008c00ff1c7b82 */ /* 0x000ea40000000800 */
[----:B------:R-:W-:Y:S04]  /*150f0*/  STL.64 [R1+0xa30], R54 ;  /* 0x000a303601007387 */ /* 0x000fe80000100a00 */
[----:B------:R3:W-:Y:S02]  /*15100*/  LDGSTS.E [R249+0x34004], desc[UR16][R20.64], !P0 ;  /* 0x3400400014f97fae */ /* 0x0007e4000c121850 */
[----:B------:R-:W2:Y:S02]  /*15110*/  LDC R251, c[0x0][0x230] ;  /* 0x00008c00fffb7b82 */ /* 0x000ea40000000800 */
[----:B------:R-:W-:Y:S06]  /*15120*/  LDGSTS.E [R249+0x30008], desc[UR16][R242.64], !P1 ;  /* 0x30008000f2f97fae */ /* 0x000fec000c921850 */
[----:B-1----:R-:W1:Y:S01]  /*15130*/  LDC R23, c[0x0][0x230] ;  /* 0x00008c00ff177b82 */ /* 0x002e620000000800 */
[----:B----4-:R-:W-:-:S07]  /*15140*/  IMAD.WIDE R12, R2, 0x4, R12 ;  /* 0x00000004020c7825 */ /* 0x010fce00078e020c */
[----:B------:R-:W4:Y:S01]  /*15150*/  LDC R22, c[0x0][0x230] ;  /* 0x00008c00ff167b82 */ /* 0x000f220000000800 */
[C---:B------:R-:W-:Y:S01]  /*15160*/  IMAD.WIDE R48, R2.reuse, 0x4, R48 ;  /* 0x0000000402307825 */ /* 0x040fe200078e0230 */
[----:B------:R-:W-:Y:S03]  /*15170*/  STL.64 [R1+0xad8], R12 ;  /* 0x000ad80c01007387 */ /* 0x000fe60000100a00 */
[----:B------:R-:W-:-:S03]  /*15180*/  IMAD.WIDE R42, R2, 0x4, R42 ;  /* 0x00000004022a7825 */ /* 0x000fc600078e022a */
[----:B---3--:R-:W3:Y:S02]  /*15190*/  LDC R21, c[0x0][0x230] ;  /* 0x00008c00ff157b82 */ /* 0x008ee40000000800 */
[----:B------:R2:W-:Y:S04]  /*151a0*/  STL.64 [R1+0x6b8], R42 ;  /* 0x0006b82a01007387 */ /* 0x0005e80000100a00 */
[----:B------:R-:W-:Y:S02]  /*151b0*/  STL.64 [R1+0xb50], R48 ;  /* 0x000b503001007387 */ /* 0x000fe40000100a00 */
[----:B------:R-:W3:Y:S02]  /*151c0*/  LDC R20, c[0x0][0x230] ;  /* 0x00008c00ff147b82 */ /* 0x000ee40000000800 */
[----:B------:R-:W-:Y:S04]  /*151d0*/  LDGSTS.E [R249+0x34008], desc[UR16][R42.64], !P1 ;  /* 0x340080002af97fae */ /* 0x000fe8000c921850 */
[----:B------:R-:W-:Y:S01]  /*151e0*/  LDGSTS.E [R249+0x3000c], desc[UR16][R34.64], !P2 ;  /* 0x3000c00022f97fae */ /* 0x000fe2000d121850 */
[C---:B------:R-:W-:Y:S01]  /*151f0*/  IMAD.WIDE R234, R2.reuse, 0x4, R234 ;  /* 0x0000000402ea7825 */ /* 0x040fe200078e02ea */
[----:B------:R-:W3:Y:S03]  /*15200*/  LDC R252, c[0x0][0x230] ;  /* 0x00008c00fffc7b82 */ /* 0x000ee60000000800 */
[C---:B------:R-:W-:Y:S01]  /*15210*/  IMAD.WIDE R110, R2.reuse, 0x4, R110 ;  /* 0x00000004026e7825 */ /* 0x040fe200078e026e */
[----:B------:R1:W-:Y:S04]  /*15220*/  STL.64 [R1+0x740], R234 ;  /* 0x000740ea01007387 */ /* 0x0003e80000100a00 */
[----:B------:R-:W-:Y:S04]  /*15230*/  STL.64 [R1+0x820], R110 ;  /* 0x0008206e01007387 */ /* 0x000fe80000100a00 */
[----:B------:R-:W-:Y:S04]  /*15240*/  LDGSTS.E [R249+0x3400c], desc[UR16][R234.64], !P2 ;  /* 0x3400c000eaf97fae */ /* 0x000fe8000d121850 */
[----:B------:R-:W-:Y:S01]  /*15250*/  LDGSTS.E [R249+0x38000], desc[UR16][R226.64], !P3 ;  /* 0x38000000e2f97fae */ /* 0x000fe2000d921850 */
[----:B------:R-:W-:-:S03]  /*15260*/  IMAD.WIDE R52, R2, 0x4, R52 ;  /* 0x0000000402347825 */ /* 0x000fc600078e0234 */
[----:B------:R-:W-:Y:S01]  /*15270*/  LDGSTS.E [R249+0x3c000], desc[UR16][R110.64], !P3 ;  /* 0x3c0000006ef97fae */ /* 0x000fe2000d921850 */
[----:B------:R-:W-:-:S03]  /*15280*/  IMAD.WIDE R50, R2, 0x4, R50 ;  /* 0x0000000402327825 */ /* 0x000fc600078e0232 */
[----:B------:R-:W-:Y:S01]  /*15290*/  STL.64 [R1+0x8d0], R52 ;  /* 0x0008d03401007387 */ /* 0x000fe20000100a00 */
[----:B------:R-:W-:-:S03]  /*152a0*/  IMAD.WIDE R38, R2, 0x4, R38 ;  /* 0x0000000402267825 */ /* 0x000fc600078e0226 */
[----:B------:R-:W-:Y:S04]  /*152b0*/  STL.64 [R1+0x9d8], R50 ;  /* 0x0009d83201007387 */ /* 0x000fe80000100a00 */
[----:B--2---:R-:W2:Y:S04]  /*152c0*/  LDL.LU.64 R42, [R1+0x290] ;  /* 0x00029000012a7983 */ /* 0x004ea80000300a00 */
[----:B------:R3:W-:Y:S04]  /*152d0*/  STL.64 [R1+0xab0], R38 ;  /* 0x000ab02601007387 */ /* 0x0007e80000100a00 */
[----:B------:R-:W2:Y:S04]  /*152e0*/  LDL.LU.64 R34, [R1+0x288] ;  /* 0x0002880001227983 */ /* 0x000ea80000300a00 */
[----:B------:R-:W-:Y:S04]  /*152f0*/  LDGSTS.E [R249+0x38004], desc[UR16][R54.64], !P5 ;  /* 0x3800400036f97fae */ /* 0x000fe8000e921850 */
[----:B------:R-:W-:Y:S04]  /*15300*/  LDGSTS.E [R249+0x3c004], desc[UR16][R52.64], !P5 ;  /* 0x3c00400034f97fae */ /* 0x000fe8000e921850 */
[----:B-1----:R-:W2:Y:S04]  /*15310*/  LDL.LU.64 R234, [R1+0x280] ;  /* 0x0002800001ea7983 */ /* 0x002ea80000300a00 */
[----:B------:R-:W-:Y:S01]  /*15320*/  LDGSTS.E [R249+0x38008], desc[UR16][R12.64], !P6 ;  /* 0x380080000cf97fae */ /* 0x000fe2000f121850 */
[----:B------:R-:W-:-:S03]  /*15330*/  ISETP.GE.U32.AND P0, PT, R250, 0x7ffffed1, PT ;  /* 0x7ffffed1fa00780c */ /* 0x000fc60003f06070 */
[----:B------:R-:W2:Y:S01]  /*15340*/  LDL.LU.64 R12, [R1+0x278] ;  /* 0x00027800010c7983 */ /* 0x000ea20000300a00 */
[----:B------:R-:W-:Y:S02]  /*15350*/  VIADD R251, R251, 0xffffff2f ;  /* 0xffffff2ffbfb7836 */ /* 0x000fe40000000000 */
[----:B------:R-:W-:Y:S01]  /*15360*/  VIADD R250, R29, 0xffffff2e ;  /* 0xffffff2e1dfa7836 */ /* 0x000fe20000000000 */
[----:B------:R-:W-:Y:S02]  /*15370*/  LDGSTS.E [R249+0x3c008], desc[UR16][R50.64], !P6 ;  /* 0x3c00800032f97fae */ /* 0x000fe4000f121850 */
[----:B------:R-:W-:-:S04]  /*15380*/  ISETP.GE.U32.AND P6, PT, R251, 0x7ffffef0, PT ;  /* 0x7ffffef0fb00780c */ /* 0x000fc80003fc6070 */
[----:B------:R-:W-:Y:S01]  /*15390*/  LDGSTS.E [R249+0x3800c], desc[UR16][R48.64], !P0 ;  /* 0x3800c00030f97fae */ /* 0x000fe2000c121850 */
[----:B------:R-:W-:-:S03]  /*153a0*/  VIADD R251, R28, 0xffffff2c ;  /* 0xffffff2c1cfb7836 */ /* 0x000fc60000000000 */
[----:B------:R4:W-:Y:S01]  /*153b0*/  LDGSTS.E [R249+0x3c00c], desc[UR16][R38.64], !P0 ;  /* 0x3c00c00026f97fae */ /* 0x0009e2000c121850 */
[----:B------:R-:W-:Y:S01]  /*153c0*/  ISETP.GE.U32.AND P0, PT, R250, 0x7ffffeef, PT ;  /* 0x7ffffeeffa00780c */ /* 0x000fe20003f06070 */
[----:B------:R-:W-:Y:S02]  /*153d0*/  VIADD R250, R23, 0xffffff0f ;  /* 0xffffff0f17fa7836 */ /* 0x000fe40000000000 */
[----:B------:R-:W2:Y:S04]  /*153e0*/  LDL.LU.64 R242, [R1+0x270] ;  /* 0x0002700001f27983 */ /* 0x000ea80000300a00 */
[----:B------:R-:W2:Y:S01]  /*153f0*/  LDL.LU.64 R28, [R1+0x260] ;  /* 0x00026000011c7983 */ /* 0x000ea20000300a00 */
[----:B----4-:R-:W-:-:S03]  /*15400*/  IADD3 R249, R22, -0xf2, RZ ;  /* 0xffffff0e16f97810 */ /* 0x010fc60007ffe0ff */
[----:B------:R-:W4:Y:S01]  /*15410*/  LDL.LU.64 R226, [R1+0x150] ;  /* 0x0001500001e27983 */ /* 0x000f220000300a00 */
[----:B------:R-:W-:Y:S01]  /*15420*/  ISETP.GE.U32.AND P3, PT, R250, 0x7ffffed0, PT ;  /* 0x7ffffed0fa00780c */ /* 0x000fe20003f66070 */
[----:B---3--:R-:W1:Y:S02]  /*15430*/  LDC R39, c[0x0][0x230] ;  /* 0x00008c00ff277b82 */ /* 0x008e640000000800 */
[----:B------:R-:W3:Y:S01]  /*15440*/  LDL.LU.64 R54, [R1+0x140] ;  /* 0x0001400001367983 */ /* 0x000ee20000300a00 */
[----:B------:R-:W-:Y:S01]  /*15450*/  ISETP.GE.U32.AND P5, PT, R249, 0x7ffffecf, PT ;  /* 0x7ffffecff900780c */ /* 0x000fe20003fa6070 */
[----:B------:R-:W-:Y:S02]  /*15460*/  VIADD R250, R21, 0xffffff0d ;  /* 0xffffff0d15fa7836 */ /* 0x000fe40000000000 */
[----:B------:R-:W3:Y:S01]  /*15470*/  LDL.LU.64 R52, [R1+0x130] ;  /* 0x0001300001347983 */ /* 0x000ee20000300a00 */
[----:B------:R-:W-:Y:S02]  /*15480*/  VIADD R249, R20, 0xffffff0c ;  /* 0xffffff0c14f97836 */ /* 0x000fe40000000000 */
[C---:B--2---:R-:W-:Y:S01]  /*15490*/  IMAD.WIDE R42, R2.reuse, 0x4, R42 ;  /* 0x00000004022a7825 */ /* 0x044fe200078e022a */
[----:B------:R-:W2:Y:S03]  /*154a0*/  LDL.LU.64 R48, [R1+0x120] ;  /* 0x0001200001307983 */ /* 0x000ea60000300a00 */
[C---:B------:R-:W-:Y:S01]  /*154b0*/  IMAD.WIDE R34, R2.reuse, 0x4, R34 ;  /* 0x0000000402227825 */ /* 0x040fe200078e0222 */
[----:B------:R-:W-:Y:S03]  /*154c0*/  STL.64 [R1+0x688], R42 ;  /* 0x0006882a01007387 */ /* 0x000fe60000100a00 */
[----:B------:R-:W-:Y:S01]  /*154d0*/  IMAD.WIDE R12, R2, 0x4, R12 ;  /* 0x00000004020c7825 */ /* 0x000fe200078e020c */
[----:B------:R-:W2:Y:S01]  /*154e0*/  LDL.LU.64 R20, [R1+0x268] ;  /* 0x0002680001147983 */ /* 0x000ea20000300a00 */
[----:B------:R-:W-:Y:S01]  /*154f0*/  IADD3 R252, R252, -0xd3, RZ ;  /* 0xffffff2dfcfc7810 */ /* 0x000fe20007ffe0ff */
[----:B------:R-:W1:Y:S01]  /*15500*/  LDC R38, c[0x0][0x230] ;  /* 0x00008c00ff267b82 */ /* 0x000e620000000800 */
[----:B------:R-:W-:Y:S01]  /*15510*/  IMAD.WIDE R22, R2, 0x4, R234 ;  /* 0x0000000402167825 */ /* 0x000fe200078e02ea */
[----:B------:R4:W-:Y:S04]  /*15520*/  STL.64 [R1+0x6b0], R34 ;  /* 0x0006b02201007387 */ /* 0x0009e80000100a00 */
[----:B------:R-:W2:Y:S04]  /*15530*/  LDL.LU.64 R234, [R1+0x258] ;  /* 0x0002580001ea7983 */ /* 0x000ea80000300a00 */
[----:B------:R3:W-:Y:S04]  /*15540*/  STL.64 [R1+0x6e0], R22 ;  /* 0x0006e01601007387 */ /* 0x0007e80000100a00 */
[----:B------:R-:W-:Y:S04]  /*15550*/  LDGSTS.E [R248+0x30000], desc[UR16][R42.64], !P6 ;  /* 0x300000002af87fae */ /* 0x000fe8000f121850 */
[----:B------:R-:W2:Y:S04]  /*15560*/  LDL.LU.64 R110, [R1+0x148] ;  /* 0x00014800016e7983 */ /* 0x000ea80000300a00 */
[----:B------:R-:W-:Y:S04]  /*15570*/  LDGSTS.E [R248+0x34000], desc[UR16][R34.64], !P6 ;  /* 0x3400000022f87fae */ /* 0x000fe8000f121850 */
[----:B------:R1:W-:Y:S01]  /*15580*/  STL.64 [R1+0x710], R12 ;  /* 0x0007100c01007387 */ /* 0x0003e20000100a00 */
[----:B------:R-:W-:Y:S01]  /*15590*/  ISETP.GE.U32.AND P1, PT, R252, 0x7ffffeee, PT ;  /* 0x7ffffeeefc00780c */ /* 0x000fe20003f26070 */
[C---:B------:R-:W-:Y:S01]  /*155a0*/  IMAD.WIDE R242, R2.reuse, 0x4, R242 ;  /* 0x0000000402f27825 */ /* 0x040fe200078e02f2 */
[----:B------:R-:W-:Y:S01]  /*155b0*/  ISETP.GE.U32.AND P2, PT, R251, 0x7ffffeed, PT ;  /* 0x7ffffeedfb00780c */ /* 0x000fe20003f46070 */
[----:B------:R3:W-:Y:S01]  /*155c0*/  LDGSTS.E [R248+0x30004], desc[UR16][R22.64], !P0 ;  /* 0x3000400016f87fae */ /* 0x0007e2000c121850 */
[----:B------:R-:W1:Y:S03]  /*155d0*/  LDC R252, c[0x0][0x230] ;  /* 0x00008c00fffc7b82 */ /* 0x000e660000000800 */
[----:B----4-:R-:W4:Y:S04]  /*155e0*/  LDL.LU.64 R34, [R1+0x138] ;  /* 0x0001380001227983 */ /* 0x010f280000300a00 */
[----:B------:R-:W4:Y:S01]  /*155f0*/  LDL.LU.64 R50, [R1+0x128] ;  /* 0x0001280001327983 */ /* 0x000f220000300a00 */
[----:B------:R-:W-:-:S04]  /*15600*/  IMAD.WIDE R28, R2, 0x4, R28 ;  /* 0x00000004021c7825 */ /* 0x000fc800078e021c */
[C---:B------:R-:W-:Y:S01]  /*15610*/  IMAD.WIDE R226, R2.reuse, 0x4, R226 ;  /* 0x0000000402e27825 */ /* 0x040fe200078e02e2 */
[----:B------:R-:W4:Y:S01]  /*15620*/  LDL.LU.64 R42, [R1+0x118] ;  /* 0x00011800012a7983 */ /* 0x000f220000300a00 */
[----:B---3--:R-:W3:Y:S02]  /*15630*/  LDC R23, c[0x0][0x230] ;  /* 0x00008c00ff177b82 */ /* 0x008ee40000000800 */
[C---:B------:R-:W-:Y:S01]  /*15640*/  IMAD.WIDE R54, R2.reuse, 0x4, R54 ;  /* 0x0000000402367825 */ /* 0x040fe200078e0236 */
[----:B------:R-:W-:Y:S03]  /*15650*/  STL.64 [R1+0x738], R242 ;  /* 0x000738f201007387 */ /* 0x000fe60000100a00 */
[C---:B------:R-:W-:Y:S01]  /*15660*/  IMAD.WIDE R52, R2.reuse, 0x4, R52 ;  /* 0x0000000402347825 */ /* 0x040fe200078e0234 */
[----:B------:R-:W-:Y:S03]  /*15670*/  STL.64 [R1+0x7a8], R28 ;  /* 0x0007a81c01007387 */ /* 0x000fe60000100a00 */
[C---:B--2---:R-:W-:Y:S01]  /*15680*/  IMAD.WIDE R48, R2.reuse, 0x4, R48 ;  /* 0x0000000402307825 */ /* 0x044fe200078e0230 */
        /* <DEDUP_REMOVED lines=8> */
[----:B------:R-:W3:Y:S02]  /*15710*/  LDC R22, c[0x0][0x230] ;  /* 0x00008c00ff167b82 */ /* 0x000ee40000000800 */
[----:B------:R1:W-:Y:S04]  /*15720*/  LDGSTS.E [R248+0x34004], desc[UR16][R12.64], !P0 ;  /* 0x340040000cf87fae */ /* 0x0003e8000c121850 */
[----:B------:R-:W-:Y:S02]  /*15730*/  STL.64 [R1+0xb30], R48 ;  /* 0x000b303001007387 */ /* 0x000fe40000100a00 */
[----:B------:R-:W3:Y:S02]  /*15740*/  LDC R251, c[0x0][0x230] ;  /* 0x00008c00fffb7b82 */ /* 0x000ee40000000800 */
[----:B------:R-:W-:Y:S01]  /*15750*/  STL.64 [R1+0x708], R234 ;  /* 0x000708ea01007387 */ /* 0x000fe20000100a00 */
[----:B----4-:R-:W-:-:S03]  /*15760*/  IMAD.WIDE R34, R2, 0x4, R34 ;  /* 0x0000000402227825 */ /* 0x010fc600078e0222 */
[----:B------:R-:W-:Y:S02]  /*15770*/  LDGSTS.E [R248+0x30008], desc[UR16][R242.64], !P1 ;  /* 0x30008000f2f87fae */ /* 0x000fe4000c921850 */
[----:B-1----:R-:W1:Y:S01]  /*15780*/  LDC R13, c[0x0][0x230] ;  /* 0x00008c00ff0d7b82 */ /* 0x002e620000000800 */
[C---:B------:R-:W-:Y:S01]  /*15790*/  IMAD.WIDE R50, R2.reuse, 0x4, R50 ;  /* 0x0000000402327825 */ /* 0x040fe200078e0232 */
[----:B------:R4:W-:Y:S04]  /*157a0*/  STL.64 [R1+0x800], R110 ;  /* 0x0008006e01007387 */ /* 0x0009e80000100a00 */
[----:B------:R-:W-:Y:S01]  /*157b0*/  LDGSTS.E [R248+0x34008], desc[UR16][R20.64], !P1 ;  /* 0x3400800014f87fae */ /* 0x000fe2000c921850 */
[----:B------:R-:W-:Y:S01]  /*157c0*/  IMAD.WIDE R42, R2, 0x4, R42 ;  /* 0x00000004022a7825 */ /* 0x000fe200078e022a */
[----:B------:R-:W1:Y:S02]  /*157d0*/  LDC R12, c[0x0][0x230] ;  /* 0x00008c00ff0c7b82 */ /* 0x000e640000000800 */
[----:B------:R4:W-:Y:S04]  /*157e0*/  STL.64 [R1+0x868], R34 ;  /* 0x0008682201007387 */ /* 0x0009e80000100a00 */
[----:B------:R-:W-:Y:S04]  /*157f0*/  LDGSTS.E [R248+0x3000c], desc[UR16][R28.64], !P2 ;  /* 0x3000c0001cf87fae */ /* 0x000fe8000d121850 */
[----:B------:R1:W-:Y:S04]  /*15800*/  STL.64 [R1+0x978], R50 ;  /* 0x0009783201007387 */ /* 0x0003e80000100a00 */
[----:B------:R-:W-:Y:S04]  /*15810*/  LDGSTS.E [R248+0x3400c], desc[UR16][R234.64], !P2 ;  /* 0x3400c000eaf87fae */ /* 0x000fe8000d121850 */
[----:B--2---:R-:W2:Y:S04]  /*15820*/  LDL.LU.64 R20, [R1+0x250] ;  /* 0x0002500001147983 */ /* 0x004ea80000300a00 */
[----:B------:R-:W-:Y:S04]  /*15830*/  LDGSTS.E [R248+0x38000], desc[UR16][R226.64], !P3 ;  /* 0x38000000e2f87fae */ /* 0x000fe8000d921850 */
[----:B------:R1:W-:Y:S04]  /*15840*/  STL.64 [R1+0xa70], R42 ;  /* 0x000a702a01007387 */ /* 0x0003e80000100a00 */
[----:B------:R4:W-:Y:S04]  /*15850*/  LDGSTS.E [R248+0x3c000], desc[UR16][R110.64], !P3 ;  /* 0x3c0000006ef87fae */ /* 0x0009e8000d921850 */
[----:B------:R-:W2:Y:S04]  /*15860*/  LDL.LU.64 R28, [R1+0x248] ;  /* 0x00024800011c7983 */ /* 0x000ea80000300a00 */
[----:B------:R-:W-:Y:S04]  /*15870*/  LDGSTS.E [R248+0x38004], desc[UR16][R54.64], !P5 ;  /* 0x3800400036f87fae */ /* 0x000fe8000e921850 */
[----:B------:R-:W-:Y:S01]  /*15880*/  LDGSTS.E [R248+0x3c004], desc[UR16][R34.64], !P5 ;  /* 0x3c00400022f87fae */ /* 0x000fe2000e921850 */
[----:B------:R-:W-:Y:S01]  /*15890*/  ISETP.GE.U32.AND P0, PT, R249, 0x7ffffecd, PT ;  /* 0x7ffffecdf900780c */ /* 0x000fe20003f06070 */
[----:B----4-:R-:W4:Y:S02]  /*158a0*/  LDC R110, c[0x0][0x230] ;  /* 0x00008c00ff6e7b82 */ /* 0x010f240000000800 */
[----:B------:R-:W4:Y:S04]  /*158b0*/  LDL.LU.64 R34, [R1+0x240] ;  /* 0x0002400001227983 */ /* 0x000f280000300a00 */
[----:B------:R-:W4:Y:S01]  /*158c0*/  LDL.LU.64 R242, [R1+0x238] ;  /* 0x0002380001f27983 */ /* 0x000f220000300a00 */
[----:B------:R-:W-:Y:S01]  /*158d0*/  VIADD R249, R39, 0xffffff2a ;  /* 0xffffff2a27f97836 */ /* 0x000fe20000000000 */
[----:B------:R-:W-:-:S02]  /*158e0*/  IADD3 R250, R252, -0xd5, RZ ;  /* 0xffffff2bfcfa7810 */ /* 0x000fc40007ffe0ff */
[----:B------:R-:W-:Y:S01]  /*158f0*/  LDGSTS.E [R248+0x38008], desc[UR16][R52.64], !P6 ;  /* 0x3800800034f87fae */ /* 0x000fe2000f121850 */
[----:B---3--:R-:W-:Y:S01]  /*15900*/  VIADD R251, R251, 0xffffff29 ;  /* 0xffffff29fbfb7836 */ /* 0x008fe20000000000 */
[----:B------:R-:W3:Y:S02]  /*15910*/  LDC R252, c[0x0][0x230] ;  /* 0x00008c00fffc7b82 */ /* 0x000ee40000000800 */
[----:B------:R-:W-:Y:S04]  /*15920*/  LDGSTS.E [R248+0x3c008], desc[UR16][R50.64], !P6 ;  /* 0x3c00800032f87fae */ /* 0x000fe8000f121850 */
[----:B------:R-:W-:Y:S01]  /*15930*/  LDGSTS.E [R248+0x3800c], desc[UR16][R48.64], !P0 ;  /* 0x3800c00030f87fae */ /* 0x000fe2000c121850 */
[----:B------:R-:W-:-:S03]  /*15940*/  ISETP.GE.U32.AND P6, PT, R250, 0x7ffffeec, PT ;  /* 0x7ffffeecfa00780c */ /* 0x000fc60003fc6070 */
[----:B------:R1:W-:Y:S01]  /*15950*/  LDGSTS.E [R248+0x3c00c], desc[UR16][R42.64], !P0 ;  /* 0x3c00c0002af87fae */ /* 0x0003e2000c121850 */
[----:B------:R-:W-:Y:S01]  /*15960*/  ISETP.GE.U32.AND P0, PT, R249, 0x7ffffeeb, PT ;  /* 0x7ffffeebf900780c */ /* 0x000fe20003f06070 */
[----:B------:R-:W-:Y:S02]  /*15970*/  VIADD R249, R23, 0xffffff0b ;  /* 0xffffff0b17f97836 */ /* 0x000fe40000000000 */
[----:B------:R-:W3:Y:S01]  /*15980*/  LDL.LU.64 R234, [R1+0x230] ;  /* 0x0002300001ea7983 */ /* 0x000ee20000300a00 */
[----:B------:R-:W-:Y:S02]  /*15990*/  IADD3 R250, R38, -0xd8, RZ ;  /* 0xffffff2826fa7810 */ /* 0x000fe40007ffe0ff */
[----:B------:R-:W-:Y:S01]  /*159a0*/  ISETP.GE.U32.AND P3, PT, R249, 0x7ffffecc, PT ;  /* 0x7ffffeccf900780c */ /* 0x000fe20003f66070 */
[----:B------:R-:W3:Y:S01]  /*159b0*/  LDL.LU.64 R226, [R1+0x220] ;  /* 0x0002200001e27983 */ /* 0x000ee20000300a00 */
[----:B-1----:R-:W-:Y:S01]  /*159c0*/  IADD3 R249, R12, -0xf7, RZ ;  /* 0xffffff090cf97810 */ /* 0x002fe20007ffe0ff */
[----:B------:R-:W-:-:S02]  /*159d0*/  VIADD R248, R13, 0xffffff0a ;  /* 0xffffff0a0df87836 */ /* 0x000fc40000000000 */
[----:B------:R-:W3:Y:S04]  /*159e0*/  LDL.LU.64 R54, [R1+0x110] ;  /* 0x0001100001367983 */ /* 0x000ee80000300a00 */
[----:B------:R-:W3:Y:S01]  /*159f0*/  LDL.LU.64 R12, [R1+0x100] ;  /* 0x00010000010c7983 */ /* 0x000ee20000300a00 */
[----:B------:R-:W-:Y:S01]  /*15a00*/  ISETP.GE.U32.AND P5, PT, R248, 0x7ffffecb, PT ;  /* 0x7ffffecbf800780c */ /* 0x000fe20003fa6070 */
[----:B------:R-:W-:Y:S02]  /*15a10*/  VIADD R248, R22, 0xffffff08 ;  /* 0xffffff0816f87836 */ /* 0x000fe40000000000 */
[----:B------:R-:W3:Y:S04]  /*15a20*/  LDL.LU.64 R50, [R1+0xf0] ;  /* 0x0000f00001327983 */ /* 0x000ee80000300a00 */
[----:B------:R-:W3:Y:S01]  /*15a30*/  LDL.LU.64 R42, [R1+0xe0] ;  /* 0x0000e000012a7983 */ /* 0x000ee20000300a00 */
[----:B--2---:R-:W-:-:S05]  /*15a40*/  IMAD.WIDE R20, R2, 0x4, R20 ;  /* 0x0000000402147825 */ /* 0x004fca00078e0214 */
[----:B------:R1:W-:Y:S04]  /*15a50*/  STL.64 [R1+0x658], R20 ;  /* 0x0006581401007387 */ /* 0x0003e80000100a00 */
[----:B------:R-:W-:Y:S01]  /*15a60*/  LDGSTS.E [R247+0x30000], desc[UR16][R20.64], !P6 ;  /* 0x3000000014f77fae */ /* 0x000fe2000f121850 */
[----:B------:R-:W-:-:S03]  /*15a70*/  IMAD.WIDE R38, R2, 0x4, R28 ;  /* 0x0000000402267825 */ /* 0x000fc600078e021c */
[----:B------:R-:W2:Y:S04]  /*15a80*/  LDL.LU.64 R28, [R1+0x228] ;  /* 0x00022800011c7983 */ /* 0x000ea80000300a00 */
[----:B------:R1:W-:Y:S04]  /*15a90*/  STL.64 [R1+0x678], R38 ;  /* 0x0006782601007387 */ /* 0x0003e80000100a00 */
[----:B------:R-:W2:Y:S04]  /*15aa0*/  LDL.LU.64 R48, [R1+0x218] ;  /* 0x0002180001307983 */ /* 0x000ea80000300a00 */
[----:B------:R-:W-:Y:S01]  /*15ab0*/  LDGSTS.E [R247+0x34000], desc[UR16][R38.64], !P6 ;  /* 0x3400000026f77fae */ /* 0x000fe2000f121850 */
[----:B----4-:R-:W-:-:S04]  /*15ac0*/  IMAD.WIDE R34, R2, 0x4, R34 ;  /* 0x0000000402227825 */ /* 0x010fc800078e0222 */
[C---:B------:R-:W-:Y:S01]  /*15ad0*/  IMAD.WIDE R22, R2.reuse, 0x4, R242 ;  /* 0x0000000402167825 */ /* 0x040fe200078e02f2 */
[----:B------:R4:W-:Y:S04]  /*15ae0*/  STL.64 [R1+0x6a8], R34 ;  /* 0x0006a82201007387 */ /* 0x0009e80000100a00 */
[----:B-1----:R-:W2:Y:S04]  /*15af0*/  LDL.LU.64 R20, [R1+0x108] ;  /* 0x0001080001147983 */ /* 0x002ea80000300a00 */
[----:B------:R1:W-:Y:S04]  /*15b00*/  STL.64 [R1+0x6d8], R22 ;  /* 0x0006d81601007387 */ /* 0x0003e80000100a00 */
[----:B------:R-:W2:Y:S04]  /*15b10*/  LDL.LU.64 R52, [R1+0xf8] ;  /* 0x0000f80001347983 */ /* 0x000ea80000300a00 */
[----:B------:R-:W2:Y:S04]  /*15b20*/  LDL.LU.64 R38, [R1+0xe8] ;  /* 0x0000e80001267983 */ /* 0x000ea80000300a00 */
[----:B------:R-:W2:Y:S01]  /*15b30*/  LDL.LU.64 R242, [R1+0xd8] ;  /* 0x0000d80001f27983 */ /* 0x000ea20000300a00 */
[----:B------:R-:W-:Y:S01]  /*15b40*/  ISETP.GE.U32.AND P1, PT, R251, 0x7ffffeea, PT ;  /* 0x7ffffeeafb00780c */ /* 0x000fe20003f26070 */
[----:B---3--:R-:W-:Y:S01]  /*15b50*/  IMAD.WIDE R234, R2, 0x4, R234 ;  /* 0x0000000402ea7825 */ /* 0x008fe200078e02ea */
[----:B------:R-:W-:Y:S01]  /*15b60*/  ISETP.GE.U32.AND P2, PT, R250, 0x7ffffee9, PT ;  /* 0x7ffffee9fa00780c */ /* 0x000fe20003f46070 */
[----:B------:R4:W-:Y:S01]  /*15b70*/  LDGSTS.E [R247+0x30004], desc[UR16][R34.64], !P0 ;  /* 0x3000400022f77fae */ /* 0x0009e2000c121850 */
[----:B------:R-:W3:Y:S01]  /*15b80*/  LDC R250, c[0x0][0x230] ;  /* 0x00008c00fffa7b82 */ /* 0x000ee20000000800 */
[----:B------:R-:W-:-:S02]  /*15b90*/  IMAD.WIDE R226, R2, 0x4, R226 ;  /* 0x0000000402e27825 */ /* 0x000fc400078e02e2 */
[----:B------:R1:W-:Y:S02]  /*15ba0*/  LDGSTS.E [R247+0x34004], desc[UR16][R22.64], !P0 ;  /* 0x3400400016f77fae */ /* 0x0003e4000c121850 */
[----:B------:R-:W-:Y:S01]  /*15bb0*/  IMAD.WIDE R54, R2, 0x4, R54 ;  /* 0x0000000402367825 */ /* 0x000fe200078e0236 */
[----:B------:R-:W-:Y:S01]  /*15bc0*/  ISETP.GE.U32.AND P0, PT, R248, 0x7ffffec9, PT ;  /* 0x7ffffec9f800780c */ /* 0x000fe20003f06070 */
[----:B------:R-:W-:Y:S02]  /*15bd0*/  STL.64 [R1+0x700], R234 ;  /* 0x000700ea01007387 */ /* 0x000fe40000100a00 */
[----:B------:R-:W-:Y:S01]  /*15be0*/  IMAD.WIDE R12, R2, 0x4, R12 ;  /* 0x00000004020c7825 */ /* 0x000fe200078e020c */
[----:B------:R-:W-:Y:S01]  /*15bf0*/  IADD3 R248, R110, -0xda, RZ ;  /* 0xffffff266ef87810 */ /* 0x000fe20007ffe0ff */
[----:B------:R-:W-:Y:S01]  /*15c00*/  STL.64 [R1+0x788], R226 ;  /* 0x000788e201007387 */ /* 0x000fe20000100a00 */
[----:B----4-:R-:W4:Y:S01]  /*15c10*/  LDC R34, c[0x0][0x230] ;  /* 0x00008c00ff227b82 */ /* 0x010f220000000800 */
[----:B------:R-:W-:-:S02]  /*15c20*/  IMAD.WIDE R50, R2, 0x4, R50 ;  /* 0x0000000402327825 */ /* 0x000fc400078e0232 */
[----:B------:R-:W-:Y:S02]  /*15c30*/  STL.64 [R1+0x850], R54 ;  /* 0x0008503601007387 */ /* 0x000fe40000100a00 */
[C---:B------:R-:W-:Y:S02]  /*15c40*/  IMAD.WIDE R42, R2.reuse, 0x4, R42 ;  /* 0x00000004022a7825 */ /* 0x040fe400078e022a */
[----:B------:R-:W-:Y:S01]  /*15c50*/  STL.64 [R1+0x970], R12 ;  /* 0x0009700c01007387 */ /* 0x000fe20000100a00 */
[----:B------:R-:W4:Y:S03]  /*15c60*/  LDC R251, c[0x0][0x230] ;  /* 0x00008c00fffb7b82 */ /* 0x000f260000000800 */
[----:B------:R-:W-:Y:S04]  /*15c70*/  STL.64 [R1+0xa58], R50 ;  /* 0x000a583201007387 */ /* 0x000fe80000100a00 */
[----:B------:R-:W-:Y:S01]  /*15c80*/  LDGSTS.E [R247+0x30008], desc[UR16][R234.64], !P1 ;  /* 0x30008000eaf77fae */ /* 0x000fe2000c921850 */
[----:B------:R-:W4:Y:S01]  /*15c90*/  LDC R35, c[0x0][0x230] ;  /* 0x00008c00ff237b82 */ /* 0x000f220000000800 */
[----:B--2---:R-:W-:-:S07]  /*15ca0*/  IMAD.WIDE R28, R2, 0x4, R28 ;  /* 0x00000004021c7825 */ /* 0x004fce00078e021c */
[----:B-1----:R-:W1:Y:S01]  /*15cb0*/  LDC R23, c[0x0][0x230] ;  /* 0x00008c00ff177b82 */ /* 0x002e620000000800 */
[----:B------:R2:W-:Y:S01]  /*15cc0*/  STL.64 [R1+0x650], R28 ;  /* 0x0006501c01007387 */ /* 0x0005e20000100a00 */
[----:B------:R-:W-:-:S03]  /*15cd0*/  IMAD.WIDE R110, R2, 0x4, R48 ;  /* 0x00000004026e7825 */ /* 0x000fc600078e0230 */
[----:B------:R-:W-:Y:S03]  /*15ce0*/  STL.64 [R1+0xb00], R42 ;  /* 0x000b002a01007387 */ /* 0x000fe60000100a00 */
[----:B------:R-:W1:Y:S01]  /*15cf0*/  LDC R22, c[0x0][0x230] ;  /* 0x00008c00ff167b82 */ /* 0x000e620000000800 */
[----:B------:R-:W-:Y:S04]  /*15d00*/  STL.64 [R1+0x6d0], R110 ;  /* 0x0006d06e01007387 */ /* 0x000fe80000100a00 */
[----:B------:R-:W-:Y:S04]  /*15d10*/  LDGSTS.E [R247+0x34008], desc[UR16][R28.64], !P1 ;  /* 0x340080001cf77fae */ /* 0x000fe8000c921850 */
[----:B------:R-:W-:Y:S04]  /*15d20*/  LDGSTS.E [R247+0x3000c], desc[UR16][R226.64], !P2 ;  /* 0x3000c000e2f77fae */ /* 0x000fe8000d121850 */
[----:B------:R-:W-:Y:S01]  /*15d30*/  LDGSTS.E [R247+0x3400c], desc[UR16][R110.64], !P2 ;  /* 0x3400c0006ef77fae */ /* 0x000fe2000d121850 */
[----:B------:R-:W-:-:S03]  /*15d40*/  IMAD.WIDE R20, R2, 0x4, R20 ;  /* 0x0000000402147825 */ /* 0x000fc600078e0214 */
[----:B------:R-:W-:Y:S01]  /*15d50*/  LDGSTS.E [R247+0x38000], desc[UR16][R54.64], !P3 ;  /* 0x3800000036f77fae */ /* 0x000fe2000d921850 */
[----:B------:R-:W-:-:S03]  /*15d60*/  IMAD.WIDE R52, R2, 0x4, R52 ;  /* 0x0000000402347825 */ /* 0x000fc600078e0234 */
[----:B------:R3:W-:Y:S01]  /*15d70*/  STL.64 [R1+0x7f8], R20 ;  /* 0x0007f81401007387 */ /* 0x0007e20000100a00 */
        /* <DEDUP_REMOVED lines=8> */
[----:B------:R-:W-:Y:S01]  /*15e00*/  LDGSTS.E [R247+0x38004], desc[UR16][R12.64], !P5 ;  /* 0x380040000cf77fae */ /* 0x000fe2000e921850 */
[----:B------:R-:W-:-:S03]  /*15e10*/  ISETP.GE.U32.AND P6, PT, R249, 0x7ffffeca, PT ;  /* 0x7ffffecaf900780c */ /* 0x000fc60003fc6070 */
[----:B---3--:R-:W3:Y:S04]  /*15e20*/  LDL.LU.64 R20, [R1+0x200] ;  /* 0x0002000001147983 */ /* 0x008ee80000300a00 */
[----:B------:R-:W3:Y:S01]  /*15e30*/  LDL.LU.64 R12, [R1+0x1f8] ;  /* 0x0001f800010c7983 */ /* 0x000ee20000300a00 */
[----:B------:R-:W-:-:S03]  /*15e40*/  VIADD R249, R252, 0xffffff27 ;  /* 0xffffff27fcf97836 */ /* 0x000fc60000000000 */
[----:B------:R-:W-:Y:S04]  /*15e50*/  LDGSTS.E [R247+0x3c004], desc[UR16][R52.64], !P5 ;  /* 0x3c00400034f77fae */ /* 0x000fe8000e921850 */
[----:B------:R-:W-:Y:S04]  /*15e60*/  LDGSTS.E [R247+0x38008], desc[UR16][R50.64], !P6 ;  /* 0x3800800032f77fae */ /* 0x000fe8000f121850 */
[----:B------:R-:W-:Y:S04]  /*15e70*/  LDGSTS.E [R247+0x3c008], desc[UR16][R48.64], !P6 ;  /* 0x3c00800030f77fae */ /* 0x000fe8000f121850 */
[----:B------:R-:W-:Y:S01]  /*15e80*/  LDGSTS.E [R247+0x3800c], desc[UR16][R42.64], !P0 ;  /* 0x3800c0002af77fae */ /* 0x000fe2000c121850 */
[----:B------:R-:W-:-:S03]  /*15e90*/  ISETP.GE.U32.AND P6, PT, R249, 0x7ffffee8, PT ;  /* 0x7ffffee8f900780c */ /* 0x000fc60003fc6070 */
[----:B------:R1:W-:Y:S01]  /*15ea0*/  LDGSTS.E [R247+0x3c00c], desc[UR16][R38.64], !P0 ;  /* 0x3c00c00026f77fae */ /* 0x0003e2000c121850 */
[----:B------:R-:W-:Y:S01]  /*15eb0*/  VIADD R250, R250, 0xffffff25 ;  /* 0xffffff25fafa7836 */ /* 0x000fe20000000000 */
[----:B------:R-:W-:Y:S01]  /*15ec0*/  ISETP.GE.U32.AND P0, PT, R248, 0x7ffffee7, PT ;  /* 0x7ffffee7f800780c */ /* 0x000fe20003f06070 */
[----:B----4-:R-:W-:Y:S01]  /*15ed0*/  VIADD R249, R251, 0xffffff24 ;  /* 0xffffff24fbf97836 */ /* 0x010fe20000000000 */
[----:B------:R-:W4:Y:S01]  /*15ee0*/  LDL.LU.64 R242, [R1+0x1f0] ;  /* 0x0001f00001f27983 */ /* 0x000f220000300a00 */
[----:B------:R-:W-:Y:S01]  /*15ef0*/  IADD3 R248, R35, -0xf9, RZ ;  /* 0xffffff0723f87810 */ /* 0x000fe20007ffe0ff */
[----:B-1----:R-:W-:Y:S02]  /*15f00*/  VIADD R252, R23, 0xffffff05 ;  /* 0xffffff0517fc7836 */ /* 0x002fe40000000000 */
[----:B------:R-:W-:Y:S01]  /*15f10*/  VIADD R247, R34, 0xffffff06 ;  /* 0xffffff0622f77836 */ /* 0x000fe20000000000 */
[----:B------:R-:W4:Y:S01]  /*15f20*/  LDL.LU.64 R38, [R1+0x1e0] ;  /* 0x0001e00001267983 */ /* 0x000f220000300a00 */
[----:B------:R-:W-:Y:S01]  /*15f30*/  ISETP.GE.U32.AND P1, PT, R250, 0x7ffffee6, PT ;  /* 0x7ffffee6fa00780c */ /* 0x000fe20003f26070 */
[----:B------:R-:W1:Y:S02]  /*15f40*/  LDC R35, c[0x0][0x230] ;  /* 0x00008c00ff237b82 */ /* 0x000e640000000800 */
[----:B------:R-:W-:Y:S01]  /*15f50*/  ISETP.GE.U32.AND P5, PT, R247, 0x7ffffec7, PT ;  /* 0x7ffffec7f700780c */ /* 0x000fe20003fa6070 */
[----:B------:R-:W4:Y:S01]  /*15f60*/  LDL.LU.64 R226, [R1+0xd0] ;  /* 0x0000d00001e27983 */ /* 0x000f220000300a00 */
[----:B------:R-:W-:-:S03]  /*15f70*/  IADD3 R247, R22, -0xfc, RZ ;  /* 0xffffff0416f77810 */ /* 0x000fc60007ffe0ff */
[----:B------:R-:W4:Y:S01]  /*15f80*/  LDL.LU.64 R54, [R1+0xc0] ;  /* 0x0000c00001367983 */ /* 0x000f220000300a00 */
[----:B------:R-:W-:Y:S01]  /*15f90*/  ISETP.GE.U32.AND P2, PT, R249, 0x7ffffee5, PT ;  /* 0x7ffffee5f900780c */ /* 0x000fe20003f46070 */
[----:B------:R-:W1:Y:S01]  /*15fa0*/  LDC R34, c[0x0][0x230] ;  /* 0x00008c00ff227b82 */ /* 0x000e620000000800 */
[----:B------:R-:W-:Y:S01]  /*15fb0*/  ISETP.GE.U32.AND P3, PT, R248, 0x7ffffec8, PT ;  /* 0x7ffffec8f800780c */ /* 0x000fe20003f66070 */
[----:B------:R-:W4:Y:S04]  /*15fc0*/  LDL.LU.64 R50, [R1+0xb0] ;  /* 0x0000b00001327983 */ /* 0x000f280000300a00 */
[----:B------:R-:W4:Y:S01]  /*15fd0*/  LDL.LU.64 R48, [R1+0xa0] ;  /* 0x0000a00001307983 */ /* 0x000f220000300a00 */
[----:B--2---:R-:W-:-:S05]  /*15fe0*/  IMAD.WIDE R248, R2, 0x4, R28 ;  /* 0x0000000402f87825 */ /* 0x004fca00078e021c */
[----:B------:R-:W-:Y:S01]  /*15ff0*/  LDGSTS.E [R246+0x30000], desc[UR16][R248.64], !P6 ;  /* 0x30000000f8f67fae */ /* 0x000fe2000f121850 */
[----:B------:R-:W-:-:S03]  /*16000*/  IMAD.WIDE R250, R2, 0x4, R234 ;  /* 0x0000000402fa7825 */ /* 0x000fc600078e02ea */
[----:B------:R-:W2:Y:S04]  /*16010*/  LDL.LU.64 R234, [R1+0x1e8] ;  /* 0x0001e80001ea7983 */ /* 0x000ea80000300a00 */
[----:B------:R-:W2:Y:S04]  /*16020*/  LDL.LU.64 R28, [R1+0x1d8] ;  /* 0x0001d800011c7983 */ /* 0x000ea80000300a00 */
[----:B------:R-:W2:Y:S04]  /*16030*/  LDL.LU.64 R110, [R1+0xc8] ;  /* 0x0000c800016e7983 */ /* 0x000ea80000300a00 */
[----:B------:R-:W-:Y:S01]  /*16040*/  LDGSTS.E [R246+0x34000], desc[UR16][R250.64], !P6 ;  /* 0x34000000faf67fae */ /* 0x000fe2000f121850 */
[----:B---3--:R-:W-:-:S04]  /*16050*/  IMAD.WIDE R22, R2, 0x4, R20 ;  /* 0x0000000402167825 */ /* 0x008fc800078e0214 */
[C---:B------:R-:W-:Y:S01]  /*16060*/  IMAD.WIDE R20, R2.reuse, 0x4, R12 ;  /* 0x0000000402147825 */ /* 0x040fe200078e020c */
[----:B------:R3:W-:Y:S04]  /*16070*/  STL.64 [R1+0x670], R22 ;  /* 0x0006701601007387 */ /* 0x0007e80000100a00 */
[----:B------:R-:W2:Y:S04]  /*16080*/  LDL.LU.64 R52, [R1+0xb8] ;  /* 0x0000b80001347983 */ /* 0x000ea80000300a00 */
[----:B------:R-:W2:Y:S04]  /*16090*/  LDL.LU.64 R12, [R1+0xa8] ;  /* 0x0000a800010c7983 */ /* 0x000ea80000300a00 */
[----:B------:R1:W-:Y:S04]  /*160a0*/  STL.64 [R1+0x6a0], R20 ;  /* 0x0006a01401007387 */ /* 0x0003e80000100a00 */
[----:B------:R-:W2:Y:S01]  /*160b0*/  LDL.LU.64 R42, [R1+0x98] ;  /* 0x00009800012a7983 */ /* 0x000ea20000300a00 */
[----:B----4-:R-:W-:Y:S01]  /*160c0*/  IMAD.WIDE R242, R2, 0x4, R242 ;  /* 0x0000000402f27825 */ /* 0x010fe200078e02f2 */
[----:B------:R-:W-:-:S02]  /*160d0*/  ISETP.GE.U32.AND P6, PT, R252, 0x7ffffec6, PT ;  /* 0x7ffffec6fc00780c */ /* 0x000fc40003fc6070 */
[----:B------:R3:W-:Y:S01]  /*160e0*/  LDGSTS.E [R246+0x30004], desc[UR16][R22.64], !P0 ;  /* 0x3000400016f67fae */ /* 0x0007e2000c121850 */
[----:B------:R-:W4:Y:S01]  /*160f0*/  LDC R252, c[0x0][0x230] ;  /* 0x00008c00fffc7b82 */ /* 0x000f220000000800 */
[C---:B------:R-:W-:Y:S02]  /*16100*/  IMAD.WIDE R38, R2.reuse, 0x4, R38 ;  /* 0x0000000402267825 */ /* 0x040fe400078e0226 */
[----:B------:R-:W-:Y:S02]  /*16110*/  STL.64 [R1+0x6c8], R242 ;  /* 0x0006c8f201007387 */ /* 0x000fe40000100a00 */
[C---:B------:R-:W-:Y:S02]  /*16120*/  IMAD.WIDE R226, R2.reuse, 0x4, R226 ;  /* 0x0000000402e27825 */ /* 0x040fe400078e02e2 */
[----:B------:R4:W-:Y:S01]  /*16130*/  STL.64 [R1+0x760], R38 ;  /* 0x0007602601007387 */ /* 0x0009e20000100a00 */
[----:B---3--:R-:W3:Y:S01]  /*16140*/  LDC R22, c[0x0][0x230] ;  /* 0x00008c00ff167b82 */ /* 0x008ee20000000800 */
[----:B------:R-:W-:-:S02]  /*16150*/  IMAD.WIDE R54, R2, 0x4, R54 ;  /* 0x0000000402367825 */ /* 0x000fc400078e0236 */
[----:B------:R-:W-:Y:S02]  /*16160*/  STL.64 [R1+0x830], R226 ;  /* 0x000830e201007387 */ /* 0x000fe40000100a00 */
[C---:B------:R-:W-:Y:S02]  /*16170*/  IMAD.WIDE R50, R2.reuse, 0x4, R50 ;  /* 0x0000000402327825 */ /* 0x040fe400078e0232 */
[----:B------:R-:W-:Y:S01]  /*16180*/  STL.64 [R1+0x910], R54 ;  /* 0x0009103601007387 */ /* 0x000fe20000100a00 */
[----:B------:R-:W3:Y:S01]  /*16190*/  LDC R23, c[0x0][0x230] ;  /* 0x00008c00ff177b82 */ /* 0x000ee20000000800 */
[C---:B------:R-:W-:Y:S02]  /*161a0*/  IMAD.WIDE R48, R2.reuse, 0x4, R48 ;  /* 0x0000000402307825 */ /* 0x040fe400078e0230 */
[----:B------:R-:W-:Y:S04]  /*161b0*/  STL.64 [R1+0xa10], R50 ;  /* 0x000a103201007387 */ /* 0x000fe80000100a00 */
[----:B------:R1:W-:Y:S04]  /*161c0*/  LDGSTS.E [R246+0x34004], desc[UR16][R20.64], !P0 ;  /* 0x3400400014f67fae */ /* 0x0003e8000c121850 */
[----:B------:R-:W-:Y:S01]  /*161d0*/  LDGSTS.E [R246+0x30008], desc[UR16][R242.64], !P1 ;  /* 0x30008000f2f67fae */ /* 0x000fe2000c921850 */
[C---:B--2---:R-:W-:Y:S01]  /*161e0*/  IMAD.WIDE R234, R2.reuse, 0x4, R234 ;  /* 0x0000000402ea7825 */ /* 0x044fe200078e02ea */
[----:B-1----:R-:W1:Y:S03]  /*161f0*/  LDC R21, c[0x0][0x230] ;  /* 0x00008c00ff157b82 */ /* 0x002e660000000800 */
[C---:B------:R-:W-:Y:S01]  /*16200*/  IMAD.WIDE R28, R2.reuse, 0x4, R28 ;  /* 0x00000004021c7825 */ /* 0x040fe200078e021c */
[----:B------:R-:W-:Y:S03]  /*16210*/  STL.64 [R1+0x640], R234 ;  /* 0x000640ea01007387 */ /* 0x000fe60000100a00 */
[C---:B------:R-:W-:Y:S01]  /*16220*/  IMAD.WIDE R110, R2.reuse, 0x4, R110 ;  /* 0x00000004026e7825 */ /* 0x040fe200078e026e */
[----:B------:R-:W-:Y:S01]  /*16230*/  STL.64 [R1+0xad0], R48 ;  /* 0x000ad03001007387 */ /* 0x000fe20000100a00 */
[----:B------:R-:W2:Y:S03]  /*16240*/  LDC R20, c[0x0][0x230] ;  /* 0x00008c00ff147b82 */ /* 0x000ea60000000800 */
[----:B------:R3:W-:Y:S04]  /*16250*/  STL.64 [R1+0x698], R28 ;  /* 0x0006981c01007387 */ /* 0x0007e80000100a00 */
[----:B------:R-:W-:Y:S04]  /*16260*/  STL.64 [R1+0x7f0], R110 ;  /* 0x0007f06e01007387 */ /* 0x000fe80000100a00 */
[----:B------:R-:W-:Y:S01]  /*16270*/  LDGSTS.E [R246+0x34008], desc[UR16][R234.64], !P1 ;  /* 0x34008000eaf67fae */ /* 0x000fe2000c921850 */
[----:B------:R-:W-:-:S03]  /*16280*/  IMAD.WIDE R52, R2, 0x4, R52 ;  /* 0x0000000402347825 */ /* 0x000fc600078e0234 */
[----:B------:R-:W-:Y:S01]  /*16290*/  LDGSTS.E [R246+0x3000c], desc[UR16][R38.64], !P2 ;  /* 0x3000c00026f67fae */ /* 0x000fe2000d121850 */
[----:B------:R-:W-:-:S03]  /*162a0*/  IMAD.WIDE R12, R2, 0x4, R12 ;  /* 0x00000004020c7825 */ /* 0x000fc600078e020c */
[----:B------:R-:W-:Y:S01]  /*162b0*/  STL.64 [R1+0x808], R52 ;  /* 0x0008083401007387 */ /* 0x000fe20000100a00 */
[----:B------:R-:W-:-:S03]  /*162c0*/  IMAD.WIDE R42, R2, 0x4, R42 ;  /* 0x00000004022a7825 */ /* 0x000fc600078e022a */
[----:B------:R1:W-:Y:S04]  /*162d0*/  STL.64 [R1+0x890], R12 ;  /* 0x0008900c01007387 */ /* 0x0003e80000100a00 */
[----:B------:R2:W-:Y:S04]  /*162e0*/  STL.64 [R1+0x9b8], R42 ;  /* 0x0009b82a01007387 */ /* 0x0005e80000100a00 */
[----:B------:R-:W-:Y:S04]  /*162f0*/  LDGSTS.E [R246+0x3400c], desc[UR16][R28.64], !P2 ;  /* 0x3400c0001cf67fae */ /* 0x000fe8000d121850 */
[----:B----4-:R-:W4:Y:S04]  /*16300*/  LDL.LU.64 R38, [R1+0x1d0] ;  /* 0x0001d00001267983 */ /* 0x010f280000300a00 */
[----:B------:R-:W-:Y:S04]  /*16310*/  LDGSTS.E [R246+0x38000], desc[UR16][R226.64], !P3 ;  /* 0x38000000e2f67fae */ /* 0x000fe8000d921850 */
[----:B---3--:R-:W3:Y:S04]  /*16320*/  LDL.LU.64 R28, [R1+0x1c8] ;  /* 0x0001c800011c7983 */ /* 0x008ee80000300a00 */
[----:B------:R-:W-:Y:S04]  /*16330*/  LDGSTS.E [R246+0x3c000], desc[UR16][R110.64], !P3 ;  /* 0x3c0000006ef67fae */ /* 0x000fe8000d921850 */
[----:B------:R-:W-:Y:S04]  /*16340*/  LDGSTS.E [R246+0x38004], desc[UR16][R54.64], !P5 ;  /* 0x3800400036f67fae */ /* 0x000fe8000e921850 */
[----:B------:R-:W-:Y:S04]  /*16350*/  LDGSTS.E [R246+0x3c004], desc[UR16][R52.64], !P5 ;  /* 0x3c00400034f67fae */ /* 0x000fe8000e921850 */
[----:B------:R-:W3:Y:S04]  /*16360*/  LDL.LU.64 R234, [R1+0x1c0] ;  /* 0x0001c00001ea7983 */ /* 0x000ee80000300a00 */
[----:B------:R-:W-:Y:S04]  /*16370*/  LDGSTS.E [R246+0x38008], desc[UR16][R50.64], !P6 ;  /* 0x3800800032f67fae */ /* 0x000fe8000f121850 */
[----:B------:R-:W-:Y:S04]  /*16380*/  LDGSTS.E [R246+0x3c008], desc[UR16][R12.64], !P6 ;  /* 0x3c0080000cf67fae */ /* 0x000fe8000f121850 */
[----:B-1----:R-:W3:Y:S01]  /*16390*/  LDL.LU.64 R12, [R1+0x1b8] ;  /* 0x0001b800010c7983 */ /* 0x002ee20000300a00 */
[----:B------:R-:W-:-:S02]  /*163a0*/  ISETP.GE.U32.AND P0, PT, R247, 0x7ffffec5, PT ;  /* 0x7ffffec5f700780c */ /* 0x000fc40003f06070 */
[----:B------:R-:W1:Y:S01]  /*163b0*/  LDC R247, c[0x0][0x230] ;  /* 0x00008c00fff77b82 */ /* 0x000e620000000800 */
[----:B------:R-:W-:Y:S01]  /*163c0*/  IADD3 R22, R22, -0xdf, RZ ;  /* 0xffffff2116167810 */ /* 0x000fe20007ffe0ff */
[----:B------:R-:W-:-:S03]  /*163d0*/  VIADD R252, R252, 0xffffff23 ;  /* 0xffffff23fcfc7836 */ /* 0x000fc60000000000 */
[----:B------:R-:W-:Y:S02]  /*163e0*/  ISETP.GE.U32.AND P1, PT, R22, 0x7ffffee2, PT ;  /* 0x7ffffee21600780c */ /* 0x000fe40003f26070 */
[----:B------:R-:W-:-:S04]  /*163f0*/  ISETP.GE.U32.AND P6, PT, R252, 0x7ffffee4, PT ;  /* 0x7ffffee4fc00780c */ /* 0x000fc80003fc6070 */
[----:B------:R-:W-:Y:S01]  /*16400*/  LDGSTS.E [R246+0x3800c], desc[UR16][R48.64], !P0 ;  /* 0x3800c00030f67fae */ /* 0x000fe2000c121850 */
[----:B------:R-:W-:-:S03]  /*16410*/  VIADD R252, R35, 0xffffff20 ;  /* 0xffffff2023fc7836 */ /* 0x000fc60000000000 */
[----:B------:R2:W-:Y:S01]  /*16420*/  LDGSTS.E [R246+0x3c00c], desc[UR16][R42.64], !P0 ;  /* 0x3c00c0002af67fae */ /* 0x0005e2000c121850 */
[----:B-1----:R-:W-:Y:S01]  /*16430*/  VIADD R247, R247, 0xffffff22 ;  /* 0xffffff22f7f77836 */ /* 0x002fe20000000000 */
[----:B--2---:R-:W-:Y:S02]  /*16440*/  IADD3 R246, R23, -0xfe, RZ ;  /* 0xffffff0217f67810 */ /* 0x004fe40007ffe0ff */
[----:B------:R-:W2:Y:S02]  /*16450*/  LDL.LU.64 R22, [R1+0x1b0] ;  /* 0x0001b00001167983 */ /* 0x000ea40000300a00 */
[----:B------:R-:W-:Y:S01]  /*16460*/  ISETP.GE.U32.AND P0, PT, R247, 0x7ffffee3, PT ;  /* 0x7ffffee3f700780c */ /* 0x000fe20003f06070 */
[----:B------:R-:W-:Y:S01]  /*16470*/  VIADD R247, R34, 0xffffff03 ;  /* 0xffffff0322f77836 */ /* 0x000fe20000000000 */
[----:B------:R-:W2:Y:S04]  /*16480*/  LDL.LU.64 R48, [R1+0x1a0] ;  /* 0x0001a00001307983 */ /* 0x000ea80000300a00 */
[----:B------:R-:W2:Y:S01]  /*16490*/  LDL.LU.64 R50, [R1+0x90] ;  /* 0x0000900001327983 */ /* 0x000ea20000300a00 */
[----:B------:R-:W-:-:S03]  /*164a0*/  ISETP.GE.U32.AND P2, PT, R252, 0x7ffffee1, PT ;  /* 0x7ffffee1fc00780c */ /* 0x000fc60003f46070 */
[----:B------:R-:W2:Y:S01]  /*164b0*/  LDL.LU.64 R34, [R1+0x80] ;  /* 0x0000800001227983 */ /* 0x000ea20000300a00 */
[----:B------:R-:W-:-:S03]  /*164c0*/  ISETP.GE.U32.AND P5, PT, R246, 0x7ffffec3, PT ;  /* 0x7ffffec3f600780c */ /* 0x000fc60003fa6070 */
[----:B------:R-:W2:Y:S01]  /*164d0*/  LDL.LU.64 R226, [R1+0x70] ;  /* 0x0000700001e27983 */ /* 0x000ea20000300a00 */
[----:B------:R-:W-:-:S03]  /*164e0*/  VIADD R246, R21, 0xffffff01 ;  /* 0xffffff0115f67836 */ /* 0x000fc60000000000 */
[----:B------:R-:W2:Y:S01]  /*164f0*/  LDL.LU.64 R242, [R1+0x60] ;  /* 0x0000600001f27983 */ /* 0x000ea20000300a00 */
[----:B------:R-:W-:-:S03]  /*16500*/  VIADD R252, R20, 0xffffff00 ;  /* 0xffffff0014fc7836 */ /* 0x000fc60000000000 */
[----:B------:R-:W2:Y:S04]  /*16510*/  LDL.LU.64 R54, [R1+0x1a8] ;  /* 0x0001a80001367983 */ /* 0x000ea80000300a00 */
[----:B------:R-:W2:Y:S04]  /*16520*/  LDL.LU.64 R52, [R1+0x198] ;  /* 0x0001980001347983 */ /* 0x000ea80000300a00 */
[----:B------:R-:W2:Y:S01]  /*16530*/  LDL.LU.64 R42, [R1+0x88] ;  /* 0x00008800012a7983 */ /* 0x000ea20000300a00 */
[----:B------:R-:W-:Y:S01]  /*16540*/  ISETP.GE.U32.AND P3, PT, R247, 0x7ffffec4, PT ;  /* 0x7ffffec4f700780c */ /* 0x000fe20003f66070 */
[----:B----4-:R-:W-:-:S04]  /*16550*/  IMAD.WIDE R110, R2, 0x4, R38 ;  /* 0x00000004026e7825 */ /* 0x010fc800078e0226 */
[C---:B---3--:R-:W-:Y:S01]  /*16560*/  IMAD.WIDE R38, R2.reuse, 0x4, R28 ;  /* 0x0000000402267825 */ /* 0x048fe200078e021c */
[----:B------:R1:W-:Y:S04]  /*16570*/  STL.64 [R1+0x628], R110 ;  /* 0x0006286e01007387 */ /* 0x0003e80000100a00 */
[----:B------:R-:W-:Y:S04]  /*16580*/  STL.64 [R1+0x630], R38 ;  /* 0x0006302601007387 */ /* 0x000fe80000100a00 */
[----:B------:R-:W3:Y:S04]  /*16590*/  LDL.LU.64 R28, [R1+0x78] ;  /* 0x00007800011c7983 */ /* 0x000ee80000300a00 */
[----:B------:R-:W-:Y:S01]  /*165a0*/  LDGSTS.E [R15+0x30000], desc[UR16][R110.64], !P6 ;  /* 0x300000006e0f7fae */ /* 0x000fe2000f121850 */
[----:B------:R-:W-:-:S03]  /*165b0*/  IMAD.WIDE R20, R2, 0x4, R234 ;  /* 0x0000000402147825 */ /* 0x000fc600078e02ea */
[----:B------:R-:W-:Y:S01]  /*165c0*/  LDGSTS.E [R15+0x34000], desc[UR16][R38.64], !P6 ;  /* 0x34000000260f7fae */ /* 0x000fe2000f121850 */
[----:B------:R-:W-:-:S03]  /*165d0*/  ISETP.GE.U32.AND P6, PT, R246, 0x7ffffec2, PT ;  /* 0x7ffffec2f600780c */ /* 0x000fc60003fc6070 */
[----:B------:R-:W4:Y:S04]  /*165e0*/  LDL.LU.64 R234, [R1+0x68] ;  /* 0x0000680001ea7983 */ /* 0x000f280000300a00 */
[----:B------:R1:W-:Y:S04]  /*165f0*/  STL.64 [R1+0x648], R20 ;  /* 0x0006481401007387 */ /* 0x0003e80000100a00 */
[----:B-1----:R-:W4:Y:S04]  /*16600*/  LDL.LU.64 R110, [R1+0xe60] ;  /* 0x000e6000016e7983 */ /* 0x002f280000300a00 */
[----:B------:R1:W-:Y:S01]  /*16610*/  LDGSTS.E [R15+0x30004], desc[UR16][R20.64], !P0 ;  /* 0x30004000140f7fae */ /* 0x0003e2000c121850 */
[----:B------:R-:W-:-:S05]  /*16620*/  IMAD.WIDE R12, R2, 0x4, R12 ;  /* 0x00000004020c7825 */ /* 0x000fca00078e020c */
[----:B------:R1:W-:Y:S04]  /*16630*/  STL.64 [R1+0x668], R12 ;  /* 0x0006680c01007387 */ /* 0x0003e80000100a00 */
[----:B------:R-:W4:Y:S04]  /*16640*/  LDL.LU.64 R246, [R1+0x58] ;  /* 0x0000580001f67983 */ /* 0x000f280000300a00 */
[----:B------:R-:W4:Y:S04]  /*16650*/  LDL.LU.64 R20, [R1+0x50] ;  /* 0x0000500001147983 */ /* 0x000f280000300a00 */
[----:B------:R4:W-:Y:S01]  /*16660*/  LDGSTS.E [R15+0x34004], desc[UR16][R12.64], !P0 ;  /* 0x340040000c0f7fae */ /* 0x0009e2000c121850 */
[----:B------:R-:W-:-:S03]  /*16670*/  ISETP.GE.U32.AND P0, PT, R252, 0x7ffffec1, PT ;  /* 0x7ffffec1fc00780c */ /* 0x000fc60003f06070 */
[----:B-1----:R-:W4:Y:S01]  /*16680*/  LDL.LU.64 R12, [R1+0x30] ;  /* 0x00003000010c7983 */ /* 0x002f220000300a00 */
[----:B--2---:R-:W-:-:S03]  /*16690*/  IMAD.WIDE R22, R2, 0x4, R22 ;  /* 0x0000000402167825 */ /* 0x004fc600078e0216 */
[----:B------:R-:W2:Y:S01]  /*166a0*/  LDL.LU.64 R38, [R1+0x10] ;  /* 0x0000100001267983 */ /* 0x000ea20000300a00 */
[----:B------:R-:W-:-:S03]  /*166b0*/  IMAD.WIDE R48, R2, 0x4, R48 ;  /* 0x0000000402307825 */ /* 0x000fc600078e0230 */
[----:B------:R1:W-:Y:S01]  /*166c0*/  STL.64 [R1+0x690], R22 ;  /* 0x0006901601007387 */ /* 0x0003e20000100a00 */
[----:B------:R-:W-:-:S03]  /*166d0*/  IMAD.WIDE R50, R2, 0x4, R50 ;  /* 0x0000000402327825 */ /* 0x000fc600078e0232 */
[----:B------:R-:W-:Y:S01]  /*166e0*/  STL.64 [R1+0x730], R48 ;  /* 0x0007303001007387 */ /* 0x000fe20000100a00 */
[----:B------:R-:W-:-:S03]  /*166f0*/  IMAD.WIDE R34, R2, 0x4, R34 ;  /* 0x0000000402227825 */ /* 0x000fc600078e0222 */
[----:B------:R-:W-:Y:S01]  /*16700*/  STL.64 [R1+0x810], R50 ;  /* 0x0008103201007387 */ /* 0x000fe20000100a00 */
[----:B------:R-:W-:-:S03]  /*16710*/  IMAD.WIDE R226, R2, 0x4, R226 ;  /* 0x0000000402e27825 */ /* 0x000fc600078e02e2 */
[----:B------:R-:W-:Y:S01]  /*16720*/  STL.64 [R1+0x888], R34 ;  /* 0x0008882201007387 */ /* 0x000fe20000100a00 */
[----:B------:R-:W-:-:S04]  /*16730*/  IMAD.WIDE R242, R2, 0x4, R242 ;  /* 0x0000000402f27825 */ /* 0x000fc800078e02f2 */
[C---:B------:R-:W-:Y:S01]  /*16740*/  IMAD.WIDE R54, R2.reuse, 0x4, R54 ;  /* 0x0000000402367825 */ /* 0x040fe200078e0236 */
[----:B------:R-:W-:Y:S03]  /*16750*/  STL.64 [R1+0x9b0], R226 ;  /* 0x0009b0e201007387 */ /* 0x000fe60000100a00 */
[C---:B------:R-:W-:Y:S01]  /*16760*/  IMAD.WIDE R52, R2.reuse, 0x4, R52 ;  /* 0x0000000402347825 */ /* 0x040fe200078e0234 */
[----:B------:R3:W-:Y:S03]  /*16770*/  STL.64 [R1+0x638], R54 ;  /* 0x0006383601007387 */ /* 0x0007e60000100a00 */
[C---:B------:R-:W-:Y:S01]  /*16780*/  IMAD.WIDE R42, R2.reuse, 0x4, R42 ;  /* 0x00000004022a7825 */ /* 0x040fe200078e022a */
[----:B------:R-:W-:Y:S04]  /*16790*/  STL.64 [R1+0xa98], R242 ;  /* 0x000a98f201007387 */ /* 0x000fe80000100a00 */
[----:B------:R4:W-:Y:S04]  /*167a0*/  STL.64 [R1+0x660], R52 ;  /* 0x0006603401007387 */ /* 0x0009e80000100a00 */
[----:B------:R4:W-:Y:S04]  /*167b0*/  STL.64 [R1+0x818], R42 ;  /* 0x0008182a01007387 */ /* 0x0009e80000100a00 */
[----:B------:R-:W-:Y:S04]  /*167c0*/  LDGSTS.E [R15+0x30008], desc[UR16][R22.64], !P1 ;  /* 0x30008000160f7fae */ /* 0x000fe8000c921850 */
[----:B------:R-:W-:Y:S04]  /*167d0*/  LDGSTS.E [R15+0x34008], desc[UR16][R54.64], !P1 ;  /* 0x34008000360f7fae */ /* 0x000fe8000c921850 */
[----:B------:R-:W-:Y:S04]  /*167e0*/  LDGSTS.E [R15+0x3000c], desc[UR16][R48.64], !P2 ;  /* 0x3000c000300f7fae */ /* 0x000fe8000d121850 */
[----:B-1----:R-:W2:Y:S04]  /*167f0*/  LDL.LU.64 R22, [R1+0xe58] ;  /* 0x000e580001167983 */ /* 0x002ea80000300a00 */
[----:B------:R-:W-:Y:S04]  /*16800*/  LDGSTS.E [R15+0x3400c], desc[UR16][R52.64], !P2 ;  /* 0x3400c000340f7fae */ /* 0x000fe8000d121850 */
[----:B------:R-:W-:Y:S04]  /*16810*/  LDGSTS.E [R15+0x38000], desc[UR16][R50.64], !P3 ;  /* 0x38000000320f7fae */ /* 0x000fe8000d921850 */
[----:B------:R-:W-:Y:S04]  /*16820*/  LDGSTS.E [R15+0x3c000], desc[UR16][R42.64], !P3 ;  /* 0x3c0000002a0f7fae */ /* 0x000fe8000d921850 */
[----:B------:R-:W-:Y:S01]  /*16830*/  LDGSTS.E [R15+0x38004], desc[UR16][R34.64], !P5 ;  /* 0x38004000220f7fae */ /* 0x000fe2000e921850 */
[----:B---3--:R-:W-:-:S05]  /*16840*/  IMAD.WIDE R28, R2, 0x4, R28 ;  /* 0x00000004021c7825 */ /* 0x008fca00078e021c */
[----:B------:R1:W-:Y:S04]  /*16850*/  STL.64 [R1+0x828], R28 ;  /* 0x0008281c01007387 */ /* 0x0003e80000100a00 */
[----:B------:R-:W3:Y:S01]  /*16860*/  LDL.LU.64 R54, [R1+0xe50] ;  /* 0x000e500001367983 */ /* 0x000ee20000300a00 */
[----:B----4-:R-:W-:-:S03]  /*16870*/  IMAD.WIDE R234, R2, 0x4, R234 ;  /* 0x0000000402ea7825 */ /* 0x010fc600078e02ea */
[----:B------:R-:W-:Y:S04]  /*16880*/  LDGSTS.E [R15+0x3c004], desc[UR16][R28.64], !P5 ;  /* 0x3c0040001c0f7fae */ /* 0x000fe8000e921850 */
[----:B------:R4:W-:Y:S04]  /*16890*/  STL.64 [R1+0x848], R234 ;  /* 0x000848ea01007387 */ /* 0x0009e80000100a00 */
[----:B------:R-:W3:Y:S04]  /*168a0*/  LDL.LU.64 R48, [R1+0xe48] ;  /* 0x000e480001307983 */ /* 0x000ee80000300a00 */
[----:B------:R-:W-:Y:S04]  /*168b0*/  LDGSTS.E [R15+0x38008], desc[UR16][R226.64], !P6 ;  /* 0x38008000e20f7fae */ /* 0x000fe8000f121850 */
[----:B------:R-:W-:Y:S04]  /*168c0*/  LDGSTS.E [R15+0x3c008], desc[UR16][R234.64], !P6 ;  /* 0x3c008000ea0f7fae */ /* 0x000fe8000f121850 */
[----:B------:R-:W-:Y:S01]  /*168d0*/  LDGSTS.E [R15+0x3800c], desc[UR16][R242.64], !P0 ;  /* 0x3800c000f20f7fae */ /* 0x000fe2000c121850 */
[----:B------:R-:W-:-:S05]  /*168e0*/  IMAD.WIDE R246, R2, 0x4, R246 ;  /* 0x0000000402f67825 */ /* 0x000fca00078e02f6 */
[----:B------:R2:W-:Y:S04]  /*168f0*/  STL.64 [R1+0x958], R246 ;  /* 0x000958f601007387 */ /* 0x0005e80000100a00 */
[----:B------:R-:W3:Y:S04]  /*16900*/  LDL.LU.64 R52, [R1+0xe40] ;  /* 0x000e400001347983 */ /* 0x000ee80000300a00 */
[----:B------:R-:W3:Y:S04]  /*16910*/  LDL.LU.64 R50, [R1+0xe38] ;  /* 0x000e380001327983 */ /* 0x000ee80000300a00 */
[----:B------:R-:W3:Y:S04]  /*16920*/  LDL.LU.64 R42, [R1+0xe30] ;  /* 0x000e3000012a7983 */ /* 0x000ee80000300a00 */
[----:B------:R-:W3:Y:S04]  /*16930*/  LDL.LU.64 R34, [R1+0xe28] ;  /* 0x000e280001227983 */ /* 0x000ee80000300a00 */
[----:B-1----:R-:W3:Y:S04]  /*16940*/  LDL.LU.64 R28, [R1+0xe20] ;  /* 0x000e2000011c7983 */ /* 0x002ee80000300a00 */
[----:B------:R-:W3:Y:S04]  /*16950*/  LDL.LU.64 R226, [R1+0xe18] ;  /* 0x000e180001e27983 */ /* 0x000ee80000300a00 */
[----:B----4-:R-:W4:Y:S04]  /*16960*/  LDL.LU.64 R234, [R1+0xe10] ;  /* 0x000e100001ea7983 */ /* 0x010f280000300a00 */
[----:B------:R-:W3:Y:S01]  /*16970*/  LDL.LU.64 R242, [R1+0xe08] ;  /* 0x000e080001f27983 */ /* 0x000ee20000300a00 */
[----:B------:R-:W-:Y:S01]  /*16980*/  IADD3 R252, R9, 0x100000, RZ ;  /* 0x0010000009fc7810 */ /* 0x000fe20007ffe0ff */
[----:B------:R-:W-:-:S02]  /*16990*/  IMAD.WIDE R20, R4, 0x4, R20 ;  /* 0x0000000404147825 */ /* 0x000fc400078e0214 */
[----:B------:R1:W-:Y:S02]  /*169a0*/  LDGSTS.E [R15+0x3c00c], desc[UR16][R246.64], !P0 ;  /* 0x3c00c000f60f7fae */ /* 0x0003e4000c121850 */
[C---:B------:R-:W-:Y:S02]  /*169b0*/  IMAD.WIDE R12, R4.reuse, 0x4, R12 ;  /* 0x00000004040c7825 */ /* 0x040fe400078e020c */
[----:B------:R-:W0:Y:S02]  /*169c0*/  LDGDEPBAR ;  /* 0x00000000000079af */ /* 0x000e240000000000 */
[----:B--2---:R-:W-:Y:S02]  /*169d0*/  IMAD.WIDE R38, R4, 0x4, R38 ;  /* 0x0000000404267825 */ /* 0x004fe400078e0226 */
[----:B------:R-:W-:Y:S02]  /*169e0*/  STL.64 [R1+0x950], R20 ;  /* 0x0009501401007387 */ /* 0x000fe40000100a00 */
[----:B-1----:R-:W-:-:S02]  /*169f0*/  VIADD R247, R9, 0x100000 ;  /* 0x0010000009f77836 */ /* 0x002fc40000000000 */
[----:B------:R-:W-:Y:S01]  /*16a00*/  LDGSTS.E [R252+-0x80000], desc[UR16][R20.64], P4 ;  /* 0x8000000014fc7fae */ /* 0x000fe2000a121850 */
[C---:B------:R-:W-:Y:S01]  /*16a10*/  VIADD R246, R9.reuse, 0x100000 ;  /* 0x0010000009f67836 */ /* 0x040fe20000000000 */
[----:B------:R-:W-:Y:S02]  /*16a20*/  IADD3 R15, R9, 0x100000, RZ ;  /* 0x00100000090f7810 */ /* 0x000fe40007ffe0ff */
[----:B------:R1:W-:Y:S04]  /*16a30*/  STL.64 [R1+0xb20], R12 ;  /* 0x000b200c01007387 */ /* 0x0003e80000100a00 */
[----:B------:R-:W-:Y:S04]  /*16a40*/  LDGSTS.E [R247+-0x7fc00], desc[UR16][R12.64], P4 ;  /* 0x804000000cf77fae */ /* 0x000fe8000a121850 */
[----:B------:R4:W-:Y:S04]  /*16a50*/  STL.64 [R1+0xba0], R38 ;  /* 0x000ba02601007387 */ /* 0x0009e80000100a00 */
[----:B------:R4:W-:Y:S04]  /*16a60*/  LDGSTS.E [R246+-0x7f800], desc[UR16][R38.64], P4 ;  /* 0x8080000026f67fae */ /* 0x0009e8000a121850 */
[----:B-1----:R-:W2:Y:S01]  /*16a70*/  LDL.LU.64 R12, [R1+0xe00] ;  /* 0x000e0000010c7983 */ /* 0x002ea20000300a00 */
[----:B----4-:R-:W-:-:S04]  /*16a80*/  IMAD.WIDE R38, R4, 0x4, R234 ;  /* 0x0000000404267825 */ /* 0x010fc800078e02ea */
[----:B---3--:R-:W-:-:S04]  /*16a90*/  IMAD.WIDE R20, R4, 0x4, R242 ;  /* 0x0000000404147825 */ /* 0x008fc800078e02f2 */
[----:B------:R-:W-:Y:S01]  /*16aa0*/  VIADD R242, R9, 0x100000 ;  /* 0x0010000009f27836 */ /* 0x000fe20000000000 */
[----:B------:R1:W-:Y:S04]  /*16ab0*/  STL.64 [R1+0xbd0], R20 ;  /* 0x000bd01401007387 */ /* 0x0003e80000100a00 */
[----:B------:R-:W-:Y:S04]  /*16ac0*/  LDGSTS.E [R15+-0x7f400], desc[UR16][R20.64], P4 ;  /* 0x80c00000140f7fae */ /* 0x000fe8000a121850 */
[----:B------:R3:W-:Y:S04]  /*16ad0*/  LDGSTS.E [R242+-0x7f000], desc[UR16][R38.64], P4 ;  /* 0x8100000026f27fae */ /* 0x0007e8000a121850 */
[----:B-1----:R-:W4:Y:S04]  /*16ae0*/  LDL.LU.64 R20, [R1+0xdf8] ;  /* 0x000df80001147983 */ /* 0x002f280000300a00 */
[----:B------:R1:W-:Y:S04]  /*16af0*/  STL.64 [R1+0xbf8], R38 ;  /* 0x000bf82601007387 */ /* 0x0003e80000100a00 */
[----:B-1----:R-:W4:Y:S01]  /*16b00*/  LDL.LU.64 R38, [R1+0xdf0] ;  /* 0x000df00001267983 */ /* 0x002f220000300a00 */
[----:B------:R-:W-:-:S04]  /*16b10*/  IMAD.WIDE R226, R4, 0x4, R226 ;  /* 0x0000000404e27825 */ /* 0x000fc800078e02e2 */
[C---:B------:R-:W-:Y:S01]  /*16b20*/  VIADD R234, R9.reuse, 0x100000 ;  /* 0x0010000009ea7836 */ /* 0x040fe20000000000 */
[----:B---3--:R-:W-:Y:S01]  /*16b30*/  MOV R242, R226 ;  /* 0x000000e200f27202 */ /* 0x008fe20000000f00 */
[----:B------:R-:W-:Y:S01]  /*16b40*/  IMAD.MOV.U32 R243, RZ, RZ, R227 ;  /* 0x000000fffff37224 */ /* 0x000fe200078e00e3 */
[----:B------:R4:W-:Y:S01]  /*16b50*/  STL.64 [R1+0xc30], R226 ;  /* 0x000c30e201007387 */ /* 0x0009e20000100a00 */
[----:B--2---:R-:W-:Y:S01]  /*16b60*/  IMAD.WIDE R246, R4, 0x4, R12 ;  /* 0x0000000404f67825 */ /* 0x004fe200078e020c */
[C---:B------:R-:W-:Y:S02]  /*16b70*/  IADD3 R13, R9.reuse, 0x100000, RZ ;  /* 0x00100000090d7810 */ /* 0x040fe40007ffe0ff */
[----:B------:R-:W-:Y:S01]  /*16b80*/  LDGSTS.E [R234+-0x7ec00], desc[UR16][R242.64], P4 ;  /* 0x81400000f2ea7fae */ /* 0x000fe2000a121850 */
[----:B------:R-:W-:-:S03]  /*16b90*/  VIADD R12, R9, 0x100000 ;  /* 0x00100000090c7836 */ /* 0x000fc60000000000 */
[----:B------:R-:W-:Y:S04]  /*16ba0*/  STL.64 [R1+0xc60], R246 ;  /* 0x000c60f601007387 */ /* 0x000fe80000100a00 */
[----:B------:R-:W-:Y:S01]  /*16bb0*/  LDGSTS.E [R15+-0x7e800], desc[UR16][R246.64], P4 ;  /* 0x81800000f60f7fae */ /* 0x000fe2000a121850 */
[----:B----4-:R-:W-:-:S04]  /*16bc0*/  IMAD.WIDE R226, R4, 0x4, R20 ;  /* 0x0000000404e27825 */ /* 0x010fc800078e0214 */
[C---:B------:R-:W-:Y:S01]  /*16bd0*/  IMAD.WIDE R20, R4.reuse, 0x4, R28 ;  /* 0x0000000404147825 */ /* 0x040fe200078e021c */
[----:B------:R-:W-:Y:S03]  /*16be0*/  STL.64 [R1+0xc80], R226 ;  /* 0x000c80e201007387 */ /* 0x000fe60000100a00 */
[C---:B------:R-:W-:Y:S01]  /*16bf0*/  IMAD.WIDE R28, R4.reuse, 0x4, R34 ;  /* 0x00000004041c7825 */ /* 0x040fe200078e0222 */
[----:B------:R-:W-:Y:S03]  /*16c00*/  LDGSTS.E [R12+-0x7e400], desc[UR16][R226.64], P4 ;  /* 0x81c00000e20c7fae */ /* 0x000fe6000a121850 */
[C---:B------:R-:W-:Y:S01]  /*16c10*/  IMAD.WIDE R38, R4.reuse, 0x4, R38 ;  /* 0x0000000404267825 */ /* 0x040fe200078e0226 */
[----:B------:R1:W-:Y:S04]  /*16c20*/  STL.64 [R1+0xca0], R20 ;  /* 0x000ca01401007387 */ /* 0x0003e80000100a00 */
[----:B------:R1:W-:Y:S04]  /*16c30*/  LDGSTS.E [R13+-0x7e000], desc[UR16][R20.64], P4 ;  /* 0x82000000140d7fae */ /* 0x0003e8000a121850 */
[----:B------:R-:W-:Y:S04]  /*16c40*/  STL.64 [R1+0xcb8], R38 ;  /* 0x000cb82601007387 */ /* 0x000fe80000100a00 */
[----:B------:R-:W-:Y:S01]  /*16c50*/  LDGSTS.E [R15+-0x7dc00], desc[UR16][R38.64], P4 ;  /* 0x82400000260f7fae */ /* 0x000fe2000a121850 */
[----:B-1----:R-:W-:-:S03]  /*16c60*/  IMAD.WIDE R20, R4, 0x4, R42 ;  /* 0x0000000404147825 */ /* 0x002fc600078e022a */
[----:B------:R1:W-:Y:S04]  /*16c70*/  STL.64 [R1+0xce0], R28 ;  /* 0x000ce01c01007387 */ /* 0x0003e80000100a00 */
[----:B------:R1:W-:Y:S01]  /*16c80*/  LDGSTS.E [R12+-0x7d800], desc[UR16][R28.64], P4 ;  /* 0x828000001c0c7fae */ /* 0x0003e2000a121850 */
[----:B------:R-:W-:-:S03]  /*16c90*/  IMAD.WIDE R34, R4, 0x4, R52 ;  /* 0x0000000404227825 */ /* 0x000fc600078e0234 */
[----:B------:R2:W-:Y:S04]  /*16ca0*/  STL.64 [R1+0xcf0], R20 ;  /* 0x000cf01401007387 */ /* 0x0005e80000100a00 */
[----:B------:R2:W-:Y:S01]  /*16cb0*/  LDGSTS.E [R13+-0x7d400], desc[UR16][R20.64], P4 ;  /* 0x82c00000140d7fae */ /* 0x0005e2000a121850 */
[----:B-1----:R-:W-:-:S05]  /*16cc0*/  IMAD.WIDE R28, R4, 0x4, R50 ;  /* 0x00000004041c7825 */ /* 0x002fca00078e0232 */
[----:B------:R1:W-:Y:S01]  /*16cd0*/  STL.64 [R1+0xd00], R28 ;  /* 0x000d001c01007387 */ /* 0x0003e20000100a00 */
[----:B--2---:R-:W-:-:S03]  /*16ce0*/  IMAD.WIDE R20, R4, 0x4, R48 ;  /* 0x0000000404147825 */ /* 0x004fc600078e0230 */
[----:B------:R1:W-:Y:S04]  /*16cf0*/  LDGSTS.E [R12+-0x7d000], desc[UR16][R28.64], P4 ;  /* 0x830000001c0c7fae */ /* 0x0003e8000a121850 */
[----:B------:R-:W-:Y:S04]  /*16d00*/  STL.64 [R1+0xd10], R34 ;  /* 0x000d102201007387 */ /* 0x000fe80000100a00 */
[----:B------:R-:W-:Y:S01]  /*16d10*/  LDGSTS.E [R15+-0x7cc00], desc[UR16][R34.64], P4 ;  /* 0x83400000220f7fae */ /* 0x000fe2000a121850 */
[----:B-1----:R-:W-:-:S03]  /*16d20*/  IMAD.WIDE R28, R4, 0x4, R54 ;  /* 0x00000004041c7825 */ /* 0x002fc600078e0236 */
[----:B------:R1:W-:Y:S04]  /*16d30*/  STL.64 [R1+0xd20], R20 ;  /* 0x000d201401007387 */ /* 0x0003e80000100a00 */
[----:B------:R1:W-:Y:S04]  /*16d40*/  LDGSTS.E [R13+-0x7c800], desc[UR16][R20.64], P4 ;  /* 0x83800000140d7fae */ /* 0x0003e8000a121850 */
[----:B------:R2:W-:Y:S04]  /*16d50*/  STL.64 [R1+0xd30], R28 ;  /* 0x000d301c01007387 */ /* 0x0005e80000100a00 */
[----:B------:R2:W-:Y:S01]  /*16d60*/  LDGSTS.E [R12+-0x7c400], desc[UR16][R28.64], P4 ;  /* 0x83c000001c0c7fae */ /* 0x0005e2000a121850 */
[----:B-1----:R-:W-:-:S04]  /*16d70*/  IMAD.WIDE R20, R4, 0x4, R22 ;  /* 0x0000000404147825 */ /* 0x002fc800078e0216 */
[----:B------:R-:W-:-:S04]  /*16d80*/  IMAD.WIDE R22, R4, 0x4, R116 ;  /* 0x0000000404167825 */ /* 0x000fc800078e0274 */
[C---:B--2---:R-:W-:Y:S01]  /*16d90*/  IMAD.WIDE R28, R4.reuse, 0x4, R110 ;  /* 0x00000004041c7825 */ /* 0x044fe200078e026e */
[----:B------:R1:W-:Y:S04]  /*16da0*/  STL.64 [R1+0xd40], R20 ;  /* 0x000d401401007387 */ /* 0x0003e80000100a00 */
[----:B------:R1:W-:Y:S04]  /*16db0*/  LDGSTS.E [R13+-0x7c000], desc[UR16][R20.64], P4 ;  /* 0x84000000140d7fae */ /* 0x0003e8000a121850 */
[----:B------:R2:W-:Y:S04]  /*16dc0*/  STL.64 [R1+0xd50], R28 ;  /* 0x000d501c01007387 */ /* 0x0005e80000100a00 */
[----:B------:R2:W-:Y:S01]  /*16dd0*/  LDGSTS.E [R15+-0x7bc00], desc[UR16][R28.64], P4 ;  /* 0x844000001c0f7fae */ /* 0x0005e2000a121850 */
[----:B-1----:R-:W-:-:S03]  /*16de0*/  IMAD.WIDE R20, R4, 0x4, R124 ;  /* 0x0000000404147825 */ /* 0x002fc600078e027c */
[----:B------:R1:W-:Y:S04]  /*16df0*/  STL.64 [R1+0xd60], R22 ;  /* 0x000d601601007387 */ /* 0x0003e80000100a00 */
[----:B------:R1:W-:Y:S01]  /*16e00*/  LDGSTS.E [R12+-0x7b800], desc[UR16][R22.64], P4 ;  /* 0x84800000160c7fae */ /* 0x0003e2000a121850 */
[----:B--2---:R-:W-:-:S03]  /*16e10*/  IMAD.WIDE R28, R4, 0x4, R134 ;  /* 0x00000004041c7825 */ /* 0x004fc600078e0286 */
[----:B------:R2:W-:Y:S04]  /*16e20*/  STL.64 [R1+0xd70], R20 ;  /* 0x000d701401007387 */ /* 0x0005e80000100a00 */
[----:B------:R2:W-:Y:S01]  /*16e30*/  LDGSTS.E [R13+-0x7b400], desc[UR16][R20.64], P4 ;  /* 0x84c00000140d7fae */ /* 0x0005e2000a121850 */
[----:B-1----:R-:W-:-:S05]  /*16e40*/  IMAD.WIDE R22, R4, 0x4, R132 ;  /* 0x0000000404167825 */ /* 0x002fca00078e0284 */
[----:B------:R1:W-:Y:S01]  /*16e50*/  STL.64 [R1+0xd80], R22 ;  /* 0x000d801601007387 */ /* 0x0003e20000100a00 */
[----:B--2---:R-:W-:-:S03]  /*16e60*/  IMAD.WIDE R20, R4, 0x4, R130 ;  /* 0x0000000404147825 */ /* 0x004fc600078e0282 */
[----:B------:R1:W-:Y:S04]  /*16e70*/  LDGSTS.E [R12+-0x7b000], desc[UR16][R22.64], P4 ;  /* 0x85000000160c7fae */ /* 0x0003e8000a121850 */
[----:B------:R-:W2:Y:S04]  /*16e80*/  LDL.LU.64 R242, [R1+0x48] ;  /* 0x0000480001f27983 */ /* 0x000ea80000300a00 */
[----:B------:R3:W-:Y:S01]  /*16e90*/  STL.64 [R1+0xd90], R28 ;  /* 0x000d901c01007387 */ /* 0x0007e20000100a00 */
[----:B-1----:R-:W-:-:S03]  /*16ea0*/  IMAD.WIDE R22, R4, 0x4, R136 ;  /* 0x0000000404167825 */ /* 0x002fc600078e0288 */
[----:B------:R1:W-:Y:S04]  /*16eb0*/  STL.64 [R1+0xd98], R20 ;  /* 0x000d981401007387 */ /* 0x0003e80000100a00 */
[----:B------:R-:W4:Y:S04]  /*16ec0*/  LDL.LU.64 R226, [R1+0x28] ;  /* 0x0000280001e27983 */ /* 0x000f280000300a00 */
[----:B------:R1:W-:Y:S04]  /*16ed0*/  STL.64 [R1+0xda0], R22 ;  /* 0x000da01601007387 */ /* 0x0003e80000100a00 */
[----:B------:R-:W4:Y:S04]  /*16ee0*/  LDL.LU.64 R246, [R1+0x8] ;  /* 0x0000080001f67983 */ /* 0x000f280000300a00 */
[----:B------:R3:W-:Y:S04]  /*16ef0*/  LDGSTS.E [R15+-0x7ac00], desc[UR16][R28.64], P4 ;  /* 0x854000001c0f7fae */ /* 0x0007e8000a121850 */
[----:B------:R1:W-:Y:S04]  /*16f00*/  LDGSTS.E [R13+-0x7a800], desc[UR16][R20.64], P4 ;  /* 0x85800000140d7fae */ /* 0x0003e8000a121850 */
[----:B------:R1:W-:Y:S01]  /*16f10*/  LDGSTS.E [R12+-0x7a400], desc[UR16][R22.64], P4 ;  /* 0x85c00000160c7fae */ /* 0x0003e2000a121850 */
[----:B---3--:R-:W-:-:S04]  /*16f20*/  IMAD.WIDE R28, R4, 0x4, R140 ;  /* 0x00000004041c7825 */ /* 0x008fc800078e028c */
[----:B-1----:R-:W-:-:S04]  /*16f30*/  IMAD.WIDE R20, R4, 0x4, R138 ;  /* 0x0000000404147825 */ /* 0x002fc800078e028a */
[----:B------:R-:W-:Y:S01]  /*16f40*/  IMAD.WIDE R22, R4, 0x4, R10 ;  /* 0x0000000404167825 */ /* 0x000fe200078e020a */
[----:B------:R1:W-:Y:S04]  /*16f50*/  STL.64 [R1+0xda8], R20 ;  /* 0x000da81401007387 */ /* 0x0003e80000100a00 */
[----:B------:R1:W-:Y:S01]  /*16f60*/  LDGSTS.E [R15+-0x7a000], desc[UR16][R20.64], P4 ;  /* 0x86000000140f7fae */ /* 0x0003e2000a121850 */
[----:B------:R-:W-:-:S03]  /*16f70*/  VIADD R10, R9, 0x100000 ;  /* 0x00100000090a7836 */ /* 0x000fc60000000000 */
[----:B------:R3:W-:Y:S04]  /*16f80*/  STL.64 [R1+0xdb0], R28 ;  /* 0x000db01c01007387 */ /* 0x0007e80000100a00 */
[----:B------:R3:W-:Y:S01]  /*16f90*/  LDGSTS.E [R13+-0x79c00], desc[UR16][R28.64], P4 ;  /* 0x864000001c0d7fae */ /* 0x0007e2000a121850 */
[----:B-1----:R-:W-:-:S03]  /*16fa0*/  IMAD.WIDE R20, R4, 0x4, R36 ;  /* 0x0000000404147825 */ /* 0x002fc600078e0224 */
[----:B------:R1:W-:Y:S04]  /*16fb0*/  STL.64 [R1+0xdb8], R22 ;  /* 0x000db81601007387 */ /* 0x0003e80000100a00 */
[----:B------:R1:W-:Y:S01]  /*16fc0*/  LDGSTS.E [R12+-0x79800], desc[UR16][R22.64], P4 ;  /* 0x86800000160c7fae */ /* 0x0003e2000a121850 */
[C---:B------:R-:W-:Y:S02]  /*16fd0*/  VIADD R11, R9.reuse, 0x100000 ;  /* 0x00100000090b7836 */ /* 0x040fe40000000000 */
[----:B---3--:R-:W-:Y:S01]  /*16fe0*/  IMAD.WIDE R28, R4, 0x4, R208 ;  /* 0x00000004041c7825 */ /* 0x008fe200078e02d0 */
[----:B------:R3:W-:Y:S01]  /*16ff0*/  STL.64 [R1+0xdc0], R20 ;  /* 0x000dc01401007387 */ /* 0x0007e20000100a00 */
[----:B------:R-:W-:-:S03]  /*17000*/  IADD3 R9, R9, 0x100000, RZ ;  /* 0x0010000009097810 */ /* 0x000fc60007ffe0ff */
[----:B------:R3:W-:Y:S01]  /*17010*/  LDGSTS.E [R10+-0x79400], desc[UR16][R20.64], P4 ;  /* 0x86c00000140a7fae */ /* 0x0007e2000a121850 */
[----:B-1----:R-:W-:-:S05]  /*17020*/  IMAD.WIDE R22, R4, 0x4, R46 ;  /* 0x0000000404167825 */ /* 0x002fca00078e022e */
[----:B------:R1:W-:Y:S01]  /*17030*/  STL.64 [R1+0xdc8], R22 ;  /* 0x000dc81601007387 */ /* 0x0003e20000100a00 */
[----:B---3--:R-:W-:-:S03]  /*17040*/  IMAD.WIDE R20, R4, 0x4, R210 ;  /* 0x0000000404147825 */ /* 0x008fc600078e02d2 */
[----:B------:R1:W-:Y:S04]  /*17050*/  LDGSTS.E [R12+-0x79000], desc[UR16][R22.64], P4 ;  /* 0x87000000160c7fae */ /* 0x0003e8000a121850 */
[----:B------:R-:W-:Y:S04]  /*17060*/  STL.64 [R1+0xdd0], R28 ;  /* 0x000dd01c01007387 */ /* 0x000fe80000100a00 */
[----:B------:R3:W-:Y:S01]  /*17070*/  LDGSTS.E [R11+-0x78c00], desc[UR16][R28.64], P4 ;  /* 0x874000001c0b7fae */ /* 0x0007e2000a121850 */
[----:B-1----:R-:W-:-:S03]  /*17080*/  IMAD.WIDE R22, R4, 0x4, R218 ;  /* 0x0000000404167825 */ /* 0x002fc600078e02da */
[----:B------:R2:W-:Y:S04]  /*17090*/  STL.64 [R1+0xdd8], R20 ;  /* 0x000dd81401007387 */ /* 0x0005e80000100a00 */
[----:B------:R1:W-:Y:S01]  /*170a0*/  LDGSTS.E [R10+-0x78800], desc[UR16][R20.64], P4 ;  /* 0x87800000140a7fae */ /* 0x0003e2000a121850 */
[----:B---3--:R-:W-:-:S03]  /*170b0*/  VIADD R11, R5, 0x100000 ;  /* 0x00100000050b7836 */ /* 0x008fc60000000000 */
[----:B------:R4:W-:Y:S04]  /*170c0*/  STL.64 [R1+0xde0], R22 ;  /* 0x000de01601007387 */ /* 0x0009e80000100a00 */
[----:B------:R3:W-:Y:S01]  /*170d0*/  LDGSTS.E [R9+-0x78400], desc[UR16][R22.64], P4 ;  /* 0x87c0000016097fae */ /* 0x0007e2000a121850 */
[C---:B-1----:R-:W-:Y:S01]  /*170e0*/  VIADD R10, R5.reuse, 0x100000 ;  /* 0x00100000050a7836 */ /* 0x042fe20000000000 */
[----:B---3--:R-:W-:Y:S01]  /*170f0*/  IADD3 R9, R5, 0x100000, RZ ;  /* 0x0010000005097810 */ /* 0x008fe20007ffe0ff */
[----:B--2---:R-:W-:-:S05]  /*17100*/  IMAD.WIDE R20, R4, 0x4, R242 ;  /* 0x0000000404147825 */ /* 0x004fca00078e02f2 */
[----:B------:R1:W-:Y:S04]  /*17110*/  STL.64 [R1+0x858], R20 ;  /* 0x0008581401007387 */ /* 0x0003e80000100a00 */
[----:B------:R1:W-:Y:S01]  /*17120*/  LDGSTS.E [R10+-0x7ff00], desc[UR16][R20.64], P4 ;  /* 0x80100000140a7fae */ /* 0x0003e2000a121850 */
[----:B----4-:R-:W-:-:S04]  /*17130*/  IMAD.WIDE R22, R4, 0x4, R226 ;  /* 0x0000000404167825 */ /* 0x010fc800078e02e2 */
[C---:B------:R-:W-:Y:S01]  /*17140*/  IMAD.WIDE R12, R4.reuse, 0x4, R246 ;  /* 0x00000004040c7825 */ /* 0x040fe200078e02f6 */
[----:B------:R2:W-:Y:S03]  /*17150*/  STL.64 [R1+0x878], R22 ;  /* 0x0008781601007387 */ /* 0x0005e60000100a00 */
[C---:B-1----:R-:W-:Y:S01]  /*17160*/  IMAD.WIDE R20, R4.reuse, 0x4, R240 ;  /* 0x0000000404147825 */ /* 0x042fe200078e02f0 */
[----:B------:R2:W-:Y:S04]  /*17170*/  LDGSTS.E [R11+-0x7fb00], desc[UR16][R22.64], P4 ;  /* 0x80500000160b7fae */ /* 0x0005e8000a121850 */
[----:B------:R1:W-:Y:S04]  /*17180*/  STL.64 [R1+0x898], R12 ;  /* 0x0008980c01007387 */ /* 0x0003e80000100a00 */
[----:B------:R1:W-:Y:S04]  /*17190*/  LDGSTS.E [R9+-0x7f700], desc[UR16][R12.64], P4 ;  /* 0x809000000c097fae */ /* 0x0003e8000a121850 */
[----:B------:R3:W-:Y:S01]  /*171a0*/  STL.64 [R1+0x8b8], R20 ;  /* 0x0008b81401007387 */ /* 0x0007e20000100a00 */
[----:B--2---:R-:W-:-:S03]  /*171b0*/  IMAD.WIDE R22, R4, 0x4, R88 ;  /* 0x0000000404167825 */ /* 0x004fc600078e0258 */
[----:B------:R3:W-:Y:S01]  /*171c0*/  LDGSTS.E [R10+-0x7f300], desc[UR16][R20.64], P4 ;  /* 0x80d00000140a7fae */ /* 0x0007e2000a121850 */
[----:B-1----:R-:W-:-:S05]  /*171d0*/  IMAD.WIDE R12, R4, 0x4, R232 ;  /* 0x00000004040c7825 */ /* 0x002fca00078e02e8 */
[----:B------:R1:W-:Y:S01]  /*171e0*/  STL.64 [R1+0x8d8], R12 ;  /* 0x0008d80c01007387 */ /* 0x0003e20000100a00 */
[----:B---3--:R-:W-:-:S03]  /*171f0*/  IMAD.WIDE R20, R4, 0x4, R120 ;  /* 0x0000000404147825 */ /* 0x008fc600078e0278 */
        /* <DEDUP_REMOVED lines=55> */
[----:B------:R-:W4:Y:S04]  /*17570*/  LDL.LU.64 R246, [R1] ;  /* 0x0000000001f67983 */ /* 0x000f280000300a00 */
[----:B------:R3:W-:Y:S04]  /*17580*/  LDGSTS.E [R10+-0x7ab00], desc[UR16][R22.64], P4 ;  /* 0x85500000160a7fae */ /* 0x0007e8000a121850 */
[----:B------:R1:W-:Y:S04]  /*17590*/  LDGSTS.E [R11+-0x7a700], desc[UR16][R20.64], P4 ;  /* 0x85900000140b7fae */ /* 0x0003e8000a121850 */
[----:B------:R1:W-:Y:S01]  /*175a0*/  LDGSTS.E [R9+-0x7a300], desc[UR16][R12.64], P4 ;  /* 0x85d000000c097fae */ /* 0x0003e2000a121850 */
[----:B---3--:R-:W-:-:S04]  /*175b0*/  IMAD.WIDE R22, R4, 0x4, R152 ;  /* 0x0000000404167825 */ /* 0x008fc800078e0298 */
[----:B-1----:R-:W-:-:S04]  /*175c0*/  IMAD.WIDE R20, R4, 0x4, R150 ;  /* 0x0000000404147825 */ /* 0x002fc800078e0296 */
[C---:B------:R-:W-:Y:S01]  /*175d0*/  IMAD.WIDE R12, R4.reuse, 0x4, R184 ;  /* 0x00000004040c7825 */ /* 0x040fe200078e02b8 */
[----:B------:R1:W-:Y:S04]  /*175e0*/  STL.64 [R1+0xd18], R20 ;  /* 0x000d181401007387 */ /* 0x0003e80000100a00 */
[----:B------:R1:W-:Y:S04]  /*175f0*/  LDGSTS.E [R10+-0x79f00], desc[UR16][R20.64], P4 ;  /* 0x86100000140a7fae */ /* 0x0003e8000a121850 */
[----:B------:R3:W-:Y:S04]  /*17600*/  STL.64 [R1+0xd28], R22 ;  /* 0x000d281601007387 */ /* 0x0007e80000100a00 */
[----:B------:R3:W-:Y:S01]  /*17610*/  LDGSTS.E [R9+-0x79b00], desc[UR16][R22.64], P4 ;  /* 0x8650000016097fae */ /* 0x0007e2000a121850 */
[----:B-1----:R-:W-:-:S03]  /*17620*/  IMAD.WIDE R20, R4, 0x4, R190 ;  /* 0x0000000404147825 */ /* 0x002fc600078e02be */
[----:B------:R1:W-:Y:S04]  /*17630*/  STL.64 [R1+0xd38], R12 ;  /* 0x000d380c01007387 */ /* 0x0003e80000100a00 */
[----:B------:R1:W-:Y:S01]  /*17640*/  LDGSTS.E [R11+-0x79700], desc[UR16][R12.64], P4 ;  /* 0x869000000c0b7fae */ /* 0x0003e2000a121850 */
[----:B------:R-:W-:Y:S02]  /*17650*/  VIADD R5, R5, 0x100000 ;  /* 0x0010000005057836 */ /* 0x000fe40000000000 */
[C---:B---3--:R-:W-:Y:S01]  /*17660*/  IMAD.WIDE R22, R4.reuse, 0x4, R206 ;  /* 0x0000000404167825 */ /* 0x048fe200078e02ce */
[----:B------:R3:W-:Y:S04]  /*17670*/  STL.64 [R1+0xd48], R20 ;  /* 0x000d481401007387 */ /* 0x0007e80000100a00 */
        /* <DEDUP_REMOVED lines=8> */
[----:B------:R2:W-:Y:S01]  /*17700*/  STL.64 [R1+0xd78], R20 ;  /* 0x000d781401007387 */ /* 0x0005e20000100a00 */
[----:B------:R-:W-:-:S03]  /*17710*/  VIADD R9, R3, 0x100000 ;  /* 0x0010000003097836 */ /* 0x000fc60000000000 */
[----:B------:R-:W-:Y:S04]  /*17720*/  LDGSTS.E [R11+-0x78700], desc[UR16][R20.64], P4 ;  /* 0x87900000140b7fae */ /* 0x000fe8000a121850 */
[----:B------:R1:W-:Y:S01]  /*17730*/  LDGSTS.E [R5+-0x78300], desc[UR16][R12.64], P4 ;  /* 0x87d000000c057fae */ /* 0x0003e2000a121850 */
[----:B---3--:R-:W-:-:S03]  /*17740*/  VIADD R10, R3, 0x100000 ;  /* 0x00100000030a7836 */ /* 0x008fc60000000000 */
[----:B------:R3:W-:Y:S01]  /*17750*/  STL.64 [R1+0xd88], R12 ;  /* 0x000d880c01007387 */ /* 0x0007e20000100a00 */
[----:B-1----:R-:W-:Y:S01]  /*17760*/  IADD3 R5, R3, 0x100000, RZ ;  /* 0x0010000003057810 */ /* 0x002fe20007ffe0ff */
[----:B------:R-:W-:-:S04]  /*17770*/  IMAD.WIDE R16, R4, 0x4, R16 ;  /* 0x0000000404107825 */ /* 0x000fc800078e0210 */
[----:B--2---:R-:W-:-:S05]  /*17780*/  IMAD.WIDE R20, R4, 0x4, R242 ;  /* 0x0000000404147825 */ /* 0x004fca00078e02f2 */
[----:B------:R1:W-:Y:S04]  /*17790*/  STL.64 [R1+0x860], R20 ;  /* 0x0008601401007387 */ /* 0x0003e80000100a00 */
[----:B------:R1:W-:Y:S01]  /*177a0*/  LDGSTS.E [R9+-0x7fe00], desc[UR16][R20.64], P4 ;  /* 0x8020000014097fae */ /* 0x0003e2000a121850 */
[----:B----4-:R-:W-:-:S04]  /*177b0*/  IMAD.WIDE R22, R4, 0x4, R226 ;  /* 0x0000000404167825 */ /* 0x010fc800078e02e2 */
[C---:B---3--:R-:W-:Y:S01]  /*177c0*/  IMAD.WIDE R12, R4.reuse, 0x4, R246 ;  /* 0x00000004040c7825 */ /* 0x048fe200078e02f6 */
[----:B------:R-:W-:Y:S03]  /*177d0*/  STL.64 [R1+0x880], R22 ;  /* 0x0008801601007387 */ /* 0x000fe60000100a00 */
[C---:B-1----:R-:W-:Y:S01]  /*177e0*/  IMAD.WIDE R20, R4.reuse, 0x4, R238 ;  /* 0x0000000404147825 */ /* 0x042fe200078e02ee */
[----:B------:R-:W-:Y:S04]  /*177f0*/  LDGSTS.E [R5+-0x7fa00], desc[UR16][R22.64], P4 ;  /* 0x8060000016057fae */ /* 0x000fe8000a121850 */
[----:B------:R1:W-:Y:S04]  /*17800*/  STL.64 [R1+0x8a0], R12 ;  /* 0x0008a00c01007387 */ /* 0x0003e80000100a00 */
[----:B------:R1:W-:Y:S04]  /*17810*/  LDGSTS.E [R10+-0x7f600], desc[UR16][R12.64], P4 ;  /* 0x80a000000c0a7fae */ /* 0x0003e8000a121850 */
        /* <DEDUP_REMOVED lines=46> */
[----:B------:R1:W-:Y:S04]  /*17b00*/  LDGSTS.E [R10+-0x7b600], desc[UR16][R12.64], P4 ;  /* 0x84a000000c0a7fae */ /* 0x0003e8000a121850 */
[----:B------:R3:W-:Y:S01]  /*17b10*/  STL.64 [R1+0xbb0], R16 ;  /* 0x000bb01001007387 */ /* 0x0007e20000100a00 */
[----:B--2---:R-:W-:-:S03]  /*17b20*/  IMAD.WIDE R20, R4, 0x4, R158 ;  /* 0x0000000404147825 */ /* 0x004fc600078e029e */
[----:B------:R3:W-:Y:S01]  /*17b30*/  LDGSTS.E [R9+-0x7b200], desc[UR16][R16.64], P4 ;  /* 0x84e0000010097fae */ /* 0x0007e2000a121850 */
[----:B-1----:R-:W-:-:S05]  /*17b40*/  IMAD.WIDE R12, R4, 0x4, R156 ;  /* 0x00000004040c7825 */ /* 0x002fca00078e029c */
[----:B------:R1:W-:Y:S04]  /*17b50*/  STL.64 [R1+0xbc0], R12 ;  /* 0x000bc00c01007387 */ /* 0x0003e80000100a00 */
[----:B------:R-:W2:Y:S01]  /*17b60*/  LDL.LU.64 R246, [R1+0x38] ;  /* 0x0000380001f67983 */ /* 0x000ea20000300a00 */
[----:B---3--:R-:W-:-:S03]  /*17b70*/  IMAD.WIDE R16, R4, 0x4, R154 ;  /* 0x0000000404107825 */ /* 0x008fc600078e029a */
[----:B------:R1:W-:Y:S04]  /*17b80*/  LDGSTS.E [R5+-0x7ae00], desc[UR16][R12.64], P4 ;  /* 0x852000000c057fae */ /* 0x0003e8000a121850 */
[----:B------:R3:W-:Y:S04]  /*17b90*/  STL.64 [R1+0xbe0], R20 ;  /* 0x000be01401007387 */ /* 0x0007e80000100a00 */
[----:B------:R3:W-:Y:S01]  /*17ba0*/  LDGSTS.E [R9+-0x7aa00], desc[UR16][R20.64], P4 ;  /* 0x8560000014097fae */ /* 0x0007e2000a121850 */
[----:B-1----:R-:W-:-:S03]  /*17bb0*/  IMAD.WIDE R12, R4, 0x4, R160 ;  /* 0x00000004040c7825 */ /* 0x002fc600078e02a0 */
[----:B------:R1:W-:Y:S04]  /*17bc0*/  STL.64 [R1+0xc00], R16 ;  /* 0x000c001001007387 */ /* 0x0003e80000100a00 */
[----:B------:R1:W-:Y:S01]  /*17bd0*/  LDGSTS.E [R10+-0x7a600], desc[UR16][R16.64], P4 ;  /* 0x85a00000100a7fae */ /* 0x0003e2000a121850 */
[----:B---3--:R-:W-:-:S03]  /*17be0*/  IMAD.WIDE R20, R4, 0x4, R168 ;  /* 0x0000000404147825 */ /* 0x008fc600078e02a8 */
[----:B------:R3:W-:Y:S04]  /*17bf0*/  STL.64 [R1+0xc18], R12 ;  /* 0x000c180c01007387 */ /* 0x0007e80000100a00 */
        /* <DEDUP_REMOVED lines=17> */
[----:B------:R-:W-:Y:S01]  /*17d10*/  STL.64 [R1+0xcb0], R20 ;  /* 0x000cb01401007387 */ /* 0x000fe20000100a00 */
[----:B------:R-:W-:-:S03]  /*17d20*/  VIADD R3, R0, 0x100000 ;  /* 0x0010000000037836 */ /* 0x000fc60000000000 */
[----:B------:R3:W-:Y:S01]  /*17d30*/  LDGSTS.E [R9+-0x78a00], desc[UR16][R20.64], P4 ;  /* 0x8760000014097fae */ /* 0x0007e2000a121850 */
[----:B-1----:R-:W-:-:S03]  /*17d40*/  IMAD.WIDE R12, R4, 0x4, R222 ;  /* 0x00000004040c7825 */ /* 0x002fc600078e02de */
[----:B------:R-:W-:Y:S04]  /*17d50*/  STL.64 [R1+0xcc8], R16 ;  /* 0x000cc81001007387 */ /* 0x000fe80000100a00 */
[----:B------:R-:W-:Y:S01]  /*17d60*/  LDGSTS.E [R10+-0x78600], desc[UR16][R16.64], P4 ;  /* 0x87a00000100a7fae */ /* 0x000fe2000a121850 */
[----:B------:R-:W-:-:S03]  /*17d70*/  IMAD.WIDE R218, R4, 0x4, R244 ;  /* 0x0000000404da7825 */ /* 0x000fc600078e02f4 */
[----:B------:R1:W-:Y:S01]  /*17d80*/  STL.64 [R1+0xcd8], R12 ;  /* 0x000cd80c01007387 */ /* 0x0003e20000100a00 */
[----:B---3--:R-:W-:-:S03]  /*17d90*/  VIADD R9, R0, 0x100000 ;  /* 0x0010000000097836 */ /* 0x008fc60000000000 */
[----:B------:R3:W-:Y:S01]  /*17da0*/  LDGSTS.E [R5+-0x78200], desc[UR16][R12.64], P4 ;  /* 0x87e000000c057fae */ /* 0x0007e2000a121850 */
[----:B------:R-:W-:Y:S02]  /*17db0*/  VIADD R15, R0, 0x100000 ;  /* 0x00100000000f7836 */ /* 0x000fe40000000000 */
[----:B------:R-:W-:-:S04]  /*17dc0*/  IMAD.WIDE R232, R4, 0x4, R236 ;  /* 0x0000000404e87825 */ /* 0x000fc800078e02ec */
[----:B------:R-:W-:Y:S01]  /*17dd0*/  IMAD.WIDE R242, R4, 0x4, R228 ;  /* 0x0000000404f27825 */ /* 0x000fe200078e02e4 */
[----:B---3--:R-:W-:-:S03]  /*17de0*/  IADD3 R5, R0, 0x100000, RZ ;  /* 0x0010000000057810 */ /* 0x008fc60007ffe0ff */
[C---:B-1----:R-:W-:Y:S02]  /*17df0*/  IMAD.WIDE R12, R4.reuse, 0x4, R6 ;  /* 0x00000004040c7825 */ /* 0x042fe400078e0206 */
[----:B------:R-:W5:Y:S02]  /*17e00*/  LDL.LU.64 R6, [R1+0xde8] ;  /* 0x000de80001067983 */ /* 0x000f640000300a00 */
        /* <DEDUP_REMOVED lines=11> */
[----:B------:R1:W-:Y:S03]  /*17ec0*/  STL.64 [R1+0xa48], R16 ;  /* 0x000a481001007387 */ /* 0x0003e60000100a00 */
[C---:B------:R-:W-:Y:S01]  /*17ed0*/  IMAD.WIDE R20, R4.reuse, 0x4, R122 ;  /* 0x0000000404147825 */ /* 0x040fe200078e027a */
[----:B------:R-:W-:Y:S03]  /*17ee0*/  STL.64 [R1+0xa68], R22 ;  /* 0x000a681601007387 */ /* 0x000fe60000100a00 */
[C---:B------:R-:W-:Y:S01]  /*17ef0*/  IMAD.WIDE R18, R4.reuse, 0x4, R170 ;  /* 0x0000000404127825 */ /* 0x040fe200078e02aa */
[----:B------:R3:W-:Y:S03]  /*17f00*/  STL.64 [R1+0xa88], R20 ;  /* 0x000a881401007387 */ /* 0x0007e60000100a00 */
[----:B--2---:R-:W-:-:S05]  /*17f10*/  IMAD.WIDE R10, R4, 0x4, R246 ;  /* 0x00000004040a7825 */ /* 0x004fca00078e02f6 */
[----:B------:R-:W-:Y:S04]  /*17f20*/  LDGSTS.E [R3+-0x7fd00], desc[UR16][R10.64], P4 ;  /* 0x803000000a037fae */ /* 0x000fe8000a121850 */
[----:B------:R-:W-:Y:S04]  /*17f30*/  LDGSTS.E [R5+-0x7f900], desc[UR16][R12.64], P4 ;  /* 0x807000000c057fae */ /* 0x000fe8000a121850 */
[----:B------:R-:W-:Y:S04]  /*17f40*/  LDGSTS.E [R9+-0x7f500], desc[UR16][R218.64], P4 ;  /* 0x80b00000da097fae */ /* 0x000fe8000a121850 */
[----:B------:R-:W-:Y:S01]  /*17f50*/  LDGSTS.E [R15+-0x7f100], desc[UR16][R232.64], P4 ;  /* 0x80f00000e80f7fae */ /* 0x000fe2000a121850 */
[----:B------:R-:W-:-:S03]  /*17f60*/  IMAD.WIDE R246, R4, 0x4, R98 ;  /* 0x0000000404f67825 */ /* 0x000fc600078e0262 */
[----:B------:R-:W-:Y:S04]  /*17f70*/  LDGSTS.E [R3+-0x7ed00], desc[UR16][R242.64], P4 ;  /* 0x81300000f2037fae */ /* 0x000fe8000a121850 */
        /* <DEDUP_REMOVED lines=10> */
[----:B------:R1:W-:Y:S04]  /*18020*/  LDGSTS.E [R15+-0x7c100], desc[UR16][R16.64], P4 ;  /* 0x83f00000100f7fae */ /* 0x0003e8000a121850 */
[----:B------:R-:W-:Y:S04]  /*18030*/  LDGSTS.E [R3+-0x7bd00], desc[UR16][R22.64], P4 ;  /* 0x8430000016037fae */ /* 0x000fe8000a121850 */
[----:B------:R3:W-:Y:S01]  /*18040*/  LDGSTS.E [R5+-0x7b900], desc[UR16][R20.64], P4 ;  /* 0x8470000014057fae */ /* 0x0007e2000a121850 */
[----:B-1----:R-:W-:-:S05]  /*18050*/  IMAD.WIDE R16, R4, 0x4, R128 ;  /* 0x0000000404107825 */ /* 0x002fca00078e0280 */
[----:B------:R1:W-:Y:S04]  /*18060*/  STL.64 [R1+0xaa8], R16 ;  /* 0x000aa81001007387 */ /* 0x0003e80000100a00 */
[----:B------:R1:W-:Y:S01]  /*18070*/  LDGSTS.E [R9+-0x7b500], desc[UR16][R16.64], P4 ;  /* 0x84b0000010097fae */ /* 0x0003e2000a121850 */
[----:B---3--:R-:W-:-:S03]  /*18080*/  IMAD.WIDE R20, R4, 0x4, R178 ;  /* 0x0000000404147825 */ /* 0x008fc600078e02b2 */
        /* <DEDUP_REMOVED lines=31> */
[----:B------:R2:W-:Y:S01]  /*18280*/  STL.64 [R1+0xc28], R18 ;  /* 0x000c281201007387 */ /* 0x0005e20000100a00 */
[----:B-1----:R-:W-:-:S03]  /*18290*/  IMAD.WIDE R16, R4, 0x4, R224 ;  /* 0x0000000404107825 */ /* 0x002fc600078e02e0 */
[----:B------:R2:W-:Y:S04]  /*182a0*/  STL [R1+0x400], RZ ;  /* 0x000400ff01007387 */ /* 0x0005e80000100800 */
[----:B------:R2:W-:Y:S04]  /*182b0*/  STL.64 [R1+0xc48], R16 ;  /* 0x000c481001007387 */ /* 0x0005e80000100a00 */
[----:B------:R2:W-:Y:S04]  /*182c0*/  STL [R1+0x404], RZ ;  /* 0x000404ff01007387 */ /* 0x0005e80000100800 */
        /* <DEDUP_REMOVED lines=254> */
[----:B------:R2:W-:Y:S04]  /*192b0*/  STL [R1], RZ ;  /* 0x000000ff01007387 */ /* 0x0005e80000100800 */
        /* <DEDUP_REMOVED lines=127> */
[----:B------:R-:W3:Y:S01]  /*19ab0*/  LDL R15, [R1+0xc54] ;  /* 0x000c5400010f7983 */ /* 0x000ee20000100800 */
[----:B------:R-:W-:-:S03]  /*19ac0*/  IADD3 R0, R0, 0x100000, RZ ;  /* 0x0010000000007810 */ /* 0x000fc60007ffe0ff */
[----:B------:R2:W-:Y:S04]  /*19ad0*/  LDGSTS.E [R5+-0x78900], desc[UR16][R20.64], P4 ;  /* 0x8770000014057fae */ /* 0x0005e8000a121850 */
[----:B------:R2:W-:Y:S04]  /*19ae0*/  LDGSTS.E [R9+-0x78500], desc[UR16][R18.64], P4 ;  /* 0x87b0000012097fae */ /* 0x0005e8000a121850 */
[----:B------:R2:W-:Y:S01]  /*19af0*/  LDGSTS.E [R0+-0x78100], desc[UR16][R16.64], P4 ;  /* 0x87f0000010007fae */ /* 0x0005e2000a121850 */
[----:B------:R-:W-:-:S03]  /*19b00*/  CS2R R24, SRZ ;  /* 0x0000000000187805 */ /* 0x000fc6000001ff00 */
[----:B------:R-:W0:Y:S01]  /*19b10*/  LDGDEPBAR ;  /* 0x00000000000079af */ /* 0x000e220000000000 */
[----:B------:R-:W-:Y:S02]  /*19b20*/  CS2R R26, SRZ ;  /* 0x00000000001a7805 */ /* 0x000fe4000001ff00 */
[----:B------:R-:W-:Y:S02]  /*19b30*/  CS2R R28, SRZ ;  /* 0x00000000001c7805 */ /* 0x000fe4000001ff00 */
[----:B------:R-:W-:Y:S02]  /*19b40*/  CS2R R30, SRZ ;  /* 0x00000000001e7805 */ /* 0x000fe4000001ff00 */
[----:B------:R-:W-:Y:S02]  /*19b50*/  CS2R R32, SRZ ;  /* 0x0000000000207805 */ /* 0x000fe4000001ff00 */
[----:B------:R-:W-:Y:S02]  /*19b60*/  CS2R R34, SRZ ;  /* 0x0000000000227805 */ /* 0x000fe4000001ff00 */
[----:B------:R-:W-:-:S02]  /*19b70*/  CS2R R36, SRZ ;  /* 0x0000000000247805 */ /* 0x000fc4000001ff00 */
        /* <DEDUP_REMOVED lines=57> */
[----:B---3--:R-:W-:-:S13]  /*19f10*/  ISETP.GE.AND P0, PT, R15, 0x40, PT ;  /* 0x000000400f00780c */ /* 0x008fda0003f06270 */
[----:B--2---:R-:W-:Y:S05]  /*19f20*/  @!P0 BRA `(.L_x_0) ;  /* 0x0000012400688947 */ /* 0x004fea0003800000 */
[----:B------:R-:W2:Y:S04]  /*19f30*/  LDL.LU.64 R22, [R1+0x600] ;  /* 0x0006000001167983 */ /* 0x000ea80000300a00 */
[----:B------:R-:W3:Y:S04]  /*19f40*/  LDL.LU.64 R20, [R1+0x608] ;  /* 0x0006080001147983 */ /* 0x000ee80000300a00 */
[----:B------:R-:W4:Y:S04]  /*19f50*/  LDL.LU.64 R234, [R1+0x610] ;  /* 0x0006100001ea7983 */ /* 0x000f280000300a00 */
        /* <DEDUP_REMOVED lines=9> */
[----:B------:R-:W4:Y:S01]  /*19ff0*/  LDL.LU.64 R174, [R1+0x7b0] ;  /* 0x0007b00001ae7983 */ /* 0x000f220000300a00 */
[----:B--2---:R-:W-:-:S02]  /*1a000*/  IMAD.MOV.U32 R17, RZ, RZ, R22 ;  /* 0x000000ffff117224 */ /* 0x004fc400078e0016 */
[----:B------:R-:W-:Y:S01]  /*1a010*/  IMAD.MOV.U32 R16, RZ, RZ, R23 ;  /* 0x000000ffff107224 */ /* 0x000fe200078e0017 */
[----:B---3--:R-:W-:Y:S01]  /*1a020*/  MOV R19, R20 ;  /* 0x0000001400137202 */ /* 0x008fe20000000f00 */
[----:B------:R-:W-:Y:S02]  /*1a030*/  IMAD.MOV.U32 R18, RZ, RZ, R21 ;  /* 0x000000ffff127224 */ /* 0x000fe400078e0015 */
[----:B----4-:R-:W-:Y:S01]  /*1a040*/  IMAD.MOV.U32 R21, RZ, RZ, R234 ;  /* 0x000000ffff157224 */ /* 0x010fe200078e00ea */
[----:B------:R-:W-:Y:S02]  /*1a050*/  MOV R20, R235 ;  /* 0x000000eb00147202 */ /* 0x000fe40000000f00 */
[----:B------:R-:W2:Y:S01]  /*1a060*/  LDL.LU.64 R234, [R1+0x728] ;  /* 0x0007280001ea7983 */ /* 0x000ea20000300a00 */
[----:B------:R-:W-:Y:S02]  /*1a070*/  IMAD.MOV.U32 R23, RZ, RZ, R152 ;  /* 0x000000ffff177224 */ /* 0x000fe400078e0098 */
[----:B------:R-:W-:Y:S01]  /*1a080*/  IMAD.MOV.U32 R22, RZ, RZ, R153 ;  /* 0x000000ffff167224 */ /* 0x000fe200078e0099 */
[----:B------:R-:W3:Y:S01]  /*1a090*/  LDL.LU.64 R198, [R1+0x7e0] ;  /* 0x0007e00001c67983 */ /* 0x000ee20000300a00 */
[----:B------:R-:W-:Y:S01]  /*1a0a0*/  MOV R153, R230 ;  /* 0x000000e600997202 */ /* 0x000fe20000000f00 */
[----:B------:R-:W-:-:S02]  /*1a0b0*/  IMAD.MOV.U32 R152, RZ, RZ, R231 ;  /* 0x000000ffff987224 */ /* 0x000fc400078e00e7 */
[----:B------:R-:W4:Y:S01]  /*1a0c0*/  LDL.LU.64 R186, [R1+0x798] ;  /* 0x0007980001ba7983 */ /* 0x000f220000300a00 */
[----:B------:R-:W-:Y:S01]  /*1a0d0*/  IMAD.MOV.U32 R155, RZ, RZ, R220 ;  /* 0x000000ffff9b7224 */ /* 0x000fe200078e00dc */
[----:B------:R-:W-:Y:S02]  /*1a0e0*/  MOV R154, R221 ;  /* 0x000000dd009a7202 */ /* 0x000fe40000000f00 */
[----:B------:R-:W4:Y:S01]  /*1a0f0*/  LDL.LU.64 R220, [R1+0x6f8] ;  /* 0x0006f80001dc7983 */ /* 0x000f220000300a00 */
[----:B------:R-:W-:-:S03]  /*1a100*/  IMAD.MOV.U32 R157, RZ, RZ, R190 ;  /* 0x000000ffff9d7224 */ /* 0x000fc600078e00be */
[----:B------:R-:W4:Y:S01]  /*1a110*/  LDL.LU.64 R230, [R1+0x720] ;  /* 0x0007200001e67983 */ /* 0x000f220000300a00 */
[----:B------:R-:W-:Y:S01]  /*1a120*/  MOV R159, R184 ;  /* 0x000000b8009f7202 */ /* 0x000fe20000000f00 */
[----:B------:R-:W-:Y:S02]  /*1a130*/  IMAD.MOV.U32 R158, RZ, RZ, R185 ;  /* 0x000000ffff9e7224 */ /* 0x000fe400078e00b9 */
[----:B------:R-:W4:Y:S01]  /*1a140*/  LDL.LU.64 R184, [R1+0x750] ;  /* 0x0007500001b87983 */ /* 0x000f220000300a00 */
[----:B------:R-:W-:Y:S01]  /*1a150*/  IMAD.MOV.U32 R161, RZ, RZ, R208 ;  /* 0x000000ffffa17224 */ /* 0x000fe200078e00d0 */
[----:B------:R-:W-:Y:S01]  /*1a160*/  MOV R160, R209 ;  /* 0x000000d100a07202 */ /* 0x000fe20000000f00 */
[----:B------:R-:W-:Y:S01]  /*1a170*/  IMAD.MOV.U32 R156, RZ, RZ, R191 ;  /* 0x000000ffff9c7224 */ /* 0x000fe200078e00bf */
[----:B------:R-:W4:Y:S01]  /*1a180*/  LDL.LU.64 R208, [R1+0x778] ;  /* 0x0007780001d07983 */ /* 0x000f220000300a00 */
[----:B------:R-:W-:Y:S02]  /*1a190*/  IMAD.MOV.U32 R163, RZ, RZ, R226 ;  /* 0x000000ffffa37224 */ /* 0x000fe400078e00e2 */
[----:B------:R-:W-:-:S02]  /*1a1a0*/  IMAD.MOV.U32 R162, RZ, RZ, R227 ;  /* 0x000000ffffa27224 */ /* 0x000fc400078e00e3 */
[----:B------:R-:W4:Y:S01]  /*1a1b0*/  LDL.LU.64 R226, [R1+0x790] ;  /* 0x0007900001e27983 */ /* 0x000f220000300a00 */
[----:B------:R-:W-:Y:S01]  /*1a1c0*/  MOV R165, R210 ;  /* 0x000000d200a57202 */ /* 0x000fe20000000f00 */
[----:B------:R-:W-:Y:S02]  /*1a1d0*/  IMAD.MOV.U32 R164, RZ, RZ, R211 ;  /* 0x000000ffffa47224 */ /* 0x000fe400078e00d3 */
[----:B------:R-:W4:Y:S01]  /*1a1e0*/  LDL.LU.64 R190, [R1+0x6f0] ;  /* 0x0006f00001be7983 */ /* 0x000f220000300a00 */
[----:B------:R-:W-:Y:S01]  /*1a1f0*/  IMAD.MOV.U32 R167, RZ, RZ, R192 ;  /* 0x000000ffffa77224 */ /* 0x000fe200078e00c0 */
[----:B------:R-:W-:Y:S02]  /*1a200*/  MOV R166, R193 ;  /* 0x000000c100a67202 */ /* 0x000fe40000000f00 */
[----:B------:R-:W4:Y:S04]  /*1a210*/  LDL.LU.64 R210, [R1+0x7d8] ;  /* 0x0007d80001d27983 */ /* 0x000f280000300a00 */
[----:B------:R-:W4:Y:S04]  /*1a220*/  LDL.LU.64 R192, [R1+0x770] ;  /* 0x0007700001c07983 */ /* 0x000f280000300a00 */
[----:B------:R-:W4:Y:S01]  /*1a230*/  LDL.LU.64 R236, [R1+0x6c0] ;  /* 0x0006c00001ec7983 */ /* 0x000f220000300a00 */
[----:B--2---:R-:W-:Y:S01]  /*1a240*/  MOV R171, R234 ;  /* 0x000000ea00ab7202 */ /* 0x004fe20000000f00 */
[----:B------:R-:W-:-:S02]  /*1a250*/  IMAD.MOV.U32 R170, RZ, RZ, R235 ;  /* 0x000000ffffaa7224 */ /* 0x000fc400078e00eb */
[----:B------:R-:W2:Y:S01]  /*1a260*/  LDL.LU.64 R234, [R1+0x6e8] ;  /* 0x0006e80001ea7983 */ /* 0x000ea20000300a00 */
[----:B---3--:R-:W-:Y:S01]  /*1a270*/  IMAD.MOV.U32 R173, RZ, RZ, R198 ;  /* 0x000000ffffad7224 */ /* 0x008fe200078e00c6 */
[----:B------:R-:W-:Y:S02]  /*1a280*/  MOV R172, R199 ;  /* 0x000000c700ac7202 */ /* 0x000fe40000000f00 */
[----:B------:R-:W3:Y:S04]  /*1a290*/  LDL.LU.64 R198, [R1+0x718] ;  /* 0x0007180001c67983 */ /* 0x000ee80000300a00 */
[----:B------:R-:W3:Y:S01]  /*1a2a0*/  LDL.LU.64 R200, [R1+0x748] ;  /* 0x0007480001c87983 */ /* 0x000ee20000300a00 */
[----:B----4-:R-:W-:Y:S01]  /*1a2b0*/  MOV R177, R220 ;  /* 0x000000dc00b17202 */ /* 0x010fe20000000f00 */
[----:B------:R-:W-:-:S02]  /*1a2c0*/  IMAD.MOV.U32 R176, RZ, RZ, R221 ;  /* 0x000000ffffb07224 */ /* 0x000fc400078e00dd */
[----:B------:R-:W4:Y:S01]  /*1a2d0*/  LDL.LU.64 R220, [R1+0x768] ;  /* 0x0007680001dc7983 */ /* 0x000f220000300a00 */
[----:B------:R-:W-:Y:S01]  /*1a2e0*/  IMAD.MOV.U32 R179, RZ, RZ, R230 ;  /* 0x000000ffffb37224 */ /* 0x000fe200078e00e6 */
[----:B------:R-:W-:Y:S02]  /*1a2f0*/  MOV R178, R231 ;  /* 0x000000e700b27202 */ /* 0x000fe40000000f00 */
[----:B------:R-:W4:Y:S01]  /*1a300*/  LDL.LU.64 R230, [R1+0x6b8] ;  /* 0x0006b80001e67983 */ /* 0x000f220000300a00 */
[----:B------:R-:W-:Y:S02]  /*1a310*/  IMAD.MOV.U32 R181, RZ, RZ, R184 ;  /* 0x000000ffffb57224 */ /* 0x000fe400078e00b8 */
[----:B------:R-:W-:Y:S01]  /*1a320*/  IMAD.MOV.U32 R180, RZ, RZ, R185 ;  /* 0x000000ffffb47224 */ /* 0x000fe200078e00b9 */
[----:B------:R-:W-:Y:S01]  /*1a330*/  MOV R183, R208 ;  /* 0x000000d000b77202 */ /* 0x000fe20000000f00 */
[----:B------:R-:W-:Y:S02]  /*1a340*/  IMAD.MOV.U32 R182, RZ, RZ, R209 ;  /* 0x000000ffffb67224 */ /* 0x000fe400078e00d1 */
[----:B------:R-:W4:Y:S01]  /*1a350*/  LDL.LU.64 R208, [R1+0x7c8] ;  /* 0x0007c80001d07983 */ /* 0x000f220000300a00 */
[----:B------:R-:W-:Y:S01]  /*1a360*/  IMAD.MOV.U32 R169, RZ, RZ, R174 ;  /* 0x000000ffffa97224 */ /* 0x000fe200078e00ae */
[----:B------:R-:W-:Y:S01]  /*1a370*/  MOV R184, R227 ;  /* 0x000000e300b87202 */ /* 0x000fe20000000f00 */
[----:B------:R-:W-:-:S02]  /*1a380*/  IMAD.MOV.U32 R185, RZ, RZ, R226 ;  /* 0x000000ffffb97224 */ /* 0x000fc400078e00e2 */
[----:B------:R-:W-:Y:S01]  /*1a390*/  IMAD.MOV.U32 R168, RZ, RZ, R175 ;  /* 0x000000ffffa87224 */ /* 0x000fe200078e00af */
[----:B------:R-:W4:Y:S01]  /*1a3a0*/  LDL.LU.64 R226, [R1+0x740] ;  /* 0x0007400001e27983 */ /* 0x000f220000300a00 */
[----:B------:R-:W-:Y:S01]  /*1a3b0*/  IMAD.MOV.U32 R175, RZ, RZ, R186 ;  /* 0x000000ffffaf7224 */ /* 0x000fe200078e00ba */
[----:B------:R-:W-:Y:S01]  /*1a3c0*/  MOV R216, R194 ;  /* 0x000000c200d87202 */ /* 0x000fe20000000f00 */
[----:B------:R-:W-:Y:S01]  /*1a3d0*/  IMAD.MOV.U32 R174, RZ, RZ, R187 ;  /* 0x000000ffffae7224 */ /* 0x000fe200078e00bb */
[----:B------:R-:W-:Y:S01]  /*1a3e0*/  MOV R189, R210 ;  /* 0x000000d200bd7202 */ /* 0x000fe20000000f00 */
[----:B------:R-:W-:Y:S02]  /*1a3f0*/  IMAD.MOV.U32 R188, RZ, RZ, R211 ;  /* 0x000000ffffbc7224 */ /* 0x000fe400078e00d3 */
[----:B------:R-:W-:Y:S01]  /*1a400*/  IMAD.MOV.U32 R187, RZ, RZ, R190 ;  /* 0x000000ffffbb7224 */ /* 0x000fe200078e00be */
[----:B------:R-:W4:Y:S01]  /*1a410*/  LDL.LU.64 R210, [R1+0x688] ;  /* 0x0006880001d27983 */ /* 0x000f220000300a00 */
[----:B------:R-:W-:Y:S01]  /*1a420*/  IMAD.MOV.U32 R186, RZ, RZ, R191 ;  /* 0x000000ffffba7224 */ /* 0x000fe200078e00bf */
[----:B------:R-:W-:Y:S01]  /*1a430*/  MOV R190, R193 ;  /* 0x000000c100be7202 */ /* 0x000fe20000000f00 */
[----:B------:R-:W-:Y:S01]  /*1a440*/  IMAD.MOV.U32 R217, RZ, RZ, R195 ;  /* 0x000000ffffd97224 */ /* 0x000fe200078e00c3 */
[----:B------:R-:W4:Y:S01]  /*1a450*/  LDL.LU.64 R144, [R1+0x6b0] ;  /* 0x0006b00001907983 */ /* 0x000f220000300a00 */
[----:B------:R-:W-:-:S02]  /*1a460*/  IMAD.MOV.U32 R191, RZ, RZ, R192 ;  /* 0x000000ffffbf7224 */ /* 0x000fc400078e00c0 */
[----:B------:R-:W-:Y:S02]  /*1a470*/  IMAD.MOV.U32 R193, RZ, RZ, R236 ;  /* 0x000000ffffc17224 */ /* 0x000fe400078e00ec */
[----:B------:R-:W-:Y:S02]  /*1a480*/  IMAD.MOV.U32 R192, RZ, RZ, R237 ;  /* 0x000000ffffc07224 */ /* 0x000fe400078e00ed */
[----:B--2---:R-:W-:Y:S01]  /*1a490*/  IMAD.MOV.U32 R195, RZ, RZ, R234 ;  /* 0x000000ffffc37224 */ /* 0x004fe200078e00ea */
[----:B------:R-:W-:Y:S02]  /*1a4a0*/  MOV R194, R235 ;  /* 0x000000eb00c27202 */ /* 0x000fe40000000f00 */
[----:B------:R-:W2:Y:S04]  /*1a4b0*/  LDL.LU.64 R234, [R1+0x6e0] ;  /* 0x0006e00001ea7983 */ /* 0x000ea80000300a00 */
[----:B------:R-:W2:Y:S01]  /*1a4c0*/  LDL.LU.64 R236, [R1+0x710] ;  /* 0x0007100001ec7983 */ /* 0x000ea20000300a00 */
[----:B---3--:R-:W-:-:S02]  /*1a4d0*/  IMAD.MOV.U32 R197, RZ, RZ, R198 ;  /* 0x000000ffffc57224 */ /* 0x008fc400078e00c6 */
[----:B------:R-:W-:Y:S01]  /*1a4e0*/  IMAD.MOV.U32 R196, RZ, RZ, R199 ;  /* 0x000000ffffc47224 */ /* 0x000fe200078e00c7 */
[----:B------:R-:W-:Y:S01]  /*1a4f0*/  MOV R199, R200 ;  /* 0x000000c800c77202 */ /* 0x000fe20000000f00 */
[----:B------:R-:W-:Y:S01]  /*1a500*/  IMAD.MOV.U32 R198, RZ, RZ, R201 ;  /* 0x000000ffffc67224 */ /* 0x000fe200078e00c9 */
[----:B------:R-:W3:Y:S01]  /*1a510*/  LDL.LU.64 R146, [R1+0x738] ;  /* 0x0007380001927983 */ /* 0x000ee20000300a00 */
[----:B----4-:R-:W-:Y:S01]  /*1a520*/  IMAD.MOV.U32 R201, RZ, RZ, R220 ;  /* 0x000000ffffc97224 */ /* 0x010fe200078e00dc */
[----:B------:R-:W-:Y:S02]  /*1a530*/  MOV R200, R221 ;  /* 0x000000dd00c87202 */ /* 0x000fe40000000f00 */
[----:B------:R-:W4:Y:S01]  /*1a540*/  LDL.LU.64 R220, [R1+0x680] ;  /* 0x0006800001dc7983 */ /* 0x000f220000300a00 */
[----:B------:R-:W-:-:S03]  /*1a550*/  IMAD.MOV.U32 R148, RZ, RZ, R206 ;  /* 0x000000ffff947224 */ /* 0x000fc600078e00ce */
[----:B------:R-:W4:Y:S01]  /*1a560*/  LDL.LU.64 R140, [R1+0x7a8] ;  /* 0x0007a800018c7983 */ /* 0x000f220000300a00 */
[----:B------:R-:W-:Y:S01]  /*1a570*/  IMAD.MOV.U32 R149, RZ, RZ, R207 ;  /* 0x000000ffff957224 */ /* 0x000fe200078e00cf */
[----:B------:R-:W-:Y:S02]  /*1a580*/  MOV R203, R230 ;  /* 0x000000e600cb7202 */ /* 0x000fe40000000f00 */
[----:B------:R-:W4:Y:S01]  /*1a590*/  LDL.LU.64 R224, [R1+0x708] ;  /* 0x0007080001e07983 */ /* 0x000f220000300a00 */
[----:B------:R-:W-:Y:S01]  /*1a5a0*/  IMAD.MOV.U32 R202, RZ, RZ, R231 ;  /* 0x000000ffffca7224 */ /* 0x000fe200078e00e7 */
[----:B------:R-:W-:Y:S01]  /*1a5b0*/  MOV R207, R226 ;  /* 0x000000e200cf7202 */ /* 0x000fe20000000f00 */
[----:B------:R-:W-:Y:S02]  /*1a5c0*/  IMAD.MOV.U32 R206, RZ, RZ, R227 ;  /* 0x000000ffffce7224 */ /* 0x000fe400078e00e3 */
[----:B------:R-:W4:Y:S01]  /*1a5d0*/  LDL.LU.64 R226, [R1+0x658] ;  /* 0x0006580001e27983 */ /* 0x000f220000300a00 */
[----:B------:R-:W-:Y:S01]  /*1a5e0*/  IMAD.MOV.U32 R134, RZ, RZ, R212 ;  /* 0x000000ffff867224 */ /* 0x000fe200078e00d4 */
[----:B------:R-:W-:Y:S01]  /*1a5f0*/  MOV R143, R215 ;  /* 0x000000d7008f7202 */ /* 0x000fe20000000f00 */
[----:B------:R-:W-:Y:S01]  /*1a600*/  IMAD.MOV.U32 R135, RZ, RZ, R213 ;  /* 0x000000ffff877224 */ /* 0x000fe200078e00d5 */
[----:B------:R-:W4:Y:S01]  /*1a610*/  LDL.LU.64 R228, [R1+0x678] ;  /* 0x0006780001e47983 */ /* 0x000f220000300a00 */
[----:B------:R-:W-:-:S03]  /*1a620*/  IMAD.MOV.U32 R142, RZ, RZ, R214 ;  /* 0x000000ffff8e7224 */ /* 0x000fc600078e00d6 */
[----:B------:R-:W4:Y:S04]  /*1a630*/  LDL.LU.64 R230, [R1+0x6a8] ;  /* 0x0006a80001e67983 */ /* 0x000f280000300a00 */
[----:B------:R-:W4:Y:S01]  /*1a640*/  LDL.LU.64 R132, [R1+0x6d8] ;  /* 0x0006d80001847983 */ /* 0x000f220000300a00 */
[----:B--2---:R-:W-:Y:S01]  /*1a650*/  MOV R213, R234 ;  /* 0x000000ea00d57202 */ /* 0x004fe20000000f00 */
[----:B------:R-:W-:Y:S02]  /*1a660*/  IMAD.MOV.U32 R212, RZ, RZ, R235 ;  /* 0x000000ffffd47224 */ /* 0x000fe400078e00eb */
[----:B------:R-:W2:Y:S01]  /*1a670*/  LDL.LU.64 R234, [R1+0x700] ;  /* 0x0007000001ea7983 */ /* 0x000ea20000300a00 */
[----:B------:R-:W-:Y:S01]  /*1a680*/  IMAD.MOV.U32 R215, RZ, RZ, R236 ;  /* 0x000000ffffd77224 */ /* 0x000fe200078e00ec */
[----:B------:R-:W-:-:S02]  /*1a690*/  MOV R214, R237 ;  /* 0x000000ed00d67202 */ /* 0x000fc40000000f00 */
[----:B------:R-:W2:Y:S04]  /*1a6a0*/  LDL.LU.64 R236, [R1+0x650] ;  /* 0x0006500001ec7983 */ /* 0x000ea80000300a00 */
[----:B------:R-:W2:Y:S04]  /*1a6b0*/  LDL.LU.64 R136, [R1+0x788] ;  /* 0x0007880001887983 */ /* 0x000ea80000300a00 */
[----:B------:R-:W2:Y:S04]  /*1a6c0*/  LDL.LU.64 R138, [R1+0x6d0] ;  /* 0x0006d000018a7983 */ /* 0x000ea80000300a00 */
[----:B------:R-:W2:Y:S04]  /*1a6d0*/  LDL.LU.64 R130, [R1+0x670] ;  /* 0x0006700001827983 */ /* 0x000ea80000300a00 */
[----:B------:R-:W2:Y:S04]  /*1a6e0*/  LDL.LU.64 R120, [R1+0x6a0] ;  /* 0x0006a00001787983 */ /* 0x000ea80000300a00 */
[----:B------:R-:W2:Y:S04]  /*1a6f0*/  LDL.LU.64 R114, [R1+0x6c8] ;  /* 0x0006c80001727983 */ /* 0x000ea80000300a00 */
[----:B------:R-:W2:Y:S04]  /*1a700*/  LDL.LU.64 R116, [R1+0x640] ;  /* 0x0006400001747983 */ /* 0x000ea80000300a00 */
[----:B------:R-:W2:Y:S04]  /*1a710*/  LDL.LU.64 R124, [R1+0x760] ;  /* 0x00076000017c7983 */ /* 0x000ea80000300a00 */
[----:B------:R-:W2:Y:S01]  /*1a720*/  LDL.LU.64 R112, [R1+0x698] ;  /* 0x0006980001707983 */ /* 0x000ea20000300a00 */
[----:B------:R-:W-:Y:S01]  /*1a730*/  IMAD.MOV.U32 R150, RZ, RZ, R204 ;  /* 0x000000ffff967224 */ /* 0x000fe200078e00cc */
[----:B------:R-:W-:Y:S01]  /*1a740*/  MOV R204, R209 ;  /* 0x000000d100cc7202 */ /* 0x000fe20000000f00 */
[----:B------:R-:W-:Y:S01]  /*1a750*/  IMAD.MOV.U32 R151, RZ, RZ, R205 ;  /* 0x000000ffff977224 */ /* 0x000fe200078e00cd */
[----:B------:R-:W2:Y:S01]  /*1a760*/  LDL.LU.64 R122, [R1+0x628] ;  /* 0x00062800017a7983 */ /* 0x000ea20000300a00 */
[----:B------:R-:W-:Y:S01]  /*1a770*/  IMAD.MOV.U32 R205, RZ, RZ, R208 ;  /* 0x000000ffffcd7224 */ /* 0x000fe200078e00d0 */
[----:B------:R-:W-:Y:S01]  /*1a780*/  MOV R208, R211 ;  /* 0x000000d300d07202 */ /* 0x000fe20000000f00 */
[----:B------:R-:W-:Y:S01]  /*1a790*/  IMAD.MOV.U32 R209, RZ, RZ, R210 ;  /* 0x000000ffffd17224 */ /* 0x000fe200078e00d2 */
[----:B------:R-:W2:Y:S01]  /*1a7a0*/  LDL.LU.64 R118, [R1+0x630] ;  /* 0x0006300001767983 */ /* 0x000ea20000300a00 */
[----:B------:R-:W-:Y:S01]  /*1a7b0*/  IMAD.MOV.U32 R211, RZ, RZ, R144 ;  /* 0x000000ffffd37224 */ /* 0x000fe200078e0090 */
[----:B------:R-:W-:Y:S01]  /*1a7c0*/  MOV R144, R216 ;  /* 0x000000d800907202 */ /* 0x000fe20000000f00 */
[----:B------:R-:W-:-:S02]  /*1a7d0*/  IMAD.MOV.U32 R210, RZ, RZ, R145 ;  /* 0x000000ffffd27224 */ /* 0x000fc400078e0091 */
[----:B------:R-:W-:Y:S02]  /*1a7e0*/  IMAD.MOV.U32 R145, RZ, RZ, R217 ;  /* 0x000000ffff917224 */ /* 0x000fe400078e00d9 */
[----:B---3--:R-:W-:Y:S01]  /*1a7f0*/  IMAD.MOV.U32 R217, RZ, RZ, R146 ;  /* 0x000000ffffd97224 */ /* 0x008fe200078e0092 */
[----:B------:R-:W-:Y:S01]  /*1a800*/  MOV R146, R218 ;  /* 0x000000da00927202 */ /* 0x000fe20000000f00 */
[----:B------:R-:W-:Y:S01]  /*1a810*/  IMAD.MOV.U32 R216, RZ, RZ, R147 ;  /* 0x000000ffffd87224 */ /* 0x000fe200078e0093 */
[----:B----4-:R-:W-:Y:S01]  /*1a820*/  MOV R218, R221 ;  /* 0x000000dd00da7202 */ /* 0x010fe20000000f00 */
[----:B------:R-:W-:Y:S02]  /*1a830*/  IMAD.MOV.U32 R147, RZ, RZ, R219 ;  /* 0x000000ffff937224 */ /* 0x000fe400078e00db */
[----:B------:R-:W-:Y:S02]  /*1a840*/  IMAD.MOV.U32 R219, RZ, RZ, R220 ;  /* 0x000000ffffdb7224 */ /* 0x000fe400078e00dc */
[----:B------:R-:W-:Y:S01]  /*1a850*/  IMAD.MOV.U32 R221, RZ, RZ, R140 ;  /* 0x000000ffffdd7224 */ /* 0x000fe200078e008c */
[----:B------:R-:W-:Y:S01]  /*1a860*/  MOV R140, R148 ;  /* 0x00000094008c7202 */ /* 0x000fe20000000f00 */
[----:B------:R-:W-:-:S02]  /*1a870*/  IMAD.MOV.U32 R220, RZ, RZ, R141 ;  /* 0x000000ffffdc7224 */ /* 0x000fc400078e008d */
[----:B------:R-:W-:Y:S01]  /*1a880*/  IMAD.MOV.U32 R141, RZ, RZ, R149 ;  /* 0x000000ffff8d7224 */ /* 0x000fe200078e0095 */
[----:B------:R-:W-:Y:S01]  /*1a890*/  MOV R149, R223 ;  /* 0x000000df00957202 */ /* 0x000fe20000000f00 */
[----:B------:R-:W-:Y:S02]  /*1a8a0*/  IMAD.MOV.U32 R148, RZ, RZ, R222 ;  /* 0x000000ffff947224 */ /* 0x000fe400078e00de */
[----:B------:R-:W-:Y:S02]  /*1a8b0*/  IMAD.MOV.U32 R223, RZ, RZ, R224 ;  /* 0x000000ffffdf7224 */ /* 0x000fe400078e00e0 */
[----:B------:R-:W-:Y:S01]  /*1a8c0*/  IMAD.MOV.U32 R222, RZ, RZ, R225 ;  /* 0x000000ffffde7224 */ /* 0x000fe200078e00e1 */
[----:B------:R-:W-:Y:S01]  /*1a8d0*/  MOV R225, R226 ;  /* 0x000000e200e17202 */ /* 0x000fe20000000f00 */
[----:B------:R-:W-:Y:S01]  /*1a8e0*/  IMAD.MOV.U32 R224, RZ, RZ, R227 ;  /* 0x000000ffffe07224 */ /* 0x000fe200078e00e3 */
[----:B------:R-:W-:Y:S01]  /*1a8f0*/  MOV R226, R229 ;  /* 0x000000e500e27202 */ /* 0x000fe20000000f00 */
[----:B------:R-:W-:-:S02]  /*1a900*/  IMAD.MOV.U32 R227, RZ, RZ, R228 ;  /* 0x000000ffffe37224 */ /* 0x000fc400078e00e4 */
[----:B------:R-:W-:Y:S02]  /*1a910*/  IMAD.MOV.U32 R229, RZ, RZ, R230 ;  /* 0x000000ffffe57224 */ /* 0x000fe400078e00e6 */
[----:B------:R-:W-:Y:S01]  /*1a920*/  IMAD.MOV.U32 R228, RZ, RZ, R231 ;  /* 0x000000ffffe47224 */ /* 0x000fe200078e00e7 */
[----:B------:R-:W-:Y:S01]  /*1a930*/  MOV R231, R132 ;  /* 0x0000008400e77202 */ /* 0x000fe20000000f00 */
[----:B------:R-:W-:Y:S01]  /*1a940*/  IMAD.MOV.U32 R230, RZ, RZ, R133 ;  /* 0x000000ffffe67224 */ /* 0x000fe200078e0085 */
[----:B------:R-:W-:Y:S01]  /*1a950*/  MOV R133, R135 ;  /* 0x0000008700857202 */ /* 0x000fe20000000f00 */
[----:B------:R-:W-:Y:S01]  /*1a960*/  IMAD.MOV.U32 R132, RZ, RZ, R134 ;  /* 0x000000ffff847224 */ /* 0x000fe200078e0086 */
[----:B------:R-:W-:Y:S01]  /*1a970*/  MOV R128, R244 ;  /* 0x000000f400807202 */ /* 0x000fe20000000f00 */
[----:B------:R-:W-:Y:S02]  /*1a980*/  IMAD.MOV.U32 R129, RZ, RZ, R245 ;  /* 0x000000ffff817224 */ /* 0x000fe400078e00f5 */
[----:B------:R-:W-:-:S02]  /*1a990*/  IMAD.MOV.U32 R134, RZ, RZ, R232 ;  /* 0x000000ffff867224 */ /* 0x000fc400078e00e8 */
[----:B------:R-:W-:Y:S01]  /*1a9a0*/  IMAD.MOV.U32 R135, RZ, RZ, R233 ;  /* 0x000000ffff877224 */ /* 0x000fe200078e00e9 */
[----:B--2---:R-:W-:Y:S01]  /*1a9b0*/  MOV R233, R234 ;  /* 0x000000ea00e97202 */ /* 0x004fe20000000f00 */
[----:B------:R-:W-:Y:S02]  /*1a9c0*/  IMAD.MOV.U32 R232, RZ, RZ, R235 ;  /* 0x000000ffffe87224 */ /* 0x000fe400078e00eb */
[----:B------:R-:W-:Y:S02]  /*1a9d0*/  IMAD.MOV.U32 R235, RZ, RZ, R236 ;  /* 0x000000ffffeb7224 */ /* 0x000fe400078e00ec */
[----:B------:R-:W-:Y:S01]  /*1a9e0*/  IMAD.MOV.U32 R245, RZ, RZ, R130 ;  /* 0x000000fffff57224 */ /* 0x000fe200078e0082 */
[----:B------:R-:W-:Y:S01]  /*1a9f0*/  MOV R130, R132 ;  /* 0x0000008400827202 */ /* 0x000fe20000000f00 */
[----:B------:R-:W-:Y:S02]  /*1aa00*/  IMAD.MOV.U32 R244, RZ, RZ, R131 ;  /* 0x000000fffff47224 */ /* 0x000fe400078e0083 */
[----:B------:R-:W-:Y:S01]  /*1aa10*/  IMAD.MOV.U32 R131, RZ, RZ, R133 ;  /* 0x000000ffff837224 */ /* 0x000fe200078e0085 */
[----:B------:R-:W-:Y:S01]  /*1aa20*/  MOV R133, R143 ;  /* 0x0000008f00857202 */ /* 0x000fe20000000f00 */
[----:B------:R-:W-:-:S02]  /*1aa30*/  IMAD.MOV.U32 R132, RZ, RZ, R142 ;  /* 0x000000ffff847224 */ /* 0x000fc400078e008e */
[----:B------:R-:W-:Y:S02]  /*1aa40*/  IMAD.MOV.U32 R142, RZ, RZ, R246 ;  /* 0x000000ffff8e7224 */ /* 0x000fe400078e00f6 */
[----:B------:R-:W-:Y:S01]  /*1aa50*/  IMAD.MOV.U32 R143, RZ, RZ, R247 ;  /* 0x000000ffff8f7224 */ /* 0x000fe200078e00f7 */
[----:B------:R-:W-:Y:S01]  /*1aa60*/  MOV R247, R120 ;  /* 0x0000007800f77202 */ /* 0x000fe20000000f00 */
[----:B------:R-:W-:Y:S02]  /*1aa70*/  IMAD.MOV.U32 R246, RZ, RZ, R121 ;  /* 0x000000fffff67224 */ /* 0x000fe400078e0079 */
[----:B------:R-:W2:Y:S01]  /*1aa80*/  LDL.LU.64 R120, [R1+0x648] ;  /* 0x0006480001787983 */ /* 0x000ea20000300a00 */
[----:B------:R-:W-:-:S03]  /*1aa90*/  MOV R234, R237 ;  /* 0x000000ed00ea7202 */ /* 0x000fc60000000f00 */
[----:B------:R-:W3:Y:S01]  /*1aaa0*/  LDL.LU.64 R110, [R1+0x668] ;  /* 0x00066800016e7983 */ /* 0x000ee20000300a00 */
[----:B------:R-:W-:Y:S02]  /*1aab0*/  IMAD.MOV.U32 R237, RZ, RZ, R136 ;  /* 0x000000ffffed7224 */ /* 0x000fe400078e0088 */
[----:B------:R-:W-:Y:S02]  /*1aac0*/  IMAD.MOV.U32 R236, RZ, RZ, R137 ;  /* 0x000000ffffec7224 */ /* 0x000fe400078e0089 */
[----:B------:R-:W-:Y:S02]  /*1aad0*/  IMAD.MOV.U32 R136, RZ, RZ, R240 ;  /* 0x000000ffff887224 */ /* 0x000fe400078e00f0 */
[----:B------:R-:W-:Y:S01]  /*1aae0*/  IMAD.MOV.U32 R137, RZ, RZ, R241 ;  /* 0x000000ffff897224 */ /* 0x000fe200078e00f1 */
[----:B------:R-:W-:Y:S01]  /*1aaf0*/  MOV R241, R248 ;  /* 0x000000f800f17202 */ /* 0x000fe20000000f00 */
[----:B------:R-:W-:Y:S01]  /*1ab00*/  IMAD.MOV.U32 R240, RZ, RZ, R249 ;  /* 0x000000fffff07224 */ /* 0x000fe200078e00f9 */
[----:B------:R-:W-:Y:S01]  /*1ab10*/  MOV R248, R115 ;  /* 0x0000007300f87202 */ /* 0x000fe20000000f00 */
[----:B------:R-:W-:-:S02]  /*1ab20*/  IMAD.MOV.U32 R249, RZ, RZ, R114 ;  /* 0x000000fffff97224 */ /* 0x000fc400078e0072 */
[----:B------:R-:W4:Y:S01]  /*1ab30*/  LDL.LU.64 R114, [R1+0x690] ;  /* 0x0006900001727983 */ /* 0x000f220000300a00 */
[----:B------:R-:W-:Y:S01]  /*1ab40*/  MOV R126, R146 ;  /* 0x00000092007e7202 */ /* 0x000fe20000000f00 */
[----:B------:R-:W-:Y:S01]  /*1ab50*/  IMAD.MOV.U32 R127, RZ, RZ, R147 ;  /* 0x000000ffff7f7224 */ /* 0x000fe200078e0093 */
[----:B------:R-:W-:Y:S01]  /*1ab60*/  MOV R147, R239 ;  /* 0x000000ef00937202 */ /* 0x000fe20000000f00 */
[----:B------:R-:W-:Y:S01]  /*1ab70*/  IMAD.MOV.U32 R146, RZ, RZ, R238 ;  /* 0x000000ffff927224 */ /* 0x000fe200078e00ee */
[----:B------:R1:W-:Y:S01]  /*1ab80*/  STL [R1+0x600], R124 ;  /* 0x0006007c01007387 */ /* 0x0003e20000100800 */
[----:B------:R-:W-:Y:S01]  /*1ab90*/  MOV R252, R125 ;  /* 0x0000007d00fc7202 */ /* 0x000fe20000000f00 */
[----:B------:R-:W-:Y:S02]  /*1aba0*/  IMAD.MOV.U32 R239, RZ, RZ, R138 ;  /* 0x000000ffffef7224 */ /* 0x000fe400078e008a */
[----:B------:R-:W-:Y:S01]  /*1abb0*/  IMAD.MOV.U32 R238, RZ, RZ, R139 ;  /* 0x000000ffffee7224 */ /* 0x000fe200078e008b */
[----:B------:R-:W-:Y:S01]  /*1abc0*/  MOV R139, R243 ;  /* 0x000000f3008b7202 */ /* 0x000fe20000000f00 */
[----:B------:R-:W-:Y:S01]  /*1abd0*/  IMAD.MOV.U32 R138, RZ, RZ, R242 ;  /* 0x000000ffff8a7224 */ /* 0x000fe200078e00f2 */
[----:B------:R-:W-:Y:S01]  /*1abe0*/  MOV R242, R251 ;  /* 0x000000fb00f27202 */ /* 0x000fe20000000f00 */
[----:B------:R-:W-:Y:S01]  /*1abf0*/  IMAD.MOV.U32 R243, RZ, RZ, R250 ;  /* 0x000000fffff37224 */ /* 0x000fe200078e00fa */
[----:B-1----:R-:W4:Y:S01]  /*1ac00*/  LDL.LU.64 R124, [R1+0x638] ;  /* 0x00063800017c7983 */ /* 0x002f220000300a00 */
[----:B------:R-:W-:-:S02]  /*1ac10*/  IMAD.MOV.U32 R251, RZ, RZ, R116 ;  /* 0x000000fffffb7224 */ /* 0x000fc400078e0074 */
[----:B------:R-:W-:Y:S01]  /*1ac20*/  IMAD.MOV.U32 R250, RZ, RZ, R117 ;  /* 0x000000fffffa7224 */ /* 0x000fe200078e0075 */
[----:B------:R-:W-:Y:S04]  /*1ac30*/  STL [R1+0x608], R112 ;  /* 0x0006087001007387 */ /* 0x000fe80000100800 */
[----:B------:R-:W4:Y:S01]  /*1ac40*/  LDL.LU.64 R116, [R1+0x730] ;  /* 0x0007300001747983 */ /* 0x000f220000300a00 */
[----:B------:R-:W-:-:S05]  /*1ac50*/  IMAD.MOV.U32 R0, RZ, RZ, R113 ;  /* 0x000000ffff007224 */ /* 0x000fca00078e0071 */
[----:B------:R1:W-:Y:S04]  /*1ac60*/  STL [R1+0x604], R0 ;  /* 0x0006040001007387 */ /* 0x0003e80000100800 */
[----:B------:R1:W-:Y:S02]  /*1ac70*/  STL [R1+0x610], R122 ;  /* 0x0006107a01007387 */ /* 0x0003e40000100800 */
[----:B-1----:R-:W-:-:S05]  /*1ac80*/  IMAD.MOV.U32 R0, RZ, RZ, R123 ;  /* 0x000000ffff007224 */ /* 0x002fca00078e007b */
[----:B------:R1:W-:Y:S04]  /*1ac90*/  STL [R1+0x60c], R0 ;  /* 0x00060c0001007387 */ /* 0x0003e80000100800 */
[----:B------:R-:W4:Y:S04]  /*1aca0*/  LDL.LU.64 R122, [R1+0x660] ;  /* 0x00066000017a7983 */ /* 0x000f280000300a00 */
[----:B------:R1:W-:Y:S04]  /*1acb0*/  STL [R1+0x618], R118 ;  /* 0x0006187601007387 */ /* 0x0003e80000100800 */
[----:B------:R-:W4:Y:S01]  /*1acc0*/  LDL.LU.64 R112, [R1+0xa50] ;  /* 0x000a500001707983 */ /* 0x000f220000300a00 */
[----:B-1----:R-:W-:-:S03]  /*1acd0*/  MOV R0, R119 ;  /* 0x0000007700007202 */ /* 0x002fc60000000f00 */
[----:B------:R-:W4:Y:S04]  /*1ace0*/  LDL.LU.64 R118, [R1+0x8f0] ;  /* 0x0008f00001767983 */ /* 0x000f280000300a00 */
[----:B------:R2:W-:Y:S02]  /*1acf0*/  STL [R1+0x614], R0 ;  /* 0x0006140001007387 */ /* 0x0005e40000100800 */
[----:B--2---:R-:W-:Y:S02]  /*1ad00*/  IMAD.MOV.U32 R0, RZ, RZ, R121 ;  /* 0x000000ffff007224 */ /* 0x004fe400078e0079 */
[----:B------:R1:W-:Y:S04]  /*1ad10*/  STL [R1+0x620], R120 ;  /* 0x0006207801007387 */ /* 0x0003e80000100800 */
[----:B---3--:R-:W-:Y:S04]  /*1ad20*/  STL [R1+0x628], R110 ;  /* 0x0006286e01007387 */ /* 0x008fe80000100800 */
[----:B------:R2:W-:Y:S04]  /*1ad30*/  STL [R1+0x61c], R0 ;  /* 0x00061c0001007387 */ /* 0x0005e80000100800 */
[----:B-1----:R-:W3:Y:S01]  /*1ad40*/  LDL.LU.64 R120, [R1+0xaf0] ;  /* 0x000af00001787983 */ /* 0x002ee20000300a00 */
[----:B--2---:R-:W-:-:S05]  /*1ad50*/  IMAD.MOV.U32 R0, RZ, RZ, R111 ;  /* 0x000000ffff007224 */ /* 0x004fca00078e006f */
[----:B------:R1:W-:Y:S04]  /*1ad60*/  STL [R1+0x624], R0 ;  /* 0x0006240001007387 */ /* 0x0003e80000100800 */
[----:B----4-:R2:W-:Y:S01]  /*1ad70*/  STL [R1+0x630], R114 ;  /* 0x0006307201007387 */ /* 0x0105e20000100800 */
[----:B-1----:R-:W-:-:S03]  /*1ad80*/  MOV R0, R115 ;  /* 0x0000007300007202 */ /* 0x002fc60000000f00 */
[----:B--2---:R-:W2:Y:S04]  /*1ad90*/  LDL.LU.64 R114, [R1+0x9f8] ;  /* 0x0009f80001727983 */ /* 0x004ea80000300a00 */
[----:B------:R1:W-:Y:S04]  /*1ada0*/  STL [R1+0x62c], R0 ;  /* 0x00062c0001007387 */ /* 0x0003e80000100800 */
[----:B------:R4:W-:Y:S01]  /*1adb0*/  STL [R1+0x638], R124 ;  /* 0x0006387c01007387 */ /* 0x0009e20000100800 */
[----:B-1----:R-:W-:-:S03]  /*1adc0*/  IMAD.MOV.U32 R0, RZ, RZ, R125 ;  /* 0x000000ffff007224 */ /* 0x002fc600078e007d */
[----:B------:R-:W-:Y:S04]  /*1add0*/  STL [R1+0x640], R116 ;  /* 0x0006407401007387 */ /* 0x000fe80000100800 */
[----:B------:R1:W-:Y:S04]  /*1ade0*/  STL [R1+0x634], R0 ;  /* 0x0006340001007387 */ /* 0x0003e80000100800 */
[----:B----4-:R-:W4:Y:S01]  /*1adf0*/  LDL.LU.64 R124, [R1+0xb58] ;  /* 0x000b5800017c7983 */ /* 0x010f220000300a00 */
[----:B-1----:R-:W-:-:S05]  /*1ae00*/  IMAD.MOV.U32 R0, RZ, RZ, R117 ;  /* 0x000000ffff007224 */ /* 0x002fca00078e0075 */
[----:B------:R1:W-:Y:S04]  /*1ae10*/  STL [R1+0x63c], R0 ;  /* 0x00063c0001007387 */ /* 0x0003e80000100800 */
[----:B------:R-:W4:Y:S01]  /*1ae20*/  LDL.LU.64 R116, [R1+0xac0] ;  /* 0x000ac00001747983 */ /* 0x000f220000300a00 */
[----:B-1----:R-:W-:-:S03]  /*1ae30*/  MOV R0, R123 ;  /* 0x0000007b00007202 */ /* 0x002fc60000000f00 */
[----:B------:R1:W-:Y:S04]  /*1ae40*/  STL [R1+0x648], R122 ;  /* 0x0006487a01007387 */ /* 0x0003e80000100800 */
[----:B------:R-:W4:Y:S04]  /*1ae50*/  LDL.LU.64 R110, [R1+0xb40] ;  /* 0x000b4000016e7983 */ /* 0x000f280000300a00 */
[----:B------:R1:W-:Y:S04]  /*1ae60*/  STL [R1+0x644], R0 ;  /* 0x0006440001007387 */ /* 0x0003e80000100800 */
[----:B------:R1:W-:Y:S04]  /*1ae70*/  STL [R1+0x650], R112 ;  /* 0x0006507001007387 */ /* 0x0003e80000100800 */
[----:B-1----:R-:W4:Y:S01]  /*1ae80*/  LDL.LU.64 R122, [R1+0xb80] ;  /* 0x000b8000017a7983 */ /* 0x002f220000300a00 */
[----:B------:R-:W-:-:S03]  /*1ae90*/  IMAD.MOV.U32 R0, RZ, RZ, R113 ;  /* 0x000000ffff007224 */ /* 0x000fc600078e0071 */
[----:B------:R-:W-:Y:S04]  /*1aea0*/  STL [R1+0x658], R118 ;  /* 0x0006587601007387 */ /* 0x000fe80000100800 */
[----:B------:R1:W-:Y:S04]  /*1aeb0*/  STL [R1+0x64c], R0 ;  /* 0x00064c0001007387 */ /* 0x0003e80000100800 */
[----:B------:R-:W4:Y:S01]  /*1aec0*/  LDL.LU.64 R112, [R1+0x9f0] ;  /* 0x0009f00001707983 */ /* 0x000f220000300a00 */
[----:B-1----:R-:W-:-:S05]  /*1aed0*/  IMAD.MOV.U32 R0, RZ, RZ, R119 ;  /* 0x000000ffff007224 */ /* 0x002fca00078e0077 */
[----:B------:R3:W-:Y:S02]  /*1aee0*/  STL [R1+0x654], R0 ;  /* 0x0006540001007387 */ /* 0x0007e40000100800 */
[----:B---3--:R-:W-:Y:S02]  /*1aef0*/  MOV R0, R121 ;  /* 0x0000007900007202 */ /* 0x008fe40000000f00 */
[----:B------:R1:W-:Y:S04]  /*1af00*/  STL [R1+0x660], R120 ;  /* 0x0006607801007387 */ /* 0x0003e80000100800 */
[----:B-1----:R-:W3:Y:S04]  /*1af10*/  LDL.LU.64 R120, [R1+0x870] ;  /* 0x0008700001787983 */ /* 0x002ee80000300a00 */
[----:B------:R1:W-:Y:S04]  /*1af20*/  STL [R1+0x65c], R0 ;  /* 0x00065c0001007387 */ /* 0x0003e80000100800 */
[----:B--2---:R-:W-:Y:S04]  /*1af30*/  STL [R1+0x668], R114 ;  /* 0x0006687201007387 */ /* 0x004fe80000100800 */
[----:B------:R-:W2:Y:S01]  /*1af40*/  LDL.LU.64 R118, [R1+0xab8] ;  /* 0x000ab80001767983 */ /* 0x000ea20000300a00 */
[----:B-1----:R-:W-:-:S05]  /*1af50*/  IMAD.MOV.U32 R0, RZ, RZ, R115 ;  /* 0x000000ffff007224 */ /* 0x002fca00078e0073 */
[----:B------:R4:W-:Y:S02]  /*1af60*/  STL [R1+0x664], R0 ;  /* 0x0006640001007387 */ /* 0x0009e40000100800 */
[----:B----4-:R-:W-:Y:S02]  /*1af70*/  IMAD.MOV.U32 R0, RZ, RZ, R125 ;  /* 0x000000ffff007224 */ /* 0x010fe400078e007d */
[----:B------:R1:W-:Y:S04]  /*1af80*/  STL [R1+0x670], R124 ;  /* 0x0006707c01007387 */ /* 0x0003e80000100800 */
[----:B------:R4:W-:Y:S04]  /*1af90*/  STL [R1+0x66c], R0 ;  /* 0x00066c0001007387 */ /* 0x0009e80000100800 */
[----:B-1----:R-:W2:Y:S04]  /*1afa0*/  LDL.LU.64 R124, [R1+0x998] ;  /* 0x00099800017c7983 */ /* 0x002ea80000300a00 */
[----:B------:R1:W-:Y:S04]  /*1afb0*/  STL [R1+0x678], R116 ;  /* 0x0006787401007387 */ /* 0x0003e80000100800 */
[----:B------:R-:W2:Y:S01]  /*1afc0*/  LDL.LU.64 R114, [R1+0xb38] ;  /* 0x000b380001727983 */ /* 0x000ea20000300a00 */
[----:B----4-:R-:W-:-:S03]  /*1afd0*/  MOV R0, R117 ;  /* 0x0000007500007202 */ /* 0x010fc60000000f00 */
[----:B-1----:R-:W4:Y:S04]  /*1afe0*/  LDL.LU.64 R116, [R1+0xa80] ;  /* 0x000a800001747983 */ /* 0x002f280000300a00 */
[----:B------:R1:W-:Y:S04]  /*1aff0*/  STL [R1+0x674], R0 ;  /* 0x0006740001007387 */ /* 0x0003e80000100800 */
[----:B------:R1:W-:Y:S02]  /*1b000*/  STL [R1+0x680], R122 ;  /* 0x0006807a01007387 */ /* 0x0003e40000100800 */
[----:B-1----:R-:W-:-:S02]  /*1b010*/  IMAD.MOV.U32 R0, RZ, RZ, R123 ;  /* 0x000000ffff007224 */ /* 0x002fc400078e007b */
[----:B------:R-:W-:Y:S04]  /*1b020*/  STL [R1+0x688], R110 ;  /* 0x0006886e01007387 */ /* 0x000fe80000100800 */
[----:B------:R1:W-:Y:S04]  /*1b030*/  STL [R1+0x67c], R0 ;  /* 0x00067c0001007387 */ /* 0x0003e80000100800 */
[----:B------:R-:W4:Y:S01]  /*1b040*/  LDL.LU.64 R122, [R1+0xb78] ;  /* 0x000b7800017a7983 */ /* 0x000f220000300a00 */
[----:B-1----:R-:W-:-:S05]  /*1b050*/  IMAD.MOV.U32 R0, RZ, RZ, R111 ;  /* 0x000000ffff007224 */ /* 0x002fca00078e006f */
[----:B------:R1:W-:Y:S04]  /*1b060*/  STL [R1+0x684], R0 ;  /* 0x0006840001007387 */ /* 0x0003e80000100800 */
[----:B------:R1:W-:Y:S02]  /*1b070*/  STL [R1+0x690], R112 ;  /* 0x0006907001007387 */ /* 0x0003e40000100800 */
[----:B-1----:R-:W-:Y:S02]  /*1b080*/  MOV R0, R113 ;  /* 0x0000007100007202 */ /* 0x002fe40000000f00 */
[----:B------:R-:W4:Y:S04]  /*1b090*/  LDL.LU.64 R112, [R1+0xb18] ;  /* 0x000b180001707983 */ /* 0x000f280000300a00 */
[----:B------:R3:W-:Y:S02]  /*1b0a0*/  STL [R1+0x68c], R0 ;  /* 0x00068c0001007387 */ /* 0x0007e40000100800 */
[----:B---3--:R-:W-:-:S02]  /*1b0b0*/  IMAD.MOV.U32 R0, RZ, RZ, R121 ;  /* 0x000000ffff007224 */ /* 0x008fc400078e0079 */
[----:B------:R1:W-:Y:S04]  /*1b0c0*/  STL [R1+0x698], R120 ;  /* 0x0006987801007387 */ /* 0x0003e80000100800 */
[----:B--2---:R-:W-:Y:S04]  /*1b0d0*/  STL [R1+0x6a0], R118 ;  /* 0x0006a07601007387 */ /* 0x004fe80000100800 */
[----:B------:R2:W-:Y:S04]  /*1b0e0*/  STL [R1+0x694], R0 ;  /* 0x0006940001007387 */ /* 0x0005e80000100800 */
[----:B-1----:R-:W3:Y:S01]  /*1b0f0*/  LDL.LU.64 R120, [R1+0x990] ;  /* 0x0009900001787983 */ /* 0x002ee20000300a00 */
[----:B--2---:R-:W-:-:S05]  /*1b100*/  IMAD.MOV.U32 R0, RZ, RZ, R119 ;  /* 0x000000ffff007224 */ /* 0x004fca00078e0077 */
[----:B------:R1:W-:Y:S04]  /*1b110*/  STL [R1+0x69c], R0 ;  /* 0x00069c0001007387 */ /* 0x0003e80000100800 */
[----:B------:R-:W2:Y:S01]  /*1b120*/  LDL.LU.64 R118, [R1+0x840] ;  /* 0x0008400001767983 */ /* 0x000ea20000300a00 */
[----:B-1----:R-:W-:-:S03]  /*1b130*/  MOV R0, R125 ;  /* 0x0000007d00007202 */ /* 0x002fc60000000f00 */
[----:B------:R1:W-:Y:S04]  /*1b140*/  STL [R1+0x6a8], R124 ;  /* 0x0006a87c01007387 */ /* 0x0003e80000100800 */
[----:B------:R-:W2:Y:S04]  /*1b150*/  LDL.LU.64 R110, [R1+0x938] ;  /* 0x00093800016e7983 */ /* 0x000ea80000300a00 */
[----:B------:R1:W-:Y:S04]  /*1b160*/  STL [R1+0x6a4], R0 ;  /* 0x0006a40001007387 */ /* 0x0003e80000100800 */
[----:B------:R4:W-:Y:S04]  /*1b170*/  STL [R1+0x6b0], R114 ;  /* 0x0006b07201007387 */ /* 0x0009e80000100800 */
[----:B-1----:R-:W2:Y:S01]  /*1b180*/  LDL.LU.64 R124, [R1+0xa78] ;  /* 0x000a7800017c7983 */ /* 0x002ea20000300a00 */
[----:B------:R-:W-:-:S03]  /*1b190*/  IMAD.MOV.U32 R0, RZ, RZ, R115 ;  /* 0x000000ffff007224 */ /* 0x000fc600078e0073 */
[----:B----4-:R-:W-:Y:S04]  /*1b1a0*/  STL [R1+0x6b8], R116 ;  /* 0x0006b87401007387 */ /* 0x010fe80000100800 */
[----:B------:R1:W-:Y:S04]  /*1b1b0*/  STL [R1+0x6ac], R0 ;  /* 0x0006ac0001007387 */ /* 0x0003e80000100800 */
[----:B------:R-:W4:Y:S01]  /*1b1c0*/  LDL.LU.64 R114, [R1+0xb10] ;  /* 0x000b100001727983 */ /* 0x000f220000300a00 */
[----:B-1----:R-:W-:-:S05]  /*1b1d0*/  IMAD.MOV.U32 R0, RZ, RZ, R117 ;  /* 0x000000ffff007224 */ /* 0x002fca00078e0075 */
[----:B------:R1:W-:Y:S04]  /*1b1e0*/  STL [R1+0x6b4], R0 ;  /* 0x0006b40001007387 */ /* 0x0003e80000100800 */
[----:B------:R1:W-:Y:S02]  /*1b1f0*/  STL [R1+0x6c0], R122 ;  /* 0x0006c07a01007387 */ /* 0x0003e40000100800 */
[----:B-1----:R-:W-:Y:S02]  /*1b200*/  MOV R0, R123 ;  /* 0x0000007b00007202 */ /* 0x002fe40000000f00 */
[----:B------:R-:W4:Y:S04]  /*1b210*/  LDL.LU.64 R122, [R1+0xa38] ;  /* 0x000a3800017a7983 */ /* 0x000f280000300a00 */
[----:B------:R1:W-:Y:S04]  /*1b220*/  STL [R1+0x6bc], R0 ;  /* 0x0006bc0001007387 */ /* 0x0003e80000100800 */
[----:B------:R-:W-:Y:S04]  /*1b230*/  STL [R1+0x6c8], R112 ;  /* 0x0006c87001007387 */ /* 0x000fe80000100800 */
[----:B------:R-:W4:Y:S01]  /*1b240*/  LDL.LU.64 R116, [R1+0xb60] ;  /* 0x000b600001747983 */ /* 0x000f220000300a00 */
[----:B-1----:R-:W-:-:S05]  /*1b250*/  IMAD.MOV.U32 R0, RZ, RZ, R113 ;  /* 0x000000ffff007224 */ /* 0x002fca00078e0071 */
[----:B------:R3:W-:Y:S02]  /*1b260*/  STL [R1+0x6c4], R0 ;  /* 0x0006c40001007387 */ /* 0x0007e40000100800 */
[----:B---3--:R-:W-:Y:S02]  /*1b270*/  IMAD.MOV.U32 R0, RZ, RZ, R121 ;  /* 0x000000ffff007224 */ /* 0x008fe400078e0079 */
[----:B------:R1:W-:Y:S04]  /*1b280*/  STL [R1+0x6d0], R120 ;  /* 0x0006d07801007387 */ /* 0x0003e80000100800 */
[----:B------:R3:W-:Y:S04]  /*1b290*/  STL [R1+0x6cc], R0 ;  /* 0x0006cc0001007387 */ /* 0x0007e80000100800 */
[----:B-1----:R-:W4:Y:S04]  /*1b2a0*/  LDL.LU.64 R120, [R1+0xae0] ;  /* 0x000ae00001787983 */ /* 0x002f280000300a00 */
[----:B--2---:R1:W-:Y:S04]  /*1b2b0*/  STL [R1+0x6d8], R118 ;  /* 0x0006d87601007387 */ /* 0x0043e80000100800 */
[----:B------:R-:W2:Y:S01]  /*1b2c0*/  LDL.LU.64 R112, [R1+0x930] ;  /* 0x0009300001707983 */ /* 0x000ea20000300a00 */
[----:B---3--:R-:W-:-:S03]  /*1b2d0*/  MOV R0, R119 ;  /* 0x0000007700007202 */ /* 0x008fc60000000f00 */
[----:B-1----:R-:W3:Y:S04]  /*1b2e0*/  LDL.LU.64 R118, [R1+0x820] ;  /* 0x0008200001767983 */ /* 0x002ee80000300a00 */
[----:B------:R1:W-:Y:S02]  /*1b2f0*/  STL [R1+0x6d4], R0 ;  /* 0x0006d40001007387 */ /* 0x0003e40000100800 */
[----:B-1----:R-:W-:Y:S02]  /*1b300*/  IMAD.MOV.U32 R0, RZ, RZ, R125 ;  /* 0x000000ffff007224 */ /* 0x002fe400078e007d */
[----:B------:R1:W-:Y:S04]  /*1b310*/  STL [R1+0x6e0], R124 ;  /* 0x0006e07c01007387 */ /* 0x0003e80000100800 */
[----:B------:R-:W-:Y:S04]  /*1b320*/  STL [R1+0x6e8], R110 ;  /* 0x0006e86e01007387 */ /* 0x000fe80000100800 */
[----:B------:R1:W-:Y:S04]  /*1b330*/  STL [R1+0x6dc], R0 ;  /* 0x0006dc0001007387 */ /* 0x0003e80000100800 */
[----:B-1----:R-:W3:Y:S01]  /*1b340*/  LDL.LU.64 R124, [R1+0xa30] ;  /* 0x000a3000017c7983 */ /* 0x002ee20000300a00 */
[----:B------:R-:W-:-:S05]  /*1b350*/  IMAD.MOV.U32 R0, RZ, RZ, R111 ;  /* 0x000000ffff007224 */ /* 0x000fca00078e006f */
[----:B------:R1:W-:Y:S04]  /*1b360*/  STL [R1+0x6e4], R0 ;  /* 0x0006e40001007387 */ /* 0x0003e80000100800 */
[----:B----4-:R4:W-:Y:S01]  /*1b370*/  STL [R1+0x6f0], R114 ;  /* 0x0006f07201007387 */ /* 0x0109e20000100800 */
[----:B-1----:R-:W-:-:S03]  /*1b380*/  MOV R0, R115 ;  /* 0x0000007300007202 */ /* 0x002fc60000000f00 */
[----:B----4-:R-:W4:Y:S04]  /*1b390*/  LDL.LU.64 R114, [R1+0x8d0] ;  /* 0x0008d00001727983 */ /* 0x010f280000300a00 */
        /* <DEDUP_REMOVED lines=8> */
[----:B------:R-:W4:Y:S01]  /*1b420*/  LDL.LU.64 R116, [R1+0x9d8] ;  /* 0x0009d80001747983 */ /* 0x000f220000300a00 */
[----:B-1----:R-:W-:-:S03]  /*1b430*/  MOV R0, R121 ;  /* 0x0000007900007202 */ /* 0x002fc60000000f00 */
[----:B------:R1:W-:Y:S04]  /*1b440*/  STL [R1+0x708], R120 ;  /* 0x0007087801007387 */ /* 0x0003e80000100800 */
[----:B------:R-:W4:Y:S04]  /*1b450*/  LDL.LU.64 R110, [R1+0xab0] ;  /* 0x000ab000016e7983 */ /* 0x000f280000300a00 */
[----:B------:R1:W-:Y:S04]  /*1b460*/  STL [R1+0x704], R0 ;  /* 0x0007040001007387 */ /* 0x0003e80000100800 */
[----:B--2---:R2:W-:Y:S04]  /*1b470*/  STL [R1+0x710], R112 ;  /* 0x0007107001007387 */ /* 0x0045e80000100800 */
[----:B-1----:R-:W4:Y:S01]  /*1b480*/  LDL.LU.64 R120, [R1+0xb50] ;  /* 0x000b500001787983 */ /* 0x002f220000300a00 */
[----:B------:R-:W-:-:S03]  /*1b490*/  IMAD.MOV.U32 R0, RZ, RZ, R113 ;  /* 0x000000ffff007224 */ /* 0x000fc600078e0071 */
[----:B---3--:R-:W-:Y:S04]  /*1b4a0*/  STL [R1+0x718], R118 ;  /* 0x0007187601007387 */ /* 0x008fe80000100800 */
[----:B------:R1:W-:Y:S04]  /*1b4b0*/  STL [R1+0x70c], R0 ;  /* 0x00070c0001007387 */ /* 0x0003e80000100800 */
[----:B--2---:R-:W2:Y:S01]  /*1b4c0*/  LDL.LU.64 R112, [R1+0x8b0] ;  /* 0x0008b00001707983 */ /* 0x004ea20000300a00 */
[----:B-1----:R-:W-:-:S05]  /*1b4d0*/  IMAD.MOV.U32 R0, RZ, RZ, R119 ;  /* 0x000000ffff007224 */ /* 0x002fca00078e0077 */
[----:B------:R1:W-:Y:S04]  /*1b4e0*/  STL [R1+0x714], R0 ;  /* 0x0007140001007387 */ /* 0x0003e80000100800 */
[----:B------:R3:W-:Y:S01]  /*1b4f0*/  STL [R1+0x720], R124 ;  /* 0x0007207c01007387 */ /* 0x0007e20000100800 */
[----:B-1----:R-:W-:-:S03]  /*1b500*/  MOV R0, R125 ;  /* 0x0000007d00007202 */ /* 0x002fc60000000f00 */
[----:B---3--:R-:W3:Y:S04]  /*1b510*/  LDL.LU.64 R124, [R1+0x800] ;  /* 0x00080000017c7983 */ /* 0x008ee80000300a00 */
[----:B------:R1:W-:Y:S04]  /*1b520*/  STL [R1+0x71c], R0 ;  /* 0x00071c0001007387 */ /* 0x0003e80000100800 */
[----:B----4-:R-:W-:Y:S04]  /*1b530*/  STL [R1+0x728], R114 ;  /* 0x0007287201007387 */ /* 0x010fe80000100800 */
[----:B------:R-:W4:Y:S01]  /*1b540*/  LDL.LU.64 R118, [R1+0x9d0] ;  /* 0x0009d00001767983 */ /* 0x000f220000300a00 */
[----:B-1----:R-:W-:-:S05]  /*1b550*/  IMAD.MOV.U32 R0, RZ, RZ, R115 ;  /* 0x000000ffff007224 */ /* 0x002fca00078e0073 */
[----:B------:R1:W-:Y:S02]  /*1b560*/  STL [R1+0x724], R0 ;  /* 0x0007240001007387 */ /* 0x0003e40000100800 */
[----:B-1----:R-:W-:Y:S02]  /*1b570*/  IMAD.MOV.U32 R0, RZ, RZ, R123 ;  /* 0x000000ffff007224 */ /* 0x002fe400078e007b */
[----:B------:R1:W-:Y:S04]  /*1b580*/  STL [R1+0x730], R122 ;  /* 0x0007307a01007387 */ /* 0x0003e80000100800 */
[----:B------:R1:W-:Y:S04]  /*1b590*/  STL [R1+0x72c], R0 ;  /* 0x00072c0001007387 */ /* 0x0003e80000100800 */
[----:B-1----:R-:W4:Y:S04]  /*1b5a0*/  LDL.LU.64 R122, [R1+0x868] ;  /* 0x00086800017a7983 */ /* 0x002f280000300a00 */
[----:B------:R1:W-:Y:S01]  /*1b5b0*/  STL [R1+0x738], R116 ;  /* 0x0007387401007387 */ /* 0x0003e20000100800 */
[----:B------:R-:W-:-:S03]  /*1b5c0*/  MOV R0, R117 ;  /* 0x0000007500007202 */ /* 0x000fc60000000f00 */
[----:B------:R-:W4:Y:S04]  /*1b5d0*/  LDL.LU.64 R114, [R1+0xaa0] ;  /* 0x000aa00001727983 */ /* 0x000f280000300a00 */
[----:B-1----:R-:W4:Y:S04]  /*1b5e0*/  LDL.LU.64 R116, [R1+0x978] ;  /* 0x0009780001747983 */ /* 0x002f280000300a00 */
[----:B------:R1:W-:Y:S02]  /*1b5f0*/  STL [R1+0x734], R0 ;  /* 0x0007340001007387 */ /* 0x0003e40000100800 */
[----:B-1----:R-:W-:-:S02]  /*1b600*/  IMAD.MOV.U32 R0, RZ, RZ, R121 ;  /* 0x000000ffff007224 */ /* 0x002fc400078e0079 */
[----:B------:R1:W-:Y:S04]  /*1b610*/  STL [R1+0x740], R120 ;  /* 0x0007407801007387 */ /* 0x0003e80000100800 */
[----:B------:R-:W-:Y:S04]  /*1b620*/  STL [R1+0x748], R110 ;  /* 0x0007486e01007387 */ /* 0x000fe80000100800 */
[----:B------:R2:W-:Y:S04]  /*1b630*/  STL [R1+0x73c], R0 ;  /* 0x00073c0001007387 */ /* 0x0005e80000100800 */
[----:B-1----:R-:W4:Y:S01]  /*1b640*/  LDL.LU.64 R120, [R1+0xb30] ;  /* 0x000b300001787983 */ /* 0x002f220000300a00 */
[----:B--2---:R-:W-:-:S05]  /*1b650*/  IMAD.MOV.U32 R0, RZ, RZ, R111 ;  /* 0x000000ffff007224 */ /* 0x004fca00078e006f */
[----:B------:R1:W-:Y:S04]  /*1b660*/  STL [R1+0x744], R0 ;  /* 0x0007440001007387 */ /* 0x0003e80000100800 */
[----:B------:R-:W-:Y:S04]  /*1b670*/  STL [R1+0x750], R112 ;  /* 0x0007507001007387 */ /* 0x000fe80000100800 */
[----:B------:R-:W2:Y:S01]  /*1b680*/  LDL.LU.64 R110, [R1+0xa70] ;  /* 0x000a7000016e7983 */ /* 0x000ea20000300a00 */
[----:B-1----:R-:W-:-:S05]  /*1b690*/  MOV R0, R113 ;  /* 0x0000007100007202 */ /* 0x002fca0000000f00 */
[----:B------:R1:W-:Y:S04]  /*1b6a0*/  STL [R1+0x74c], R0 ;  /* 0x00074c0001007387 */ /* 0x0003e80000100800 */
[----:B---3--:R3:W-:Y:S01]  /*1b6b0*/  STL [R1+0x758], R124 ;  /* 0x0007587c01007387 */ /* 0x0087e20000100800 */
[----:B-1----:R-:W-:-:S03]  /*1b6c0*/  IMAD.MOV.U32 R0, RZ, RZ, R125 ;  /* 0x000000ffff007224 */ /* 0x002fc600078e007d */
[----:B----4-:R-:W-:Y:S04]  /*1b6d0*/  STL [R1+0x760], R118 ;  /* 0x0007607601007387 */ /* 0x010fe80000100800 */
[----:B------:R1:W-:Y:S04]  /*1b6e0*/  STL [R1+0x754], R0 ;  /* 0x0007540001007387 */ /* 0x0003e80000100800 */
[----:B---3--:R-:W3:Y:S01]  /*1b6f0*/  LDL.LU.64 R124, [R1+0x850] ;  /* 0x00085000017c7983 */ /* 0x008ee20000300a00 */
        /* <DEDUP_REMOVED lines=15> */
[----:B-1----:R-:W-:Y:S02]  /*1b7f0*/  MOV R0, R121 ;  /* 0x0000007900007202 */ /* 0x002fe40000000f00 */
[----:B------:R1:W-:Y:S04]  /*1b800*/  STL [R1+0x780], R120 ;  /* 0x0007807801007387 */ /* 0x0003e80000100800 */
[----:B------:R-:W4:Y:S04]  /*1b810*/  LDL.LU.64 R116, [R1+0x918] ;  /* 0x0009180001747983 */ /* 0x000f280000300a00 */
[----:B------:R1:W-:Y:S04]  /*1b820*/  STL [R1+0x77c], R0 ;  /* 0x00077c0001007387 */ /* 0x0003e80000100800 */
[----:B--2---:R-:W-:Y:S04]  /*1b830*/  STL [R1+0x788], R110 ;  /* 0x0007886e01007387 */ /* 0x004fe80000100800 */
[----:B-1----:R-:W2:Y:S01]  /*1b840*/  LDL.LU.64 R120, [R1+0xb00] ;  /* 0x000b000001787983 */ /* 0x002ea20000300a00 */
[----:B------:R-:W-:-:S05]  /*1b850*/  IMAD.MOV.U32 R0, RZ, RZ, R111 ;  /* 0x000000ffff007224 */ /* 0x000fca00078e006f */
[----:B------:R3:W-:Y:S02]  /*1b860*/  STL [R1+0x784], R0 ;  /* 0x0007840001007387 */ /* 0x0007e40000100800 */
[----:B---3--:R-:W-:Y:S02]  /*1b870*/  IMAD.MOV.U32 R0, RZ, RZ, R125 ;  /* 0x000000ffff007224 */ /* 0x008fe400078e007d */
[----:B------:R1:W-:Y:S04]  /*1b880*/  STL [R1+0x790], R124 ;  /* 0x0007907c01007387 */ /* 0x0003e80000100800 */
[----:B------:R4:W-:Y:S04]  /*1b890*/  STL [R1+0x78c], R0 ;  /* 0x00078c0001007387 */ /* 0x0009e80000100800 */
[----:B-1----:R-:W3:Y:S01]  /*1b8a0*/  LDL.LU.64 R124, [R1+0xa18] ;  /* 0x000a1800017c7983 */ /* 0x002ee20000300a00 */
[----:B----4-:R-:W-:-:S03]  /*1b8b0*/  MOV R0, R119 ;  /* 0x0000007700007202 */ /* 0x010fc60000000f00 */
[----:B------:R1:W-:Y:S04]  /*1b8c0*/  STL [R1+0x798], R118 ;  /* 0x0007987601007387 */ /* 0x0003e80000100800 */
[----:B-1----:R-:W4:Y:S04]  /*1b8d0*/  LDL.LU.64 R118, [R1+0x830] ;  /* 0x0008300001767983 */ /* 0x002f280000300a00 */
[----:B------:R-:W4:Y:S04]  /*1b8e0*/  LDL.LU.64 R110, [R1+0x7f0] ;  /* 0x0007f000016e7983 */ /* 0x000f280000300a00 */
        /* <DEDUP_REMOVED lines=8> */
[----:B------:R-:W-:Y:S04]  /*1b970*/  STL [R1+0x7b0], R114 ;  /* 0x0007b07201007387 */ /* 0x000fe80000100800 */
[----:B------:R-:W4:Y:S01]  /*1b980*/  LDL.LU.64 R112, [R1+0x808] ;  /* 0x0008080001707983 */ /* 0x000f220000300a00 */
[----:B-1----:R-:W-:-:S05]  /*1b990*/  MOV R0, R115 ;  /* 0x0000007300007202 */ /* 0x002fca0000000f00 */
[----:B------:R1:W-:Y:S02]  /*1b9a0*/  STL [R1+0x7ac], R0 ;  /* 0x0007ac0001007387 */ /* 0x0003e40000100800 */
[----:B-1----:R-:W-:Y:S02]  /*1b9b0*/  IMAD.MOV.U32 R0, RZ, RZ, R117 ;  /* 0x000000ffff007224 */ /* 0x002fe400078e0075 */
[----:B------:R-:W-:Y:S04]  /*1b9c0*/  STL [R1+0x7b8], R116 ;  /* 0x0007b87401007387 */ /* 0x000fe80000100800 */
[----:B--2---:R-:W-:Y:S04]  /*1b9d0*/  STL [R1+0x7c0], R120 ;  /* 0x0007c07801007387 */ /* 0x004fe80000100800 */
[----:B------:R1:W-:Y:S04]  /*1b9e0*/  STL [R1+0x7b4], R0 ;  /* 0x0007b40001007387 */ /* 0x0003e80000100800 */
[----:B------:R-:W2:Y:S01]  /*1b9f0*/  LDL.LU.64 R114, [R1+0xa10] ;  /* 0x000a100001727983 */ /* 0x000ea20000300a00 */
[----:B-1----:R-:W-:-:S05]  /*1ba00*/  IMAD.MOV.U32 R0, RZ, RZ, R121 ;  /* 0x000000ffff007224 */ /* 0x002fca00078e0079 */
[----:B------:R3:W-:Y:S04]  /*1ba10*/  STL [R1+0x7bc], R0 ;  /* 0x0007bc0001007387 */ /* 0x0007e80000100800 */
[----:B------:R-:W2:Y:S01]  /*1ba20*/  LDL.LU.64 R116, [R1+0x890] ;  /* 0x0008900001747983 */ /* 0x000ea20000300a00 */
[----:B---3--:R-:W-:-:S03]  /*1ba30*/  MOV R0, R125 ;  /* 0x0000007d00007202 */ /* 0x008fc60000000f00 */
[----:B------:R1:W-:Y:S04]  /*1ba40*/  STL [R1+0x7c8], R124 ;  /* 0x0007c87c01007387 */ /* 0x0003e80000100800 */
[----:B------:R-:W3:Y:S04]  /*1ba50*/  LDL.LU.64 R120, [R1+0x9b8] ;  /* 0x0009b80001787983 */ /* 0x000ee80000300a00 */
[----:B------:R1:W-:Y:S04]  /*1ba60*/  STL [R1+0x7c4], R0 ;  /* 0x0007c40001007387 */ /* 0x0003e80000100800 */
[----:B----4-:R4:W-:Y:S04]  /*1ba70*/  STL [R1+0x7d0], R118 ;  /* 0x0007d07601007387 */ /* 0x0109e80000100800 */
[----:B-1----:R-:W3:Y:S01]  /*1ba80*/  LDL.LU.64 R124, [R1+0xad0] ;  /* 0x000ad000017c7983 */ /* 0x002ee20000300a00 */
[----:B------:R-:W-:-:S03]  /*1ba90*/  IMAD.MOV.U32 R0, RZ, RZ, R119 ;  /* 0x000000ffff007224 */ /* 0x000fc600078e0077 */
[----:B------:R-:W-:Y:S04]  /*1baa0*/  STL [R1+0x7d8], R110 ;  /* 0x0007d86e01007387 */ /* 0x000fe80000100800 */
[----:B------:R1:W-:Y:S04]  /*1bab0*/  STL [R1+0x7cc], R0 ;  /* 0x0007cc0001007387 */ /* 0x0003e80000100800 */
[----:B----4-:R-:W4:Y:S01]  /*1bac0*/  LDL.LU.64 R118, [R1+0x810] ;  /* 0x0008100001767983 */ /* 0x010f220000300a00 */
        /* <DEDUP_REMOVED lines=10> */
[----:B--2---:R-:W-:Y:S02]  /*1bb70*/  IMAD.MOV.U32 R0, RZ, RZ, R115 ;  /* 0x000000ffff007224 */ /* 0x004fe400078e0073 */
[----:B------:R1:W-:Y:S04]  /*1bb80*/  STL [R1+0x7f0], R114 ;  /* 0x0007f07201007387 */ /* 0x0003e80000100800 */
[----:B------:R2:W-:Y:S04]  /*1bb90*/  STL [R1+0x7ec], R0 ;  /* 0x0007ec0001007387 */ /* 0x0005e80000100800 */
[----:B-1----:R-:W4:Y:S01]  /*1bba0*/  LDL.LU.64 R114, [R1+0x828] ;  /* 0x0008280001727983 */ /* 0x002f220000300a00 */
[----:B--2---:R-:W-:-:S03]  /*1bbb0*/  MOV R0, R117 ;  /* 0x0000007500007202 */ /* 0x004fc60000000f00 */
[----:B------:R1:W-:Y:S04]  /*1bbc0*/  STL [R1+0x7f8], R116 ;  /* 0x0007f87401007387 */ /* 0x0003e80000100800 */
[----:B-1----:R-:W2:Y:S04]  /*1bbd0*/  LDL.LU.64 R116, [R1+0x9b0] ;  /* 0x0009b00001747983 */ /* 0x002ea80000300a00 */
[----:B------:R-:W2:Y:S04]  /*1bbe0*/  LDL.LU.64 R110, [R1+0x848] ;  /* 0x00084800016e7983 */ /* 0x000ea80000300a00 */
[----:B------:R3:W-:Y:S02]  /*1bbf0*/  STL [R1+0x7f4], R0 ;  /* 0x0007f40001007387 */ /* 0x0007e40000100800 */
[----:B---3--:R-:W-:-:S02]  /*1bc00*/  IMAD.MOV.U32 R0, RZ, RZ, R125 ;  /* 0x000000ffff007224 */ /* 0x008fc400078e007d */
[----:B------:R1:W-:Y:S04]  /*1bc10*/  STL [R1+0x800], R124 ;  /* 0x0008007c01007387 */ /* 0x0003e80000100800 */
[----:B------:R-:W-:Y:S04]  /*1bc20*/  STL [R1+0x808], R120 ;  /* 0x0008087801007387 */ /* 0x000fe80000100800 */
[----:B------:R3:W-:Y:S01]  /*1bc30*/  STL [R1+0x7fc], R0 ;  /* 0x0007fc0001007387 */ /* 0x0007e20000100800 */
[----:B-1----:R-:W-:Y:S01]  /*1bc40*/  IMAD.MOV.U32 R124, RZ, RZ, R126 ;  /* 0x000000ffff7c7224 */ /* 0x002fe200078e007e */
[----:B------:R-:W-:-:S02]  /*1bc50*/  MOV R125, R127 ;  /* 0x0000007f007d7202 */ /* 0x000fc40000000f00 */
[----:B------:R-:W2:Y:S01]  /*1bc60*/  LDL.LU.64 R126, [R1+0xa98] ;  /* 0x000a9800017e7983 */ /* 0x000ea20000300a00 */
[----:B---3--:R-:W-:-:S05]  /*1bc70*/  IMAD.MOV.U32 R0, RZ, RZ, R121 ;  /* 0x000000ffff007224 */ /* 0x008fca00078e0079 */
[----:B------:R1:W-:Y:S04]  /*1bc80*/  STL [R1+0x804], R0 ;  /* 0x0008040001007387 */ /* 0x0003e80000100800 */
[----:B----4-:R3:W-:Y:S04]  /*1bc90*/  STL [R1+0x810], R118 ;  /* 0x0008107601007387 */ /* 0x0107e80000100800 */
[----:B------:R-:W4:Y:S01]  /*1bca0*/  LDL.LU.64 R112, [R1+0x958] ;  /* 0x0009580001707983 */ /* 0x000f220000300a00 */
[----:B-1----:R-:W-:-:S03]  /*1bcb0*/  IMAD.MOV.U32 R0, RZ, RZ, R119 ;  /* 0x000000ffff007224 */ /* 0x002fc600078e0077 */
[----:B------:R-:W4:Y:S04]  /*1bcc0*/  LDL.LU.64 R120, [R1+0x858] ;  /* 0x0008580001787983 */ /* 0x000f280000300a00 */
[----:B---3--:R-:W3:Y:S04]  /*1bcd0*/  LDL.LU.64 R118, [R1+0x950] ;  /* 0x0009500001767983 */ /* 0x008ee80000300a00 */
[----:B------:R1:W-:Y:S04]  /*1bce0*/  STL [R1+0x80c], R0 ;  /* 0x00080c0001007387 */ /* 0x0003e80000100800 */
[----:B------:R-:W-:Y:S01]  /*1bcf0*/  STL [R1+0x818], R108 ;  /* 0x0008186c01007387 */ /* 0x000fe20000100800 */
[----:B-1----:R-:W-:-:S03]  /*1bd00*/  MOV R0, R109 ;  /* 0x0000006d00007202 */ /* 0x002fc60000000f00 */
[----:B------:R-:W-:Y:S04]  /*1bd10*/  STL [R1+0x820], R122 ;  /* 0x0008207a01007387 */ /* 0x000fe80000100800 */
[----:B------:R1:W-:Y:S02]  /*1bd20*/  STL [R1+0x814], R0 ;  /* 0x0008140001007387 */ /* 0x0003e40000100800 */
[----:B-1----:R-:W-:Y:S02]  /*1bd30*/  IMAD.MOV.U32 R0, RZ, RZ, R123 ;  /* 0x000000ffff007224 */ /* 0x002fe400078e007b */
[----:B------:R-:W-:Y:S04]  /*1bd40*/  STL [R1+0x828], R114 ;  /* 0x0008287201007387 */ /* 0x000fe80000100800 */
[----:B------:R1:W-:Y:S04]  /*1bd50*/  STL [R1+0x81c], R0 ;  /* 0x00081c0001007387 */ /* 0x0003e80000100800 */
[----:B------:R-:W3:Y:S01]  /*1bd60*/  LDL.LU.64 R122, [R1+0x860] ;  /* 0x00086000017a7983 */ /* 0x000ee20000300a00 */
[----:B-1----:R-:W-:-:S03]  /*1bd70*/  IMAD.MOV.U32 R0, RZ, RZ, R115 ;  /* 0x000000ffff007224 */ /* 0x002fc600078e0073 */
[----:B--2---:R-:W-:Y:S04]  /*1bd80*/  STL [R1+0x830], R116 ;  /* 0x0008307401007387 */ /* 0x004fe80000100800 */
[----:B------:R1:W-:Y:S02]  /*1bd90*/  STL [R1+0x824], R0 ;  /* 0x0008240001007387 */ /* 0x0003e40000100800 */
[----:B-1----:R-:W-:Y:S02]  /*1bda0*/  MOV R0, R117 ;  /* 0x0000007500007202 */ /* 0x002fe40000000f00 */
[----:B------:R-:W2:Y:S04]  /*1bdb0*/  LDL.LU.64 R116, [R1+0xb20] ;  /* 0x000b200001747983 */ /* 0x000ea80000300a00 */
[----:B------:R1:W-:Y:S04]  /*1bdc0*/  STL [R1+0x82c], R0 ;  /* 0x00082c0001007387 */ /* 0x0003e80000100800 */
[----:B------:R-:W-:Y:S04]  /*1bdd0*/  STL [R1+0x838], R110 ;  /* 0x0008386e01007387 */ /* 0x000fe80000100800 */
[----:B------:R-:W2:Y:S01]  /*1bde0*/  LDL.LU.64 R114, [R1+0x878] ;  /* 0x0008780001727983 */ /* 0x000ea20000300a00 */
[----:B-1----:R-:W-:-:S05]  /*1bdf0*/  IMAD.MOV.U32 R0, RZ, RZ, R111 ;  /* 0x000000ffff007224 */ /* 0x002fca00078e006f */
[----:B------:R1:W-:Y:S04]  /*1be00*/  STL [R1+0x834], R0 ;  /* 0x0008340001007387 */ /* 0x0003e80000100800 */
[----:B------:R1:W-:Y:S02]  /*1be10*/  STL [R1+0x840], R126 ;  /* 0x0008407e01007387 */ /* 0x0003e40000100800 */
[----:B-1----:R-:W-:Y:S02]  /*1be20*/  IMAD.MOV.U32 R0, RZ, RZ, R127 ;  /* 0x000000ffff007224 */ /* 0x002fe400078e007f */
[----:B------:R-:W2:Y:S04]  /*1be30*/  LDL.LU.64 R126, [R1+0x880] ;  /* 0x00088000017e7983 */ /* 0x000ea80000300a00 */
[----:B------:R1:W-:Y:S04]  /*1be40*/  STL [R1+0x83c], R0 ;  /* 0x00083c0001007387 */ /* 0x0003e80000100800 */
[----:B----4-:R-:W-:Y:S01]  /*1be50*/  STL [R1+0x848], R112 ;  /* 0x0008487001007387 */ /* 0x010fe20000100800 */
[----:B-1----:R-:W-:-:S03]  /*1be60*/  MOV R0, R113 ;  /* 0x0000007100007202 */ /* 0x002fc60000000f00 */
[----:B---3--:R-:W-:Y:S04]  /*1be70*/  STL [R1+0x850], R118 ;  /* 0x0008507601007387 */ /* 0x008fe80000100800 */
[----:B------:R1:W-:Y:S04]  /*1be80*/  STL [R1+0x844], R0 ;  /* 0x0008440001007387 */ /* 0x0003e80000100800 */
[----:B------:R-:W-:Y:S01]  /*1be90*/  STL [R1+0x858], R120 ;  /* 0x0008587801007387 */ /* 0x000fe20000100800 */
[----:B-1----:R-:W-:-:S05]  /*1bea0*/  IMAD.MOV.U32 R0, RZ, RZ, R119 ;  /* 0x000000ffff007224 */ /* 0x002fca00078e0077 */
[----:B------:R1:W-:Y:S04]  /*1beb0*/  STL [R1+0x84c], R0 ;  /* 0x00084c0001007387 */ /* 0x0003e80000100800 */
[----:B------:R-:W3:Y:S01]  /*1bec0*/  LDL.LU.64 R118, [R1+0xba0] ;  /* 0x000ba00001767983 */ /* 0x000ee20000300a00 */
[----:B-1----:R-:W-:-:S05]  /*1bed0*/  IMAD.MOV.U32 R0, RZ, RZ, R121 ;  /* 0x000000ffff007224 */ /* 0x002fca00078e0079 */
[----:B------:R1:W-:Y:S04]  /*1bee0*/  STL [R1+0x854], R0 ;  /* 0x0008540001007387 */ /* 0x0003e80000100800 */
[----:B------:R4:W-:Y:S01]  /*1bef0*/  STL [R1+0x860], R122 ;  /* 0x0008607a01007387 */ /* 0x0009e20000100800 */
[----:B-1----:R-:W-:-:S03]  /*1bf00*/  MOV R0, R123 ;  /* 0x0000007b00007202 */ /* 0x002fc60000000f00 */
[----:B----4-:R-:W4:Y:S04]  /*1bf10*/  LDL.LU.64 R122, [R1+0x898] ;  /* 0x00089800017a7983 */ /* 0x010f280000300a00 */
[----:B------:R2:W-:Y:S04]  /*1bf20*/  STL [R1+0x85c], R0 ;  /* 0x00085c0001007387 */ /* 0x0005e80000100800 */
[----:B------:R-:W-:Y:S04]  /*1bf30*/  STL [R1+0x868], R10 ;  /* 0x0008680a01007387 */ /* 0x000fe80000100800 */
[----:B------:R-:W4:Y:S01]  /*1bf40*/  LDL.LU.64 R120, [R1+0x8a0] ;  /* 0x0008a00001787983 */ /* 0x000f220000300a00 */
[----:B--2---:R-:W-:-:S03]  /*1bf50*/  IMAD.MOV.U32 R0, RZ, RZ, R117 ;  /* 0x000000ffff007224 */ /* 0x004fc600078e0075 */
[----:B------:R-:W-:Y:S04]  /*1bf60*/  STL [R1+0x864], R11 ;  /* 0x0008640b01007387 */ /* 0x000fe80000100800 */
[----:B------:R1:W-:Y:S04]  /*1bf70*/  STL [R1+0x870], R116 ;  /* 0x0008707401007387 */ /* 0x0003e80000100800 */
[----:B------:R2:W-:Y:S04]  /*1bf80*/  STL [R1+0x86c], R0 ;  /* 0x00086c0001007387 */ /* 0x0005e80000100800 */
[----:B------:R-:W-:Y:S04]  /*1bf90*/  STL [R1+0x878], R114 ;  /* 0x0008787201007387 */ /* 0x000fe80000100800 */
[----:B-1----:R-:W4:Y:S01]  /*1bfa0*/  LDL.LU.64 R116, [R1+0xbd0] ;  /* 0x000bd00001747983 */ /* 0x002f220000300a00 */
[----:B--2---:R-:W-:-:S03]  /*1bfb0*/  IMAD.MOV.U32 R0, RZ, RZ, R115 ;  /* 0x000000ffff007224 */ /* 0x004fc600078e0073 */
[----:B------:R-:W-:Y:S04]  /*1bfc0*/  STL [R1+0x880], R126 ;  /* 0x0008807e01007387 */ /* 0x000fe80000100800 */
[----:B------:R1:W-:Y:S02]  /*1bfd0*/  STL [R1+0x874], R0 ;  /* 0x0008740001007387 */ /* 0x0003e40000100800 */
[----:B-1----:R-:W-:Y:S02]  /*1bfe0*/  MOV R0, R127 ;  /* 0x0000007f00007202 */ /* 0x002fe40000000f00 */
[----:B------:R-:W2:Y:S04]  /*1bff0*/  LDL.LU.64 R126, [R1+0x8b8] ;  /* 0x0008b800017e7983 */ /* 0x000ea80000300a00 */
[----:B------:R1:W-:Y:S04]  /*1c000*/  STL [R1+0x87c], R0 ;  /* 0x00087c0001007387 */ /* 0x0003e80000100800 */
[----:B------:R-:W2:Y:S04]  /*1c010*/  LDL.LU.64 R114, [R1+0x8c0] ;  /* 0x0008c00001727983 */ /* 0x000ea80000300a00 */
[----:B------:R-:W-:Y:S04]  /*1c020*/  STL [R1+0x888], R12 ;  /* 0x0008880c01007387 */ /* 0x000fe80000100800 */
[----:B------:R-:W-:Y:S04]  /*1c030*/  STL [R1+0x884], R13 ;  /* 0x0008840d01007387 */ /* 0x000fe80000100800 */
[----:B---3--:R3:W-:Y:S01]  /*1c040*/  STL [R1+0x890], R118 ;  /* 0x0008907601007387 */ /* 0x0087e20000100800 */
[----:B-1----:R-:W-:-:S03]  /*1c050*/  IMAD.MOV.U32 R0, RZ, RZ, R119 ;  /* 0x000000ffff007224 */ /* 0x002fc600078e0077 */
[----:B---3--:R-:W3:Y:S04]  /*1c060*/  LDL.LU.64 R118, [R1+0xbf8] ;  /* 0x000bf80001767983 */ /* 0x008ee80000300a00 */
[----:B------:R1:W-:Y:S04]  /*1c070*/  STL [R1+0x88c], R0 ;  /* 0x00088c0001007387 */ /* 0x0003e80000100800 */
[----:B----4-:R4:W-:Y:S01]  /*1c080*/  STL [R1+0x898], R122 ;  /* 0x0008987a01007387 */ /* 0x0109e20000100800 */
[----:B-1----:R-:W-:-:S03]  /*1c090*/  IMAD.MOV.U32 R0, RZ, RZ, R123 ;  /* 0x000000ffff007224 */ /* 0x002fc600078e007b */
[----:B----4-:R-:W4:Y:S04]  /*1c0a0*/  LDL.LU.64 R122, [R1+0x8d8] ;  /* 0x0008d800017a7983 */ /* 0x010f280000300a00 */
[----:B------:R1:W-:Y:S04]  /*1c0b0*/  STL [R1+0x894], R0 ;  /* 0x0008940001007387 */ /* 0x0003e80000100800 */
[----:B------:R1:W-:Y:S02]  /*1c0c0*/  STL [R1+0x8a0], R120 ;  /* 0x0008a07801007387 */ /* 0x0003e40000100800 */
[----:B-1----:R-:W-:-:S02]  /*1c0d0*/  MOV R0, R121 ;  /* 0x0000007900007202 */ /* 0x002fc40000000f00 */
[----:B------:R-:W4:Y:S04]  /*1c0e0*/  LDL.LU.64 R120, [R1+0x8e0] ;  /* 0x0008e00001787983 */ /* 0x000f280000300a00 */
[----:B------:R1:W-:Y:S04]  /*1c0f0*/  STL [R1+0x89c], R0 ;  /* 0x00089c0001007387 */ /* 0x0003e80000100800 */
[----:B------:R1:W-:Y:S02]  /*1c100*/  STL [R1+0x8a8], R124 ;  /* 0x0008a87c01007387 */ /* 0x0003e40000100800 */
[----:B-1----:R-:W-:-:S05]  /*1c110*/  IMAD.MOV.U32 R0, RZ, RZ, R125 ;  /* 0x000000ffff007224 */ /* 0x002fca00078e007d */
[----:B------:R1:W-:Y:S04]  /*1c120*/  STL [R1+0x8a4], R0 ;  /* 0x0008a40001007387 */ /* 0x0003e80000100800 */
[----:B------:R1:W-:Y:S04]  /*1c130*/  STL [R1+0x8b0], R116 ;  /* 0x0008b07401007387 */ /* 0x0003e80000100800 */
[----:B------:R-:W4:Y:S01]  /*1c140*/  LDL.LU.64 R124, [R1+0xc30] ;  /* 0x000c3000017c7983 */ /* 0x000f220000300a00 */
[----:B-1----:R-:W-:-:S03]  /*1c150*/  IMAD.MOV.U32 R0, RZ, RZ, R117 ;  /* 0x000000ffff007224 */ /* 0x002fc600078e0075 */
[----:B------:R-:W4:Y:S04]  /*1c160*/  LDL.LU.64 R116, [R1+0x8f8] ;  /* 0x0008f80001747983 */ /* 0x000f280000300a00 */
[----:B------:R1:W-:Y:S04]  /*1c170*/  STL [R1+0x8ac], R0 ;  /* 0x0008ac0001007387 */ /* 0x0003e80000100800 */
[----:B--2---:R2:W-:Y:S01]  /*1c180*/  STL [R1+0x8b8], R126 ;  /* 0x0008b87e01007387 */ /* 0x0045e20000100800 */
[----:B-1----:R-:W-:-:S05]  /*1c190*/  MOV R0, R127 ;  /* 0x0000007f00007202 */ /* 0x002fca0000000f00 */
[----:B------:R1:W-:Y:S04]  /*1c1a0*/  STL [R1+0x8b4], R0 ;  /* 0x0008b40001007387 */ /* 0x0003e80000100800 */
[----:B------:R-:W-:Y:S04]  /*1c1b0*/  STL [R1+0x8c0], R114 ;  /* 0x0008c07201007387 */ /* 0x000fe80000100800 */
[----:B--2---:R-:W2:Y:S01]  /*1c1c0*/  LDL.LU.64 R126, [R1+0x900] ;  /* 0x00090000017e7983 */ /* 0x004ea20000300a00 */
[----:B-1----:R-:W-:-:S05]  /*1c1d0*/  IMAD.MOV.U32 R0, RZ, RZ, R115 ;  /* 0x000000ffff007224 */ /* 0x002fca00078e0073 */
[----:B------:R1:W-:Y:S04]  /*1c1e0*/  STL [R1+0x8bc], R0 ;  /* 0x0008bc0001007387 */ /* 0x0003e80000100800 */
[----:B------:R3:W-:Y:S01]  /*1c1f0*/  STL [R1+0x8c8], R134 ;  /* 0x0008c88601007387 */ /* 0x0007e20000100800 */
[----:B-1----:R-:W-:-:S03]  /*1c200*/  IMAD.MOV.U32 R0, RZ, RZ, R135 ;  /* 0x000000ffff007224 */ /* 0x002fc600078e0087 */
[----:B---3--:R-:W-:Y:S04]  /*1c210*/  STL [R1+0x8d0], R118 ;  /* 0x0008d07601007387 */ /* 0x008fe80000100800 */
[----:B------:R1:W-:Y:S04]  /*1c220*/  STL [R1+0x8c4], R0 ;  /* 0x0008c40001007387 */ /* 0x0003e80000100800 */
[----:B------:R-:W3:Y:S01]  /*1c230*/  LDL.LU.64 R134, [R1+0xc60] ;  /* 0x000c600001867983 */ /* 0x000ee20000300a00 */
[----:B-1----:R-:W-:-:S03]  /*1c240*/  MOV R0, R119 ;  /* 0x0000007700007202 */ /* 0x002fc60000000f00 */
[----:B------:R-:W3:Y:S04]  /*1c250*/  LDL.LU.64 R118, [R1+0xa90] ;  /* 0x000a900001767983 */ /* 0x000ee80000300a00 */
[----:B------:R1:W-:Y:S04]  /*1c260*/  STL [R1+0x8cc], R0 ;  /* 0x0008cc0001007387 */ /* 0x0003e80000100800 */
[----:B----4-:R4:W-:Y:S01]  /*1c270*/  STL [R1+0x8d8], R122 ;  /* 0x0008d87a01007387 */ /* 0x0109e20000100800 */
[----:B-1----:R-:W-:-:S03]  /*1c280*/  IMAD.MOV.U32 R0, RZ, RZ, R123 ;  /* 0x000000ffff007224 */ /* 0x002fc600078e007b */
[----:B----4-:R-:W4:Y:S04]  /*1c290*/  LDL.LU.64 R122, [R1+0x920] ;  /* 0x00092000017a7983 */ /* 0x010f280000300a00 */
[----:B------:R1:W-:Y:S04]  /*1c2a0*/  STL [R1+0x8d4], R0 ;  /* 0x0008d40001007387 */ /* 0x0003e80000100800 */
[----:B------:R-:W-:Y:S01]  /*1c2b0*/  STL [R1+0x8e0], R120 ;  /* 0x0008e07801007387 */ /* 0x000fe20000100800 */
[----:B-1----:R-:W-:-:S05]  /*1c2c0*/  IMAD.MOV.U32 R0, RZ, RZ, R121 ;  /* 0x000000ffff007224 */ /* 0x002fca00078e0079 */
[----:B------:R1:W-:Y:S04]  /*1c2d0*/  STL [R1+0x8dc], R0 ;  /* 0x0008dc0001007387 */ /* 0x0003e80000100800 */
[----:B------:R1:W-:Y:S02]  /*1c2e0*/  STL [R1+0x8e8], R138 ;  /* 0x0008e88a01007387 */ /* 0x0003e40000100800 */
[----:B-1----:R-:W-:Y:S02]  /*1c2f0*/  MOV R0, R139 ;  /* 0x0000008b00007202 */ /* 0x002fe40000000f00 */
[----:B------:R-:W4:Y:S04]  /*1c300*/  LDL.LU.64 R138, [R1+0xc80] ;  /* 0x000c8000018a7983 */ /* 0x000f280000300a00 */
[----:B------:R1:W-:Y:S04]  /*1c310*/  STL [R1+0x8e4], R0 ;  /* 0x0008e40001007387 */ /* 0x0003e80000100800 */
[----:B------:R1:W-:Y:S02]  /*1c320*/  STL [R1+0x8f0], R124 ;  /* 0x0008f07c01007387 */ /* 0x0003e40000100800 */
[----:B-1----:R-:W-:-:S02]  /*1c330*/  IMAD.MOV.U32 R0, RZ, RZ, R125 ;  /* 0x000000ffff007224 */ /* 0x002fc400078e007d */
[----:B------:R-:W-:Y:S04]  /*1c340*/  STL [R1+0x8f8], R116 ;  /* 0x0008f87401007387 */ /* 0x000fe80000100800 */
[----:B------:R1:W-:Y:S04]  /*1c350*/  STL [R1+0x8ec], R0 ;  /* 0x0008ec0001007387 */ /* 0x0003e80000100800 */
[----:B------:R-:W4:Y:S04]  /*1c360*/  LDL.LU.64 R120, [R1+0xb70] ;  /* 0x000b700001787983 */ /* 0x000f280000300a00 */
[----:B------:R-:W4:Y:S01]  /*1c370*/  LDL.LU.64 R124, [R1+0x940] ;  /* 0x00094000017c7983 */ /* 0x000f220000300a00 */
[----:B-1----:R-:W-:-:S05]  /*1c380*/  IMAD.MOV.U32 R0, RZ, RZ, R117 ;  /* 0x000000ffff007224 */ /* 0x002fca00078e0075 */
[----:B------:R1:W-:Y:S04]  /*1c390*/  STL [R1+0x8f4], R0 ;  /* 0x0008f40001007387 */ /* 0x0003e80000100800 */
[----:B--2---:R-:W-:Y:S01]  /*1c3a0*/  STL [R1+0x900], R126 ;  /* 0x0009007e01007387 */ /* 0x004fe20000100800 */
[----:B-1----:R-:W-:-:S03]  /*1c3b0*/  MOV R0, R127 ;  /* 0x0000007f00007202 */ /* 0x002fc60000000f00 */
[----:B------:R-:W-:Y:S04]  /*1c3c0*/  STL [R1+0x908], R144 ;  /* 0x0009089001007387 */ /* 0x000fe80000100800 */
[----:B------:R1:W-:Y:S02]  /*1c3d0*/  STL [R1+0x8fc], R0 ;  /* 0x0008fc0001007387 */ /* 0x0003e40000100800 */
[----:B-1----:R-:W-:Y:S02]  /*1c3e0*/  IMAD.MOV.U32 R0, RZ, RZ, R145 ;  /* 0x000000ffff007224 */ /* 0x002fe400078e0091 */
[----:B------:R-:W2:Y:S04]  /*1c3f0*/  LDL.LU.64 R144, [R1+0xca0] ;  /* 0x000ca00001907983 */ /* 0x000ea80000300a00 */
[----:B------:R1:W-:Y:S04]  /*1c400*/  STL [R1+0x904], R0 ;  /* 0x0009040001007387 */ /* 0x0003e80000100800 */
[----:B---3--:R3:W-:Y:S04]  /*1c410*/  STL [R1+0x910], R134 ;  /* 0x0009108601007387 */ /* 0x0087e80000100800 */
[----:B------:R-:W2:Y:S01]  /*1c420*/  LDL.LU.64 R126, [R1+0xb98] ;  /* 0x000b9800017e7983 */ /* 0x000ea20000300a00 */
[----:B-1----:R-:W-:-:S05]  /*1c430*/  IMAD.MOV.U32 R0, RZ, RZ, R135 ;  /* 0x000000ffff007224 */ /* 0x002fca00078e0087 */
[----:B------:R1:W-:Y:S04]  /*1c440*/  STL [R1+0x90c], R0 ;  /* 0x00090c0001007387 */ /* 0x0003e80000100800 */
[----:B------:R-:W-:Y:S04]  /*1c450*/  STL [R1+0x918], R118 ;  /* 0x0009187601007387 */ /* 0x000fe80000100800 */
[----:B---3--:R-:W3:Y:S01]  /*1c460*/  LDL.LU.64 R134, [R1+0x960] ;  /* 0x0009600001867983 */ /* 0x008ee20000300a00 */
[----:B-1----:R-:W-:-:S05]  /*1c470*/  MOV R0, R119 ;  /* 0x0000007700007202 */ /* 0x002fca0000000f00 */
[----:B------:R4:W-:Y:S02]  /*1c480*/  STL [R1+0x914], R0 ;  /* 0x0009140001007387 */ /* 0x0009e40000100800 */
[----:B----4-:R-:W-:Y:S02]  /*1c490*/  IMAD.MOV.U32 R0, RZ, RZ, R123 ;  /* 0x000000ffff007224 */ /* 0x010fe400078e007b */
[----:B------:R1:W-:Y:S04]  /*1c4a0*/  STL [R1+0x920], R122 ;  /* 0x0009207a01007387 */ /* 0x0003e80000100800 */
[----:B------:R-:W-:Y:S04]  /*1c4b0*/  STL [R1+0x928], R128 ;  /* 0x0009288001007387 */ /* 0x000fe80000100800 */
[----:B------:R4:W-:Y:S04]  /*1c4c0*/  STL [R1+0x91c], R0 ;  /* 0x00091c0001007387 */ /* 0x0009e80000100800 */
[----:B-1----:R-:W3:Y:S01]  /*1c4d0*/  LDL.LU.64 R122, [R1+0xcb8] ;  /* 0x000cb800017a7983 */ /* 0x002ee20000300a00 */
[----:B----4-:R-:W-:-:S03]  /*1c4e0*/  IMAD.MOV.U32 R0, RZ, RZ, R129 ;  /* 0x000000ffff007224 */ /* 0x010fc600078e0081 */
[----:B------:R-:W4:Y:S04]  /*1c4f0*/  LDL.LU.64 R128, [R1+0xbb8] ;  /* 0x000bb80001807983 */ /* 0x000f280000300a00 */
[----:B------:R1:W-:Y:S04]  /*1c500*/  STL [R1+0x924], R0 ;  /* 0x0009240001007387 */ /* 0x0003e80000100800 */
[----:B------:R1:W-:Y:S02]  /*1c510*/  STL [R1+0x930], R138 ;  /* 0x0009308a01007387 */ /* 0x0003e40000100800 */
[----:B-1----:R-:W-:-:S02]  /*1c520*/  MOV R0, R139 ;  /* 0x0000008b00007202 */ /* 0x002fc40000000f00 */
[----:B------:R-:W4:Y:S04]  /*1c530*/  LDL.LU.64 R138, [R1+0x980] ;  /* 0x00098000018a7983 */ /* 0x000f280000300a00 */
[----:B------:R1:W-:Y:S02]  /*1c540*/  STL [R1+0x92c], R0 ;  /* 0x00092c0001007387 */ /* 0x0003e40000100800 */
[----:B-1----:R-:W-:Y:S02]  /*1c550*/  IMAD.MOV.U32 R0, RZ, RZ, R121 ;  /* 0x000000ffff007224 */ /* 0x002fe400078e0079 */
[----:B------:R-:W-:Y:S04]  /*1c560*/  STL [R1+0x938], R120 ;  /* 0x0009387801007387 */ /* 0x000fe80000100800 */
[----:B------:R1:W-:Y:S04]  /*1c570*/  STL [R1+0x934], R0 ;  /* 0x0009340001007387 */ /* 0x0003e80000100800 */
[----:B------:R1:W-:Y:S02]  /*1c580*/  STL [R1+0x940], R124 ;  /* 0x0009407c01007387 */ /* 0x0003e40000100800 */
[----:B-1----:R-:W-:-:S02]  /*1c590*/  IMAD.MOV.U32 R0, RZ, RZ, R125 ;  /* 0x000000ffff007224 */ /* 0x002fc400078e007d */
[----:B------:R1:W-:Y:S04]  /*1c5a0*/  STL [R1+0x948], R132 ;  /* 0x0009488401007387 */ /* 0x0003e80000100800 */
[----:B------:R1:W-:Y:S04]  /*1c5b0*/  STL [R1+0x93c], R0 ;  /* 0x00093c0001007387 */ /* 0x0003e80000100800 */
[----:B------:R-:W4:Y:S01]  /*1c5c0*/  LDL.LU.64 R124, [R1+0xce0] ;  /* 0x000ce000017c7983 */ /* 0x000f220000300a00 */
[----:B-1----:R-:W-:Y:S01]  /*1c5d0*/  IMAD.MOV.U32 R132, RZ, RZ, R142 ;  /* 0x000000ffff847224 */ /* 0x002fe200078e008e */
[----:B------:R-:W-:Y:S01]  /*1c5e0*/  MOV R0, R133 ;  /* 0x0000008500007202 */ /* 0x000fe20000000f00 */
[----:B------:R-:W-:-:S02]  /*1c5f0*/  IMAD.MOV.U32 R133, RZ, RZ, R143 ;  /* 0x000000ffff857224 */ /* 0x000fc400078e008f */
[----:B------:R-:W4:Y:S04]  /*1c600*/  LDL.LU.64 R142, [R1+0xbd8] ;  /* 0x000bd800018e7983 */ /* 0x000f280000300a00 */
[----:B------:R1:W-:Y:S04]  /*1c610*/  STL [R1+0x944], R0 ;  /* 0x0009440001007387 */ /* 0x0003e80000100800 */
[----:B--2---:R2:W-:Y:S01]  /*1c620*/  STL [R1+0x950], R144 ;  /* 0x0009509001007387 */ /* 0x0045e20000100800 */
[----:B-1----:R-:W-:-:S03]  /*1c630*/  MOV R0, R145 ;  /* 0x0000009100007202 */ /* 0x002fc60000000f00 */
[----:B--2---:R-:W2:Y:S04]  /*1c640*/  LDL.LU.64 R144, [R1+0x9a0] ;  /* 0x0009a00001907983 */ /* 0x004ea80000300a00 */
[----:B------:R1:W-:Y:S04]  /*1c650*/  STL [R1+0x94c], R0 ;  /* 0x00094c0001007387 */ /* 0x0003e80000100800 */
[----:B------:R3:W-:Y:S01]  /*1c660*/  STL [R1+0x958], R126 ;  /* 0x0009587e01007387 */ /* 0x0007e20000100800 */
[----:B-1----:R-:W-:-:S05]  /*1c670*/  IMAD.MOV.U32 R0, RZ, RZ, R127 ;  /* 0x000000ffff007224 */ /* 0x002fca00078e007f */
[----:B------:R1:W-:Y:S04]  /*1c680*/  STL [R1+0x954], R0 ;  /* 0x0009540001007387 */ /* 0x0003e80000100800 */
[----:B---3--:R3:W-:Y:S04]  /*1c690*/  STL [R1+0x960], R134 ;  /* 0x0009608601007387 */ /* 0x0087e80000100800 */
[----:B------:R-:W2:Y:S01]  /*1c6a0*/  LDL.LU.64 R126, [R1+0xcf0] ;  /* 0x000cf000017e7983 */ /* 0x000ea20000300a00 */
[----:B-1----:R-:W-:-:S05]  /*1c6b0*/  IMAD.MOV.U32 R0, RZ, RZ, R135 ;  /* 0x000000ffff007224 */ /* 0x002fca00078e0087 */
[----:B------:R1:W-:Y:S04]  /*1c6c0*/  STL [R1+0x95c], R0 ;  /* 0x00095c0001007387 */ /* 0x0003e80000100800 */
[----:B------:R1:W-:Y:S04]  /*1c6d0*/  STL [R1+0x968], R150 ;  /* 0x0009689601007387 */ /* 0x0003e80000100800 */
[----:B---3--:R-:W3:Y:S01]  /*1c6e0*/  LDL.LU.64 R134, [R1+0xbf0] ;  /* 0x000bf00001867983 */ /* 0x008ee20000300a00 */
[----:B-1----:R-:W-:-:S03]  /*1c6f0*/  MOV R0, R151 ;  /* 0x0000009700007202 */ /* 0x002fc60000000f00 */
[----:B------:R-:W-:Y:S04]  /*1c700*/  STL [R1+0x970], R122 ;  /* 0x0009707a01007387 */ /* 0x000fe80000100800 */
[----:B------:R1:W-:Y:S04]  /*1c710*/  STL [R1+0x964], R0 ;  /* 0x0009640001007387 */ /* 0x0003e80000100800 */
[----:B------:R-:W3:Y:S01]  /*1c720*/  LDL.LU.64 R150, [R1+0x9c0] ;  /* 0x0009c00001967983 */ /* 0x000ee20000300a00 */
[----:B-1----:R-:W-:-:S03]  /*1c730*/  IMAD.MOV.U32 R0, RZ, RZ, R123 ;  /* 0x000000ffff007224 */ /* 0x002fc600078e007b */
[----:B----4-:R-:W-:Y:S04]  /*1c740*/  STL [R1+0x978], R128 ;  /* 0x0009788001007387 */ /* 0x010fe80000100800 */
[----:B------:R1:W-:Y:S02]  /*1c750*/  STL [R1+0x96c], R0 ;  /* 0x00096c0001007387 */ /* 0x0003e40000100800 */
[----:B-1----:R-:W-:Y:S02]  /*1c760*/  IMAD.MOV.U32 R0, RZ, RZ, R129 ;  /* 0x000000ffff007224 */ /* 0x002fe400078e0081 */
[----:B------:R1:W-:Y:S04]  /*1c770*/  STL [R1+0x980], R138 ;  /* 0x0009808a01007387 */ /* 0x0003e80000100800 */
[----:B------:R4:W-:Y:S04]  /*1c780*/  STL [R1+0x974], R0 ;  /* 0x0009740001007387 */ /* 0x0009e80000100800 */
[----:B------:R-:W3:Y:S01]  /*1c790*/  LDL.LU.64 R128, [R1+0xd00] ;  /* 0x000d000001807983 */ /* 0x000ee20000300a00 */
[----:B-1----:R-:W-:Y:S01]  /*1c7a0*/  IMAD.MOV.U32 R138, RZ, RZ, R140 ;  /* 0x000000ffff8a7224 */ /* 0x002fe200078e008c */
[----:B----4-:R-:W-:Y:S01]  /*1c7b0*/  MOV R0, R139 ;  /* 0x0000008b00007202 */ /* 0x010fe20000000f00 */
[----:B------:R-:W-:-:S02]  /*1c7c0*/  IMAD.MOV.U32 R139, RZ, RZ, R141 ;  /* 0x000000ffff8b7224 */ /* 0x000fc400078e008d */
[----:B------:R-:W4:Y:S04]  /*1c7d0*/  LDL.LU.64 R140, [R1+0xc10] ;  /* 0x000c1000018c7983 */ /* 0x000f280000300a00 */
[----:B------:R1:W-:Y:S04]  /*1c7e0*/  STL [R1+0x97c], R0 ;  /* 0x00097c0001007387 */ /* 0x0003e80000100800 */
[----:B------:R1:W-:Y:S02]  /*1c7f0*/  STL [R1+0x988], R130 ;  /* 0x0009888201007387 */ /* 0x0003e40000100800 */
[----:B-1----:R-:W-:-:S02]  /*1c800*/  MOV R0, R131 ;  /* 0x0000008300007202 */ /* 0x002fc40000000f00 */
[----:B------:R-:W4:Y:S04]  /*1c810*/  LDL.LU.64 R130, [R1+0x9e0] ;  /* 0x0009e00001827983 */ /* 0x000f280000300a00 */
[----:B------:R1:W-:Y:S04]  /*1c820*/  STL [R1+0x984], R0 ;  /* 0x0009840001007387 */ /* 0x0003e80000100800 */
[----:B------:R-:W-:Y:S01]  /*1c830*/  STL [R1+0x990], R124 ;  /* 0x0009907c01007387 */ /* 0x000fe20000100800 */
[----:B-1----:R-:W-:-:S05]  /*1c840*/  IMAD.MOV.U32 R0, RZ, RZ, R125 ;  /* 0x000000ffff007224 */ /* 0x002fca00078e007d */
[----:B------:R1:W-:Y:S04]  /*1c850*/  STL [R1+0x98c], R0 ;  /* 0x00098c0001007387 */ /* 0x0003e80000100800 */
[----:B------:R1:W-:Y:S02]  /*1c860*/  STL [R1+0x998], R142 ;  /* 0x0009988e01007387 */ /* 0x0003e40000100800 */
[----:B-1----:R-:W-:Y:S02]  /*1c870*/  IMAD.MOV.U32 R0, RZ, RZ, R143 ;  /* 0x000000ffff007224 */ /* 0x002fe400078e008f */
[----:B------:R-:W4:Y:S04]  /*1c880*/  LDL.LU.64 R142, [R1+0xd10] ;  /* 0x000d1000018e7983 */ /* 0x000f280000300a00 */
[----:B------:R1:W-:Y:S04]  /*1c890*/  STL [R1+0x994], R0 ;  /* 0x0009940001007387 */ /* 0x0003e80000100800 */
[----:B--2---:R2:W-:Y:S01]  /*1c8a0*/  STL [R1+0x9a0], R144 ;  /* 0x0009a09001007387 */ /* 0x0045e20000100800 */
[----:B-1----:R-:W-:-:S03]  /*1c8b0*/  MOV R0, R145 ;  /* 0x0000009100007202 */ /* 0x002fc60000000f00 */
[----:B--2---:R-:W2:Y:S04]  /*1c8c0*/  LDL.LU.64 R144, [R1+0xc20] ;  /* 0x000c200001907983 */ /* 0x004ea80000300a00 */
[----:B------:R1:W-:Y:S04]  /*1c8d0*/  STL [R1+0x99c], R0 ;  /* 0x00099c0001007387 */ /* 0x0003e80000100800 */
[----:B------:R1:W-:Y:S02]  /*1c8e0*/  STL [R1+0x9a8], R146 ;  /* 0x0009a89201007387 */ /* 0x0003e40000100800 */
[----:B-1----:R-:W-:-:S02]  /*1c8f0*/  IMAD.MOV.U32 R0, RZ, RZ, R147 ;  /* 0x000000ffff007224 */ /* 0x002fc400078e0093 */
[----:B------:R-:W2:Y:S04]  /*1c900*/  LDL.LU.64 R146, [R1+0xa00] ;  /* 0x000a000001927983 */ /* 0x000ea80000300a00 */
[----:B------:R1:W-:Y:S04]  /*1c910*/  STL [R1+0x9a4], R0 ;  /* 0x0009a40001007387 */ /* 0x0003e80000100800 */
[----:B------:R-:W-:Y:S01]  /*1c920*/  STL [R1+0x9b0], R126 ;  /* 0x0009b07e01007387 */ /* 0x000fe20000100800 */
[----:B-1----:R-:W-:-:S05]  /*1c930*/  IMAD.MOV.U32 R0, RZ, RZ, R127 ;  /* 0x000000ffff007224 */ /* 0x002fca00078e007f */
[----:B------:R1:W-:Y:S04]  /*1c940*/  STL [R1+0x9ac], R0 ;  /* 0x0009ac0001007387 */ /* 0x0003e80000100800 */
[----:B---3--:R3:W-:Y:S01]  /*1c950*/  STL [R1+0x9b8], R134 ;  /* 0x0009b88601007387 */ /* 0x0087e20000100800 */
[----:B-1----:R-:W-:-:S03]  /*1c960*/  MOV R0, R135 ;  /* 0x0000008700007202 */ /* 0x002fc60000000f00 */
[----:B---3--:R-:W3:Y:S04]  /*1c970*/  LDL.LU.64 R134, [R1+0xd20] ;  /* 0x000d200001867983 */ /* 0x008ee80000300a00 */
[----:B------:R1:W-:Y:S04]  /*1c980*/  STL [R1+0x9b4], R0 ;  /* 0x0009b40001007387 */ /* 0x0003e80000100800 */
[----:B------:R1:W-:Y:S02]  /*1c990*/  STL [R1+0x9c0], R150 ;  /* 0x0009c09601007387 */ /* 0x0003e40000100800 */
[----:B-1----:R-:W-:-:S02]  /*1c9a0*/  IMAD.MOV.U32 R0, RZ, RZ, R151 ;  /* 0x000000ffff007224 */ /* 0x002fc400078e0097 */
[----:B------:R-:W3:Y:S04]  /*1c9b0*/  LDL.LU.64 R150, [R1+0xc40] ;  /* 0x000c400001967983 */ /* 0x000ee80000300a00 */
[----:B------:R1:W-:Y:S04]  /*1c9c0*/  STL [R1+0x9bc], R0 ;  /* 0x0009bc0001007387 */ /* 0x0003e80000100800 */
[----:B------:R1:W-:Y:S02]  /*1c9d0*/  STL [R1+0x9c8], R136 ;  /* 0x0009c88801007387 */ /* 0x0003e40000100800 */
[----:B-1----:R-:W-:-:S02]  /*1c9e0*/  IMAD.MOV.U32 R0, RZ, RZ, R137 ;  /* 0x000000ffff007224 */ /* 0x002fc400078e0089 */
[----:B------:R-:W3:Y:S04]  /*1c9f0*/  LDL.LU.64 R136, [R1+0xa20] ;  /* 0x000a200001887983 */ /* 0x000ee80000300a00 */
[----:B------:R1:W-:Y:S04]  /*1ca00*/  STL [R1+0x9c4], R0 ;  /* 0x0009c40001007387 */ /* 0x0003e80000100800 */
[----:B------:R-:W-:Y:S01]  /*1ca10*/  STL [R1+0x9d0], R128 ;  /* 0x0009d08001007387 */ /* 0x000fe20000100800 */
[----:B-1----:R-:W-:-:S05]  /*1ca20*/  MOV R0, R129 ;  /* 0x0000008100007202 */ /* 0x002fca0000000f00 */
[----:B------:R1:W-:Y:S04]  /*1ca30*/  STL [R1+0x9cc], R0 ;  /* 0x0009cc0001007387 */ /* 0x0003e80000100800 */
[----:B----4-:R4:W-:Y:S01]  /*1ca40*/  STL [R1+0x9d8], R140 ;  /* 0x0009d88c01007387 */ /* 0x0109e20000100800 */
[----:B-1----:R-:W-:-:S03]  /*1ca50*/  IMAD.MOV.U32 R0, RZ, RZ, R141 ;  /* 0x000000ffff007224 */ /* 0x002fc600078e008d */
[----:B----4-:R-:W4:Y:S04]  /*1ca60*/  LDL.LU.64 R140, [R1+0xd30] ;  /* 0x000d3000018c7983 */ /* 0x010f280000300a00 */
[----:B------:R1:W-:Y:S04]  /*1ca70*/  STL [R1+0x9d4], R0 ;  /* 0x0009d40001007387 */ /* 0x0003e80000100800 */
[----:B------:R1:W-:Y:S02]  /*1ca80*/  STL [R1+0x9e0], R130 ;  /* 0x0009e08201007387 */ /* 0x0003e40000100800 */
[----:B-1----:R-:W-:-:S02]  /*1ca90*/  IMAD.MOV.U32 R0, RZ, RZ, R131 ;  /* 0x000000ffff007224 */ /* 0x002fc400078e0083 */
[----:B------:R-:W4:Y:S04]  /*1caa0*/  LDL.LU.64 R130, [R1+0xc68] ;  /* 0x000c680001827983 */ /* 0x000f280000300a00 */
[----:B------:R1:W-:Y:S04]  /*1cab0*/  STL [R1+0x9dc], R0 ;  /* 0x0009dc0001007387 */ /* 0x0003e80000100800 */
[----:B------:R1:W-:Y:S02]  /*1cac0*/  STL [R1+0x9e8], R132 ;  /* 0x0009e88401007387 */ /* 0x0003e40000100800 */
[----:B-1----:R-:W-:-:S02]  /*1cad0*/  MOV R0, R133 ;  /* 0x0000008500007202 */ /* 0x002fc40000000f00 */
[----:B------:R-:W4:Y:S04]  /*1cae0*/  LDL.LU.64 R132, [R1+0xa40] ;  /* 0x000a400001847983 */ /* 0x000f280000300a00 */
[----:B------:R1:W-:Y:S04]  /*1caf0*/  STL [R1+0x9e4], R0 ;  /* 0x0009e40001007387 */ /* 0x0003e80000100800 */
[----:B------:R1:W-:Y:S02]  /*1cb00*/  STL [R1+0x9f0], R142 ;  /* 0x0009f08e01007387 */ /* 0x0003e40000100800 */
[----:B-1----:R-:W-:-:S02]  /*1cb10*/  IMAD.MOV.U32 R0, RZ, RZ, R143 ;  /* 0x000000ffff007224 */ /* 0x002fc400078e008f */
[----:B------:R-:W4:Y:S04]  /*1cb20*/  LDL.LU.64 R142, [R1+0xa48] ;  /* 0x000a4800018e7983 */ /* 0x000f280000300a00 */
[----:B------:R1:W-:Y:S04]  /*1cb30*/  STL [R1+0x9ec], R0 ;  /* 0x0009ec0001007387 */ /* 0x0003e80000100800 */
[----:B--2---:R2:W-:Y:S01]  /*1cb40*/  STL [R1+0x9f8], R144 ;  /* 0x0009f89001007387 */ /* 0x0045e20000100800 */
[----:B-1----:R-:W-:-:S03]  /*1cb50*/  IMAD.MOV.U32 R0, RZ, RZ, R145 ;  /* 0x000000ffff007224 */ /* 0x002fc600078e0091 */
[----:B--2---:R-:W2:Y:S04]  /*1cb60*/  LDL.LU.64 R144, [R1+0xd40] ;  /* 0x000d400001907983 */ /* 0x004ea80000300a00 */
[----:B------:R1:W-:Y:S04]  /*1cb70*/  STL [R1+0x9f4], R0 ;  /* 0x0009f40001007387 */ /* 0x0003e80000100800 */
[----:B------:R1:W-:Y:S02]  /*1cb80*/  STL [R1+0xa00], R146 ;  /* 0x000a009201007387 */ /* 0x0003e40000100800 */
[----:B-1----:R-:W-:-:S02]  /*1cb90*/  MOV R0, R147 ;  /* 0x0000009300007202 */ /* 0x002fc40000000f00 */
[----:B------:R-:W2:Y:S04]  /*1cba0*/  LDL.LU.64 R146, [R1+0xc78] ;  /* 0x000c780001927983 */ /* 0x000ea80000300a00 */
[----:B------:R1:W-:Y:S04]  /*1cbb0*/  STL [R1+0x9fc], R0 ;  /* 0x0009fc0001007387 */ /* 0x0003e80000100800 */
[----:B------:R1:W-:Y:S02]  /*1cbc0*/  STL [R1+0xa08], R148 ;  /* 0x000a089401007387 */ /* 0x0003e40000100800 */
[----:B-1----:R-:W-:-:S02]  /*1cbd0*/  IMAD.MOV.U32 R0, RZ, RZ, R149 ;  /* 0x000000ffff007224 */ /* 0x002fc400078e0095 */
[----:B------:R-:W2:Y:S04]  /*1cbe0*/  LDL.LU.64 R148, [R1+0xa60] ;  /* 0x000a600001947983 */ /* 0x000ea80000300a00 */
[----:B------:R1:W-:Y:S04]  /*1cbf0*/  STL [R1+0xa04], R0 ;  /* 0x000a040001007387 */ /* 0x0003e80000100800 */
[----:B---3--:R3:W-:Y:S01]  /*1cc00*/  STL [R1+0xa10], R134 ;  /* 0x000a108601007387 */ /* 0x0087e20000100800 */
[----:B-1----:R-:W-:-:S03]  /*1cc10*/  IMAD.MOV.U32 R0, RZ, RZ, R135 ;  /* 0x000000ffff007224 */ /* 0x002fc600078e0087 */
[----:B---3--:R-:W3:Y:S04]  /*1cc20*/  LDL.LU.64 R134, [R1+0xa68] ;  /* 0x000a680001867983 */ /* 0x008ee80000300a00 */
[----:B------:R1:W-:Y:S04]  /*1cc30*/  STL [R1+0xa0c], R0 ;  /* 0x000a0c0001007387 */ /* 0x0003e80000100800 */
[----:B------:R1:W-:Y:S02]  /*1cc40*/  STL [R1+0xa18], R150 ;  /* 0x000a189601007387 */ /* 0x0003e40000100800 */
[----:B-1----:R-:W-:-:S02]  /*1cc50*/  MOV R0, R151 ;  /* 0x0000009700007202 */ /* 0x002fc40000000f00 */
[----:B------:R-:W3:Y:S04]  /*1cc60*/  LDL.LU.64 R150, [R1+0xd50] ;  /* 0x000d500001967983 */ /* 0x000ee80000300a00 */
        /* <DEDUP_REMOVED lines=9> */
[----:B----4-:R4:W-:Y:S01]  /*1cd00*/  STL [R1+0xa30], R140 ;  /* 0x000a308c01007387 */ /* 0x0109e20000100800 */
[----:B-1----:R-:W-:-:S03]  /*1cd10*/  MOV R0, R141 ;  /* 0x0000008d00007202 */ /* 0x002fc60000000f00 */
[----:B----4-:R-:W4:Y:S04]  /*1cd20*/  LDL.LU.64 R140, [R1+0xa88] ;  /* 0x000a8800018c7983 */ /* 0x010f280000300a00 */
[----:B------:R1:W-:Y:S04]  /*1cd30*/  STL [R1+0xa2c], R0 ;  /* 0x000a2c0001007387 */ /* 0x0003e80000100800 */
[----:B------:R1:W-:Y:S02]  /*1cd40*/  STL [R1+0xa38], R130 ;  /* 0x000a388201007387 */ /* 0x0003e40000100800 */
[----:B-1----:R-:W-:-:S02]  /*1cd50*/  IMAD.MOV.U32 R0, RZ, RZ, R131 ;  /* 0x000000ffff007224 */ /* 0x002fc400078e0083 */
[----:B------:R-:W4:Y:S04]  /*1cd60*/  LDL.LU.64 R130, [R1+0xd60] ;  /* 0x000d600001827983 */ /* 0x000f280000300a00 */
[----:B------:R1:W-:Y:S04]  /*1cd70*/  STL [R1+0xa34], R0 ;  /* 0x000a340001007387 */ /* 0x0003e80000100800 */
[----:B------:R-:W-:Y:S04]  /*1cd80*/  STL [R1+0xa40], R132 ;  /* 0x000a408401007387 */ /* 0x000fe80000100800 */
[----:B------:R-:W4:Y:S01]  /*1cd90*/  LDL.LU.64 R128, [R1+0xca8] ;  /* 0x000ca80001807983 */ /* 0x000f220000300a00 */
[----:B-1----:R-:W-:-:S05]  /*1cda0*/  IMAD.MOV.U32 R0, RZ, RZ, R133 ;  /* 0x000000ffff007224 */ /* 0x002fca00078e0085 */
[----:B------:R1:W-:Y:S04]  /*1cdb0*/  STL [R1+0xa3c], R0 ;  /* 0x000a3c0001007387 */ /* 0x0003e80000100800 */
[----:B------:R1:W-:Y:S02]  /*1cdc0*/  STL [R1+0xa48], R142 ;  /* 0x000a488e01007387 */ /* 0x0003e40000100800 */
[----:B-1----:R-:W-:Y:S02]  /*1cdd0*/  MOV R0, R143 ;  /* 0x0000008f00007202 */ /* 0x002fe40000000f00 */
[----:B------:R-:W4:Y:S04]  /*1cde0*/  LDL.LU.64 R142, [R1+0xb90] ;  /* 0x000b9000018e7983 */ /* 0x000f280000300a00 */
[----:B------:R1:W-:Y:S04]  /*1cdf0*/  STL [R1+0xa44], R0 ;  /* 0x000a440001007387 */ /* 0x0003e80000100800 */
[----:B--2---:R2:W-:Y:S01]  /*1ce00*/  STL [R1+0xa50], R144 ;  /* 0x000a509001007387 */ /* 0x0045e20000100800 */
[----:B-1----:R-:W-:-:S03]  /*1ce10*/  IMAD.MOV.U32 R0, RZ, RZ, R145 ;  /* 0x000000ffff007224 */ /* 0x002fc600078e0091 */
[----:B--2---:R-:W2:Y:S04]  /*1ce20*/  LDL.LU.64 R144, [R1+0xaa8] ;  /* 0x000aa80001907983 */ /* 0x004ea80000300a00 */
[----:B------:R1:W-:Y:S04]  /*1ce30*/  STL [R1+0xa4c], R0 ;  /* 0x000a4c0001007387 */ /* 0x0003e80000100800 */
[----:B------:R1:W-:Y:S02]  /*1ce40*/  STL [R1+0xa58], R146 ;  /* 0x000a589201007387 */ /* 0x0003e40000100800 */
[----:B-1----:R-:W-:-:S02]  /*1ce50*/  IMAD.MOV.U32 R0, RZ, RZ, R147 ;  /* 0x000000ffff007224 */ /* 0x002fc400078e0093 */
[----:B------:R-:W2:Y:S04]  /*1ce60*/  LDL.LU.64 R146, [R1+0xd70] ;  /* 0x000d700001927983 */ /* 0x000ea80000300a00 */
[----:B------:R1:W-:Y:S04]  /*1ce70*/  STL [R1+0xa54], R0 ;  /* 0x000a540001007387 */ /* 0x0003e80000100800 */
[----:B------:R1:W-:Y:S02]  /*1ce80*/  STL [R1+0xa60], R148 ;  /* 0x000a609401007387 */ /* 0x0003e40000100800 */
[----:B-1----:R-:W-:-:S02]  /*1ce90*/  MOV R0, R149 ;  /* 0x0000009500007202 */ /* 0x002fc40000000f00 */
[----:B------:R-:W2:Y:S04]  /*1cea0*/  LDL.LU.64 R148, [R1+0xcc0] ;  /* 0x000cc00001947983 */ /* 0x000ea80000300a00 */
[----:B------:R1:W-:Y:S04]  /*1ceb0*/  STL [R1+0xa5c], R0 ;  /* 0x000a5c0001007387 */ /* 0x0003e80000100800 */
[----:B---3--:R-:W-:Y:S04]  /*1cec0*/  STL [R1+0xa68], R134 ;  /* 0x000a688601007387 */ /* 0x008fe80000100800 */
[----:B------:R-:W3:Y:S01]  /*1ced0*/  LDL.LU.64 R132, [R1+0xbb0] ;  /* 0x000bb00001847983 */ /* 0x000ee20000300a00 */
[----:B-1----:R-:W-:-:S05]  /*1cee0*/  IMAD.MOV.U32 R0, RZ, RZ, R135 ;  /* 0x000000ffff007224 */ /* 0x002fca00078e0087 */
[----:B------:R1:W-:Y:S02]  /*1cef0*/  STL [R1+0xa64], R0 ;  /* 0x000a640001007387 */ /* 0x0003e40000100800 */
[----:B-1----:R-:W-:Y:S02]  /*1cf00*/  IMAD.MOV.U32 R0, RZ, RZ, R151 ;  /* 0x000000ffff007224 */ /* 0x002fe400078e0097 */
[----:B------:R1:W-:Y:S04]  /*1cf10*/  STL [R1+0xa70], R150 ;  /* 0x000a709601007387 */ /* 0x0003e80000100800 */
[----:B-1----:R-:W3:Y:S04]  /*1cf20*/  LDL.LU.64 R150, [R1+0xac8] ;  /* 0x000ac80001967983 */ /* 0x002ee80000300a00 */
[----:B------:R1:W-:Y:S04]  /*1cf30*/  STL [R1+0xa6c], R0 ;  /* 0x000a6c0001007387 */ /* 0x0003e80000100800 */
[----:B------:R1:W-:Y:S04]  /*1cf40*/  STL [R1+0xa78], R136 ;  /* 0x000a788801007387 */ /* 0x0003e80000100800 */
[----:B------:R-:W3:Y:S01]  /*1cf50*/  LDL.LU.64 R134, [R1+0xd80] ;  /* 0x000d800001867983 */ /* 0x000ee20000300a00 */
[----:B-1----:R-:W-:-:S03]  /*1cf60*/  MOV R0, R137 ;  /* 0x0000008900007202 */ /* 0x002fc60000000f00 */
[----:B------:R-:W-:Y:S04]  /*1cf70*/  STL [R1+0xa80], R138 ;  /* 0x000a808a01007387 */ /* 0x000fe80000100800 */
[----:B------:R1:W-:Y:S04]  /*1cf80*/  STL [R1+0xa74], R0 ;  /* 0x000a740001007387 */ /* 0x0003e80000100800 */
[----:B------:R-:W3:Y:S01]  /*1cf90*/  LDL.LU.64 R136, [R1+0xcd0] ;  /* 0x000cd00001887983 */ /* 0x000ee20000300a00 */
[----:B-1----:R-:W-:-:S03]  /*1cfa0*/  IMAD.MOV.U32 R0, RZ, RZ, R139 ;  /* 0x000000ffff007224 */ /* 0x002fc600078e008b */
[----:B----4-:R-:W-:Y:S04]  /*1cfb0*/  STL [R1+0xa88], R140 ;  /* 0x000a888c01007387 */ /* 0x010fe80000100800 */
[----:B------:R1:W-:Y:S04]  /*1cfc0*/  STL [R1+0xa7c], R0 ;  /* 0x000a7c0001007387 */ /* 0x0003e80000100800 */
[----:B------:R-:W4:Y:S01]  /*1cfd0*/  LDL.LU.64 R138, [R1+0xbc0] ;  /* 0x000bc000018a7983 */ /* 0x000f220000300a00 */
[----:B-1----:R-:W-:-:S03]  /*1cfe0*/  IMAD.MOV.U32 R0, RZ, RZ, R141 ;  /* 0x000000ffff007224 */ /* 0x002fc600078e008d */
[----:B------:R-:W-:Y:S04]  /*1cff0*/  STL [R1+0xa90], R130 ;  /* 0x000a908201007387 */ /* 0x000fe80000100800 */
[----:B------:R1:W-:Y:S04]  /*1d000*/  STL [R1+0xa84], R0 ;  /* 0x000a840001007387 */ /* 0x0003e80000100800 */
[----:B------:R-:W4:Y:S01]  /*1d010*/  LDL.LU.64 R140, [R1+0xae8] ;  /* 0x000ae800018c7983 */ /* 0x000f220000300a00 */
[----:B-1----:R-:W-:-:S03]  /*1d020*/  MOV R0, R131 ;  /* 0x0000008300007202 */ /* 0x002fc60000000f00 */
[----:B------:R-:W-:Y:S04]  /*1d030*/  STL [R1+0xa98], R128 ;  /* 0x000a988001007387 */ /* 0x000fe80000100800 */
[----:B------:R1:W-:Y:S04]  /*1d040*/  STL [R1+0xa8c], R0 ;  /* 0x000a8c0001007387 */ /* 0x0003e80000100800 */
[----:B------:R-:W4:Y:S01]  /*1d050*/  LDL.LU.64 R130, [R1+0xd90] ;  /* 0x000d900001827983 */ /* 0x000f220000300a00 */
[----:B-1----:R-:W-:-:S03]  /*1d060*/  IMAD.MOV.U32 R0, RZ, RZ, R129 ;  /* 0x000000ffff007224 */ /* 0x002fc600078e0081 */
[----:B------:R-:W-:Y:S04]  /*1d070*/  STL [R1+0xaa0], R142 ;  /* 0x000aa08e01007387 */ /* 0x000fe80000100800 */
        /* <DEDUP_REMOVED lines=12> */
[----:B------:R1:W-:Y:S02]  /*1d140*/  STL [R1+0xab8], R148 ;  /* 0x000ab89401007387 */ /* 0x0003e40000100800 */
[----:B-1----:R-:W-:-:S02]  /*1d150*/  IMAD.MOV.U32 R0, RZ, RZ, R149 ;  /* 0x000000ffff007224 */ /* 0x002fc400078e0095 */
[----:B------:R-:W2:Y:S04]  /*1d160*/  LDL.LU.64 R148, [R1+0xd98] ;  /* 0x000d980001947983 */ /* 0x000ea80000300a00 */
[----:B------:R1:W-:Y:S04]  /*1d170*/  STL [R1+0xab4], R0 ;  /* 0x000ab40001007387 */ /* 0x0003e80000100800 */
[----:B---3--:R3:W-:Y:S01]  /*1d180*/  STL [R1+0xac0], R132 ;  /* 0x000ac08401007387 */ /* 0x0087e20000100800 */
[----:B-1----:R-:W-:-:S03]  /*1d190*/  MOV R0, R133 ;  /* 0x0000008500007202 */ /* 0x002fc60000000f00 */
[----:B---3--:R-:W3:Y:S04]  /*1d1a0*/  LDL.LU.64 R132, [R1+0xcf8] ;  /* 0x000cf80001847983 */ /* 0x008ee80000300a00 */
[----:B------:R1:W-:Y:S02]  /*1d1b0*/  STL [R1+0xabc], R0 ;  /* 0x000abc0001007387 */ /* 0x0003e40000100800 */
[----:B-1----:R-:W-:Y:S02]  /*1d1c0*/  IMAD.MOV.U32 R0, RZ, RZ, R151 ;  /* 0x000000ffff007224 */ /* 0x002fe400078e0097 */
[----:B------:R1:W-:Y:S04]  /*1d1d0*/  STL [R1+0xac8], R150 ;  /* 0x000ac89601007387 */ /* 0x0003e80000100800 */
[----:B------:R-:W-:Y:S04]  /*1d1e0*/  STL [R1+0xad0], R134 ;  /* 0x000ad08601007387 */ /* 0x000fe80000100800 */
[----:B------:R1:W-:Y:S04]  /*1d1f0*/  STL [R1+0xac4], R0 ;  /* 0x000ac40001007387 */ /* 0x0003e80000100800 */
[----:B-1----:R-:W3:Y:S01]  /*1d200*/  LDL.LU.64 R150, [R1+0xc00] ;  /* 0x000c000001967983 */ /* 0x002ee20000300a00 */
[----:B------:R-:W-:-:S03]  /*1d210*/  IMAD.MOV.U32 R0, RZ, RZ, R135 ;  /* 0x000000ffff007224 */ /* 0x000fc600078e0087 */
[----:B------:R-:W-:Y:S04]  /*1d220*/  STL [R1+0xad8], R136 ;  /* 0x000ad88801007387 */ /* 0x000fe80000100800 */
[----:B------:R1:W-:Y:S04]  /*1d230*/  STL [R1+0xacc], R0 ;  /* 0x000acc0001007387 */ /* 0x0003e80000100800 */
[----:B------:R-:W3:Y:S01]  /*1d240*/  LDL.LU.64 R134, [R1+0xb28] ;  /* 0x000b280001867983 */ /* 0x000ee20000300a00 */
[----:B-1----:R-:W-:-:S03]  /*1d250*/  MOV R0, R137 ;  /* 0x0000008900007202 */ /* 0x002fc60000000f00 */
[----:B----4-:R-:W-:Y:S04]  /*1d260*/  STL [R1+0xae0], R138 ;  /* 0x000ae08a01007387 */ /* 0x010fe80000100800 */
[----:B------:R1:W-:Y:S04]  /*1d270*/  STL [R1+0xad4], R0 ;  /* 0x000ad40001007387 */ /* 0x0003e80000100800 */
[----:B------:R-:W4:Y:S01]  /*1d280*/  LDL.LU.64 R136, [R1+0xda0] ;  /* 0x000da00001887983 */ /* 0x000f220000300a00 */
[----:B-1----:R-:W-:-:S03]  /*1d290*/  IMAD.MOV.U32 R0, RZ, RZ, R139 ;  /* 0x000000ffff007224 */ /* 0x002fc600078e008b */
[----:B------:R-:W-:Y:S04]  /*1d2a0*/  STL [R1+0xae8], R140 ;  /* 0x000ae88c01007387 */ /* 0x000fe80000100800 */
[----:B------:R1:W-:Y:S04]  /*1d2b0*/  STL [R1+0xadc], R0 ;  /* 0x000adc0001007387 */ /* 0x0003e80000100800 */
[----:B------:R-:W4:Y:S01]  /*1d2c0*/  LDL.LU.64 R138, [R1+0xd08] ;  /* 0x000d0800018a7983 */ /* 0x000f220000300a00 */
[----:B-1----:R-:W-:-:S03]  /*1d2d0*/  IMAD.MOV.U32 R0, RZ, RZ, R141 ;  /* 0x000000ffff007224 */ /* 0x002fc600078e008d */
[----:B------:R-:W-:Y:S04]  /*1d2e0*/  STL [R1+0xaf0], R130 ;  /* 0x000af08201007387 */ /* 0x000fe80000100800 */
[----:B------:R1:W-:Y:S04]  /*1d2f0*/  STL [R1+0xae4], R0 ;  /* 0x000ae40001007387 */ /* 0x0003e80000100800 */
[----:B------:R-:W4:Y:S04]  /*1d300*/  LDL.LU.64 R140, [R1+0xc18] ;  /* 0x000c1800018c7983 */ /* 0x000f280000300a00 */
[----:B------:R-:W4:Y:S01]  /*1d310*/  LDL.LU.64 R128, [R1+0xb48] ;  /* 0x000b480001807983 */ /* 0x000f220000300a00 */
[----:B-1----:R-:W-:-:S05]  /*1d320*/  MOV R0, R131 ;  /* 0x0000008300007202 */ /* 0x002fca0000000f00 */
[----:B------:R1:W-:Y:S04]  /*1d330*/  STL [R1+0xaec], R0 ;  /* 0x000aec0001007387 */ /* 0x0003e80000100800 */
[----:B------:R1:W-:Y:S02]  /*1d340*/  STL [R1+0xaf8], R142 ;  /* 0x000af88e01007387 */ /* 0x0003e40000100800 */
[----:B-1----:R-:W-:Y:S02]  /*1d350*/  IMAD.MOV.U32 R0, RZ, RZ, R143 ;  /* 0x000000ffff007224 */ /* 0x002fe400078e008f */
[----:B------:R-:W4:Y:S04]  /*1d360*/  LDL.LU.64 R142, [R1+0xda8] ;  /* 0x000da800018e7983 */ /* 0x000f280000300a00 */
[----:B------:R1:W-:Y:S04]  /*1d370*/  STL [R1+0xaf4], R0 ;  /* 0x000af40001007387 */ /* 0x0003e80000100800 */
[----:B--2---:R2:W-:Y:S01]  /*1d380*/  STL [R1+0xb00], R144 ;  /* 0x000b009001007387 */ /* 0x0045e20000100800 */
[----:B-1----:R-:W-:-:S03]  /*1d390*/  IMAD.MOV.U32 R0, RZ, RZ, R145 ;  /* 0x000000ffff007224 */ /* 0x002fc600078e0091 */
[----:B--2---:R-:W2:Y:S04]  /*1d3a0*/  LDL.LU.64 R144, [R1+0xd18] ;  /* 0x000d180001907983 */ /* 0x004ea80000300a00 */
[----:B------:R1:W-:Y:S04]  /*1d3b0*/  STL [R1+0xafc], R0 ;  /* 0x000afc0001007387 */ /* 0x0003e80000100800 */
[----:B------:R1:W-:Y:S04]  /*1d3c0*/  STL [R1+0xb08], R146 ;  /* 0x000b089201007387 */ /* 0x0003e80000100800 */
[----:B------:R-:W2:Y:S01]  /*1d3d0*/  LDL.LU.64 R130, [R1+0xc38] ;  /* 0x000c380001827983 */ /* 0x000ea20000300a00 */
[----:B-1----:R-:W-:-:S03]  /*1d3e0*/  MOV R0, R147 ;  /* 0x0000009300007202 */ /* 0x002fc60000000f00 */
[----:B------:R-:W-:Y:S04]  /*1d3f0*/  STL [R1+0xb10], R148 ;  /* 0x000b109401007387 */ /* 0x000fe80000100800 */
[----:B------:R1:W-:Y:S04]  /*1d400*/  STL [R1+0xb04], R0 ;  /* 0x000b040001007387 */ /* 0x0003e80000100800 */
[----:B------:R-:W2:Y:S01]  /*1d410*/  LDL.LU.64 R146, [R1+0xb68] ;  /* 0x000b680001927983 */ /* 0x000ea20000300a00 */
[----:B-1----:R-:W-:-:S03]  /*1d420*/  IMAD.MOV.U32 R0, RZ, RZ, R149 ;  /* 0x000000ffff007224 */ /* 0x002fc600078e0095 */
[----:B---3--:R-:W-:Y:S04]  /*1d430*/  STL [R1+0xb18], R132 ;  /* 0x000b188401007387 */ /* 0x008fe80000100800 */
[----:B------:R1:W-:Y:S04]  /*1d440*/  STL [R1+0xb0c], R0 ;  /* 0x000b0c0001007387 */ /* 0x0003e80000100800 */
[----:B------:R-:W3:Y:S01]  /*1d450*/  LDL.LU.64 R148, [R1+0xdb0] ;  /* 0x000db00001947983 */ /* 0x000ee20000300a00 */
[----:B-1----:R-:W-:-:S03]  /*1d460*/  IMAD.MOV.U32 R0, RZ, RZ, R133 ;  /* 0x000000ffff007224 */ /* 0x002fc600078e0085 */
[----:B------:R-:W3:Y:S04]  /*1d470*/  LDL.LU.64 R132, [R1+0xd28] ;  /* 0x000d280001847983 */ /* 0x000ee80000300a00 */
        /* <DEDUP_REMOVED lines=18> */
[----:B-1----:R-:W-:-:S02]  /*1d5a0*/  IMAD.MOV.U32 R0, RZ, RZ, R141 ;  /* 0x000000ffff007224 */ /* 0x002fc400078e008d */
[----:B------:R-:W-:Y:S04]  /*1d5b0*/  STL [R1+0xb48], R128 ;  /* 0x000b488001007387 */ /* 0x000fe80000100800 */
[----:B------:R1:W-:Y:S04]  /*1d5c0*/  STL [R1+0xb3c], R0 ;  /* 0x000b3c0001007387 */ /* 0x0003e80000100800 */
[----:B------:R-:W4:Y:S01]  /*1d5d0*/  LDL.LU.64 R140, [R1+0xc70] ;  /* 0x000c7000018c7983 */ /* 0x000f220000300a00 */
[----:B-1----:R-:W-:-:S03]  /*1d5e0*/  IMAD.MOV.U32 R0, RZ, RZ, R129 ;  /* 0x000000ffff007224 */ /* 0x002fc600078e0081 */
[----:B------:R-:W-:Y:S04]  /*1d5f0*/  STL [R1+0xb50], R142 ;  /* 0x000b508e01007387 */ /* 0x000fe80000100800 */
[----:B------:R1:W-:Y:S02]  /*1d600*/  STL [R1+0xb44], R0 ;  /* 0x000b440001007387 */ /* 0x0003e40000100800 */
[----:B-1----:R-:W-:Y:S02]  /*1d610*/  MOV R0, R143 ;  /* 0x0000008f00007202 */ /* 0x002fe40000000f00 */
[----:B------:R-:W4:Y:S04]  /*1d620*/  LDL.LU.64 R142, [R1+0xba8] ;  /* 0x000ba800018e7983 */ /* 0x000f280000300a00 */
[----:B------:R1:W-:Y:S04]  /*1d630*/  STL [R1+0xb4c], R0 ;  /* 0x000b4c0001007387 */ /* 0x0003e80000100800 */
[----:B--2---:R2:W-:Y:S01]  /*1d640*/  STL [R1+0xb58], R144 ;  /* 0x000b589001007387 */ /* 0x0045e20000100800 */
[----:B-1----:R-:W-:-:S03]  /*1d650*/  IMAD.MOV.U32 R0, RZ, RZ, R145 ;  /* 0x000000ffff007224 */ /* 0x002fc600078e0091 */
[----:B------:R-:W-:Y:S04]  /*1d660*/  STL [R1+0xb60], R130 ;  /* 0x000b608201007387 */ /* 0x000fe80000100800 */
[----:B------:R1:W-:Y:S04]  /*1d670*/  STL [R1+0xb54], R0 ;  /* 0x000b540001007387 */ /* 0x0003e80000100800 */
[----:B--2---:R-:W2:Y:S01]  /*1d680*/  LDL.LU.64 R144, [R1+0xdc0] ;  /* 0x000dc00001907983 */ /* 0x004ea20000300a00 */
[----:B-1----:R-:W-:-:S03]  /*1d690*/  IMAD.MOV.U32 R0, RZ, RZ, R131 ;  /* 0x000000ffff007224 */ /* 0x002fc600078e0083 */
[----:B------:R-:W-:Y:S04]  /*1d6a0*/  STL [R1+0xb68], R146 ;  /* 0x000b689201007387 */ /* 0x000fe80000100800 */
[----:B------:R1:W-:Y:S02]  /*1d6b0*/  STL [R1+0xb5c], R0 ;  /* 0x000b5c0001007387 */ /* 0x0003e40000100800 */
[----:B-1----:R-:W-:Y:S02]  /*1d6c0*/  MOV R0, R147 ;  /* 0x0000009300007202 */ /* 0x002fe40000000f00 */
[----:B------:R-:W2:Y:S04]  /*1d6d0*/  LDL.LU.64 R146, [R1+0xd48] ;  /* 0x000d480001927983 */ /* 0x000ea80000300a00 */
[----:B------:R1:W-:Y:S04]  /*1d6e0*/  STL [R1+0xb64], R0 ;  /* 0x000b640001007387 */ /* 0x0003e80000100800 */
[----:B---3--:R3:W-:Y:S01]  /*1d6f0*/  STL [R1+0xb70], R148 ;  /* 0x000b709401007387 */ /* 0x0087e20000100800 */
[----:B-1----:R-:W-:-:S03]  /*1d700*/  IMAD.MOV.U32 R0, RZ, RZ, R149 ;  /* 0x000000ffff007224 */ /* 0x002fc600078e0095 */
[----:B------:R-:W-:Y:S04]  /*1d710*/  STL [R1+0xb78], R132 ;  /* 0x000b788401007387 */ /* 0x000fe80000100800 */
[----:B------:R1:W-:Y:S04]  /*1d720*/  STL [R1+0xb6c], R0 ;  /* 0x000b6c0001007387 */ /* 0x0003e80000100800 */
[----:B---3--:R-:W3:Y:S01]  /*1d730*/  LDL.LU.64 R148, [R1+0xc88] ;  /* 0x000c880001947983 */ /* 0x008ee20000300a00 */
[----:B-1----:R-:W-:-:S03]  /*1d740*/  IMAD.MOV.U32 R0, RZ, RZ, R133 ;  /* 0x000000ffff007224 */ /* 0x002fc600078e0085 */
[----:B------:R-:W-:Y:S04]  /*1d750*/  STL [R1+0xb80], R150 ;  /* 0x000b809601007387 */ /* 0x000fe80000100800 */
[----:B------:R1:W-:Y:S02]  /*1d760*/  STL [R1+0xb74], R0 ;  /* 0x000b740001007387 */ /* 0x0003e40000100800 */
[----:B-1----:R-:W-:Y:S02]  /*1d770*/  MOV R0, R151 ;  /* 0x0000009700007202 */ /* 0x002fe40000000f00 */
[----:B------:R-:W3:Y:S04]  /*1d780*/  LDL.LU.64 R150, [R1+0xbc8] ;  /* 0x000bc80001967983 */ /* 0x000ee80000300a00 */
[----:B------:R1:W-:Y:S04]  /*1d790*/  STL [R1+0xb7c], R0 ;  /* 0x000b7c0001007387 */ /* 0x0003e80000100800 */
[----:B------:R-:W-:Y:S04]  /*1d7a0*/  STL [R1+0xb88], R134 ;  /* 0x000b888601007387 */ /* 0x000fe80000100800 */
[----:B------:R-:W3:Y:S01]  /*1d7b0*/  LDL.LU.64 R120, [R1+0xdc8] ;  /* 0x000dc80001787983 */ /* 0x000ee20000300a00 */
[----:B-1----:R-:W-:-:S05]  /*1d7c0*/  IMAD.MOV.U32 R0, RZ, RZ, R135 ;  /* 0x000000ffff007224 */ /* 0x002fca00078e0087 */
[----:B------:R1:W-:Y:S04]  /*1d7d0*/  STL [R1+0xb84], R0 ;  /* 0x000b840001007387 */ /* 0x0003e80000100800 */
[----:B----4-:R-:W-:Y:S01]  /*1d7e0*/  STL [R1+0xb90], R136 ;  /* 0x000b908801007387 */ /* 0x010fe20000100800 */
[----:B-1----:R-:W-:-:S03]  /*1d7f0*/  IMAD.MOV.U32 R0, RZ, RZ, R137 ;  /* 0x000000ffff007224 */ /* 0x002fc600078e0089 */
[----:B------:R-:W4:Y:S04]  /*1d800*/  LDL.LU.64 R122, [R1+0xd58] ;  /* 0x000d5800017a7983 */ /* 0x000f280000300a00 */
[----:B------:R1:W-:Y:S04]  /*1d810*/  STL [R1+0xb8c], R0 ;  /* 0x000b8c0001007387 */ /* 0x0003e80000100800 */
[----:B------:R-:W-:Y:S04]  /*1d820*/  STL [R1+0xb98], R138 ;  /* 0x000b988a01007387 */ /* 0x000fe80000100800 */
[----:B------:R-:W4:Y:S01]  /*1d830*/  LDL.LU.64 R124, [R1+0xc98] ;  /* 0x000c9800017c7983 */ /* 0x000f220000300a00 */
[----:B-1----:R-:W-:-:S03]  /*1d840*/  MOV R0, R139 ;  /* 0x0000008b00007202 */ /* 0x002fc60000000f00 */
[----:B------:R-:W4:Y:S04]  /*1d850*/  LDL.LU.64 R126, [R1+0xbe8] ;  /* 0x000be800017e7983 */ /* 0x000f280000300a00 */
[----:B------:R1:W-:Y:S04]  /*1d860*/  STL [R1+0xb94], R0 ;  /* 0x000b940001007387 */ /* 0x0003e80000100800 */
[----:B------:R-:W-:Y:S04]  /*1d870*/  STL [R1+0xba0], R140 ;  /* 0x000ba08c01007387 */ /* 0x000fe80000100800 */
[----:B------:R-:W4:Y:S01]  /*1d880*/  LDL.LU.64 R128, [R1+0xdd0] ;  /* 0x000dd00001807983 */ /* 0x000f220000300a00 */
[----:B-1----:R-:W-:-:S03]  /*1d890*/  IMAD.MOV.U32 R0, RZ, RZ, R141 ;  /* 0x000000ffff007224 */ /* 0x002fc600078e008d */
[----:B------:R-:W4:Y:S04]  /*1d8a0*/  LDL.LU.64 R130, [R1+0xd68] ;  /* 0x000d680001827983 */ /* 0x000f280000300a00 */
[----:B------:R1:W-:Y:S04]  /*1d8b0*/  STL [R1+0xb9c], R0 ;  /* 0x000b9c0001007387 */ /* 0x0003e80000100800 */
[----:B------:R-:W-:Y:S04]  /*1d8c0*/  STL [R1+0xba8], R142 ;  /* 0x000ba88e01007387 */ /* 0x000fe80000100800 */
[----:B------:R-:W4:Y:S01]  /*1d8d0*/  LDL.LU.64 R132, [R1+0xcb0] ;  /* 0x000cb00001847983 */ /* 0x000f220000300a00 */
[----:B-1----:R-:W-:-:S03]  /*1d8e0*/  IMAD.MOV.U32 R0, RZ, RZ, R143 ;  /* 0x000000ffff007224 */ /* 0x002fc600078e008f */
[----:B------:R-:W4:Y:S04]  /*1d8f0*/  LDL.LU.64 R134, [R1+0xc08] ;  /* 0x000c080001867983 */ /* 0x000f280000300a00 */
[----:B------:R1:W-:Y:S04]  /*1d900*/  STL [R1+0xba4], R0 ;  /* 0x000ba40001007387 */ /* 0x0003e80000100800 */
[----:B--2---:R-:W-:Y:S04]  /*1d910*/  STL [R1+0xbb0], R144 ;  /* 0x000bb09001007387 */ /* 0x004fe80000100800 */
[----:B------:R-:W2:Y:S01]  /*1d920*/  LDL.LU.64 R136, [R1+0xdd8] ;  /* 0x000dd80001887983 */ /* 0x000ea20000300a00 */
[----:B-1----:R-:W-:-:S03]  /*1d930*/  MOV R0, R145 ;  /* 0x0000009100007202 */ /* 0x002fc60000000f00 */
[----:B------:R-:W2:Y:S04]  /*1d940*/  LDL.LU.64 R138, [R1+0xd78] ;  /* 0x000d7800018a7983 */ /* 0x000ea80000300a00 */
[----:B------:R1:W-:Y:S04]  /*1d950*/  STL [R1+0xbac], R0 ;  /* 0x000bac0001007387 */ /* 0x0003e80000100800 */
[----:B------:R-:W-:Y:S04]  /*1d960*/  STL [R1+0xbb8], R146 ;  /* 0x000bb89201007387 */ /* 0x000fe80000100800 */
[----:B------:R-:W2:Y:S01]  /*1d970*/  LDL.LU.64 R140, [R1+0xcc8] ;  /* 0x000cc800018c7983 */ /* 0x000ea20000300a00 */
[----:B-1----:R-:W-:-:S03]  /*1d980*/  IMAD.MOV.U32 R0, RZ, RZ, R147 ;  /* 0x000000ffff007224 */ /* 0x002fc600078e0093 */
[----:B------:R-:W2:Y:S04]  /*1d990*/  LDL.LU.64 R142, [R1+0xc28] ;  /* 0x000c2800018e7983 */ /* 0x000ea80000300a00 */
[----:B------:R1:W-:Y:S04]  /*1d9a0*/  STL [R1+0xbb4], R0 ;  /* 0x000bb40001007387 */ /* 0x0003e80000100800 */
[----:B---3--:R-:W-:Y:S04]  /*1d9b0*/  STL [R1+0xbc0], R148 ;  /* 0x000bc09401007387 */ /* 0x008fe80000100800 */
[----:B------:R-:W3:Y:S01]  /*1d9c0*/  LDL.LU.64 R144, [R1+0xde0] ;  /* 0x000de00001907983 */ /* 0x000ee20000300a00 */
[----:B-1----:R-:W-:-:S03]  /*1d9d0*/  IMAD.MOV.U32 R0, RZ, RZ, R149 ;  /* 0x000000ffff007224 */ /* 0x002fc600078e0095 */
[----:B------:R-:W3:Y:S04]  /*1d9e0*/  LDL.LU.64 R146, [R1+0xd88] ;  /* 0x000d880001927983 */ /* 0x000ee80000300a00 */
[----:B------:R1:W-:Y:S02]  /*1d9f0*/  STL [R1+0xbbc], R0 ;  /* 0x000bbc0001007387 */ /* 0x0003e40000100800 */
[----:B-1----:R-:W-:Y:S02]  /*1da00*/  MOV R0, R151 ;  /* 0x0000009700007202 */ /* 0x002fe40000000f00 */
[----:B------:R1:W-:Y:S04]  /*1da10*/  STL [R1+0xbc8], R150 ;  /* 0x000bc89601007387 */ /* 0x0003e80000100800 */
[----:B------:R-:W3:Y:S04]  /*1da20*/  LDL.LU.64 R148, [R1+0xcd8] ;  /* 0x000cd80001947983 */ /* 0x000ee80000300a00 */
[----:B------:R-:W-:Y:S04]  /*1da30*/  STL [R1+0xbd0], R120 ;  /* 0x000bd07801007387 */ /* 0x000fe80000100800 */
[----:B------:R1:W-:Y:S04]  /*1da40*/  STL [R1+0xbc4], R0 ;  /* 0x000bc40001007387 */ /* 0x0003e80000100800 */
[----:B-1----:R-:W3:Y:S01]  /*1da50*/  LDL.LU.64 R150, [R1+0xc48] ;  /* 0x000c480001967983 */ /* 0x002ee20000300a00 */
[----:B------:R-:W-:-:S03]  /*1da60*/  IMAD.MOV.U32 R0, RZ, RZ, R121 ;  /* 0x000000ffff007224 */ /* 0x000fc600078e0079 */
[----:B----4-:R-:W-:Y:S04]  /*1da70*/  STL [R1+0xbd8], R122 ;  /* 0x000bd87a01007387 */ /* 0x010fe80000100800 */
[----:B------:R1:W-:Y:S02]  /*1da80*/  STL [R1+0xbcc], R0 ;  /* 0x000bcc0001007387 */ /* 0x0003e40000100800 */
[----:B-1----:R-:W-:Y:S02]  /*1da90*/  IMAD.MOV.U32 R0, RZ, RZ, R123 ;  /* 0x000000ffff007224 */ /* 0x002fe400078e007b */
[----:B------:R-:W-:Y:S04]  /*1daa0*/  STL [R1+0xbe0], R124 ;  /* 0x000be07c01007387 */ /* 0x000fe80000100800 */
[----:B------:R1:W-:Y:S04]  /*1dab0*/  STL [R1+0xbd4], R0 ;  /* 0x000bd40001007387 */ /* 0x0003e80000100800 */
[----:B------:R-:W-:Y:S01]  /*1dac0*/  STL [R1+0xbe8], R126 ;  /* 0x000be87e01007387 */ /* 0x000fe20000100800 */
[----:B-1----:R-:W-:-:S05]  /*1dad0*/  MOV R0, R125 ;  /* 0x0000007d00007202 */ /* 0x002fca0000000f00 */
[----:B------:R1:W-:Y:S04]  /*1dae0*/  STL [R1+0xbdc], R0 ;  /* 0x000bdc0001007387 */ /* 0x0003e80000100800 */
[----:B------:R-:W-:Y:S01]  /*1daf0*/  STL [R1+0xbf0], R128 ;  /* 0x000bf08001007387 */ /* 0x000fe20000100800 */
[----:B-1----:R-:W-:-:S05]  /*1db00*/  IMAD.MOV.U32 R0, RZ, RZ, R127 ;  /* 0x000000ffff007224 */ /* 0x002fca00078e007f */
[----:B------:R1:W-:Y:S04]  /*1db10*/  STL [R1+0xbe4], R0 ;  /* 0x000be40001007387 */ /* 0x0003e80000100800 */
[----:B------:R-:W-:Y:S01]  /*1db20*/  STL [R1+0xbf8], R130 ;  /* 0x000bf88201007387 */ /* 0x000fe20000100800 */
[----:B-1----:R-:W-:-:S05]  /*1db30*/  IMAD.MOV.U32 R0, RZ, RZ, R129 ;  /* 0x000000ffff007224 */ /* 0x002fca00078e0081 */
[----:B------:R1:W-:Y:S04]  /*1db40*/  STL [R1+0xbec], R0 ;  /* 0x000bec0001007387 */ /* 0x0003e80000100800 */
[----:B------:R-:W-:Y:S01]  /*1db50*/  STL [R1+0xc00], R132 ;  /* 0x000c008401007387 */ /* 0x000fe20000100800 */
[----:B-1----:R-:W-:-:S05]  /*1db60*/  MOV R0, R131 ;  /* 0x0000008300007202 */ /* 0x002fca0000000f00 */
[----:B------:R1:W-:Y:S04]  /*1db70*/  STL [R1+0xbf4], R0 ;  /* 0x000bf40001007387 */ /* 0x0003e80000100800 */
[----:B------:R-:W-:Y:S01]  /*1db80*/  STL [R1+0xc08], R134 ;  /* 0x000c088601007387 */ /* 0x000fe20000100800 */
[----:B-1----:R-:W-:-:S05]  /*1db90*/  IMAD.MOV.U32 R0, RZ, RZ, R133 ;  /* 0x000000ffff007224 */ /* 0x002fca00078e0085 */
[----:B------:R1:W-:Y:S04]  /*1dba0*/  STL [R1+0xbfc], R0 ;  /* 0x000bfc0001007387 */ /* 0x0003e80000100800 */
[----:B--2---:R-:W-:Y:S01]  /*1dbb0*/  STL [R1+0xc10], R136 ;  /* 0x000c108801007387 */ /* 0x004fe20000100800 */
        /* <DEDUP_REMOVED lines=11> */
[----:B---3--:R-:W-:Y:S01]  /*1dc70*/  STL [R1+0xc30], R144 ;  /* 0x000c309001007387 */ /* 0x008fe20000100800 */
[----:B-1----:R-:W-:-:S05]  /*1dc80*/  MOV R0, R143 ;  /* 0x0000008f00007202 */ /* 0x002fca0000000f00 */
[----:B------:R1:W-:Y:S04]  /*1dc90*/  STL [R1+0xc24], R0 ;  /* 0x000c240001007387 */ /* 0x0003e80000100800 */
[----:B------:R-:W-:Y:S01]  /*1dca0*/  STL [R1+0xc38], R146 ;  /* 0x000c389201007387 */ /* 0x000fe20000100800 */
[----:B-1----:R-:W-:-:S05]  /*1dcb0*/  IMAD.MOV.U32 R0, RZ, RZ, R145 ;  /* 0x000000ffff007224 */ /* 0x002fca00078e0091 */
[----:B------:R1:W-:Y:S02]  /*1dcc0*/  STL [R1+0xc2c], R0 ;  /* 0x000c2c0001007387 */ /* 0x0003e40000100800 */
[----:B-1----:R-:W-:Y:S02]  /*1dcd0*/  IMAD.MOV.U32 R0, RZ, RZ, R147 ;  /* 0x000000ffff007224 */ /* 0x002fe400078e0093 */
[----:B------:R-:W-:Y:S04]  /*1dce0*/  STL [R1+0xc40], R148 ;  /* 0x000c409401007387 */ /* 0x000fe80000100800 */
[----:B------:R1:W-:Y:S02]  /*1dcf0*/  STL [R1+0xc34], R0 ;  /* 0x000c340001007387 */ /* 0x0003e40000100800 */
[----:B-1----:R-:W-:Y:S01]  /*1dd00*/  MOV R0, R149 ;  /* 0x0000009500007202 */ /* 0x002fe20000000f00 */
[----:B------:R-:W-:-:S04]  /*1dd10*/  IMAD.MOV.U32 R3, RZ, RZ, R151 ;  /* 0x000000ffff037224 */ /* 0x000fc800078e0097 */
[----:B------:R1:W-:Y:S04]  /*1dd20*/  STL [R1+0xc3c], R0 ;  /* 0x000c3c0001007387 */ /* 0x0003e80000100800 */
[----:B------:R-:W-:Y:S04]  /*1dd30*/  STL [R1+0xc48], R150 ;  /* 0x000c489601007387 */ /* 0x000fe80000100800 */
[----:B------:R2:W-:Y:S04]  /*1dd40*/  STL [R1+0xc44], R3 ;  /* 0x000c440301007387 */ /* 0x0005e80000100800 */
        /* <DEDUP_REMOVED lines=367> */
[----:B------:R3:W-:Y:S01]  /*1f440*/  STL [R1+0x1bc], RZ ;  /* 0x0001bcff01007387 */ /* 0x0007e20000100800 */
[----:B------:R-:W-:-:S03]  /*1f450*/  SHF.R.S32.HI R5, RZ, 0x1f, R15 ;  /* 0x0000001fff057819 */ /* 0x000fc6000001140f */
[----:B------:R3:W-:Y:S04]  /*1f460*/  STL [R1+0x1c0], RZ ;  /* 0x0001c0ff01007387 */ /* 0x0007e80000100800 */
[----:B------:R3:W-:Y:S04]  /*1f470*/  STL [R1+0x1c4], RZ ;  /* 0x0001c4ff01007387 */ /* 0x0007e80000100800 */
[----:B------:R3:W-:Y:S04]  /*1f480*/  STL [R1+0x1c8], RZ ;  /* 0x0001c8ff01007387 */ /* 0x0007e80000100800 */
[----:B------:R3:W-:Y:S01]  /*1f490*/  STL [R1+0x1cc], RZ ;  /* 0x0001ccff01007387 */ /* 0x0007e20000100800 */
[----:B------:R-:W-:-:S03]  /*1f4a0*/  LEA.HI R5, R5, R15, RZ, 0x6 ;  /* 0x0000000f05057211 */ /* 0x000fc600078f30ff */
        /* <DEDUP_REMOVED lines=13> */
[----:B------:R3:W-:Y:S01]  /*1f580*/  STL [R1+0xc4c], R5 ;  /* 0x000c4c0501007387 */ /* 0x0007e20000100800 */
[----:B-1----:R-:W-:-:S02]  /*1f590*/  SHF.R.S32.HI R0, RZ, 0x1f, R2 ;  /* 0x0000001fff007819 */ /* 0x002fc40000011402 */
[----:B--2---:R-:W-:Y:S01]  /*1f5a0*/  SHF.R.S32.HI R3, RZ, 0x1f, R4 ;  /* 0x0000001fff037819 */ /* 0x004fe20000011404 */
[----:B------:R-:W-:Y:S01]  /*1f5b0*/  IMAD.MOV.U32 R15, RZ, RZ, RZ ;  /* 0x000000ffff0f7224 */ /* 0x000fe200078e00ff */
[C---:B------:R-:W-:Y:S01]  /*1f5c0*/  SHF.L.U64.HI R0, R2.reuse, 0x2, R0 ;  /* 0x0000000202007819 */ /* 0x040fe20000010200 */
[----:B------:R-:W-:Y:S01]  /*1f5d0*/  IMAD.SHL.U32 R2, R2, 0x4, RZ ;  /* 0x0000000402027824 */ /* 0x000fe200078e00ff */
[C---:B------:R-:W-:Y:S02]  /*1f5e0*/  SHF.L.U64.HI R3, R4.reuse, 0x2, R3 ;  /* 0x0000000204037819 */ /* 0x040fe40000010203 */
[----:B------:R-:W-:Y:S02]  /*1f5f0*/  CS2R R24, SRZ ;  /* 0x0000000000187805 */ /* 0x000fe4000001ff00 */
[----:B------:R-:W-:Y:S02]  /*1f600*/  SHF.L.U32 R4, R4, 0x2, RZ ;  /* 0x0000000204047819 */ /* 0x000fe400000006ff */
        /* <DEDUP_REMOVED lines=62> */
[----:B------:R-:W-:Y:S01]  /*1f9f0*/  CS2R R150, SRZ ;  /* 0x0000000000967805 */ /* 0x000fe2000001ff00 */
[----:B------:R-:W-:Y:S01]  /*1fa00*/  UMOV UR14, 0x3 ;  /* 0x00000003000e7882 */ /* 0x000fe20000000000 */
[----:B---3--:R-:W-:-:S05]  /*1fa10*/  UMOV UR13, 0xffffffff ;  /* 0xffffffff000d7882 */ /* 0x008fca0000000000 */
.L_x_1:
[----:B------:R-:W-:Y:S01]  /*1fa20*/  STL.64 [R1+0x1008], R250 ;  /* 0x001008fa01007387 */ /* 0x000fe20000100a00 */
[----:B------:R-:W-:Y:S01]  /*1fa30*/  UIADD3 UR13, UR13, 0x1, URZ ;  /* 0x000000010d0d7890 */ /* 0x000fe2000fffe03f */
[----:B------:R-:W-:-:S04]  /*1fa40*/  DEPBAR.LE SB0, 0x6 ;  /* 0x000081800000791a */ /* 0x000fc80000000000 */
[----:B------:R-:W-:Y:S01]  /*1fa50*/  STL.64 [R1+0x1000], R248 ;  /* 0x001000f801007387 */ /* 0x000fe20000100a00 */
[----:B------:R-:W-:Y:S01]  /*1fa60*/  UMOV UR7, 0x40000040 ;  /* 0x4000004000077882 */ /* 0x000fe20000000000 */
[----:B------:R-:W1:Y:S02]  /*1fa70*/  LDC R5, c[0x0][0x230] ;  /* 0x00008c00ff057b82 */ /* 0x000e640000000800 */
[----:B------:R-:W-:Y:S04]  /*1fa80*/  STL.64 [R1+0xff8], R246 ;  /* 0x000ff8f601007387 */ /* 0x000fe80000100a00 */
        /* <DEDUP_REMOVED lines=47> */
[----:B-----5:R-:W-:Y:S04]  /*1fd80*/  STL.64 [R1+0xe78], R150 ;  /* 0x000e789601007387 */ /* 0x020fe80000100a00 */
        /* <DEDUP_REMOVED lines=12> */
[----:B------:R2:W-:Y:S04]  /*1fe50*/  STL.64 [R1+0xe10], R124 ;  /* 0x000e107c01007387 */ /* 0x0005e80000100a00 */
[----:B--2---:R-:W2:Y:S04]  /*1fe60*/  LDL.LU.64 R124, [R1+0x400] ;  /* 0x00040000017c7983 */ /* 0x004ea80000300a00 */
        /* <DEDUP_REMOVED lines=63> */
[----:B------:R-:W-:Y:S01]  /*20260*/  UISETP.GT.AND UP0, UPT, UR13, 0x4, UPT ;  /* 0x000000040d00788c */ /* 0x000fe2000bf04270 */
[----:B------:R-:W-:Y:S03]  /*20270*/  BAR.SYNC.DEFER_BLOCKING 0x0 ;  /* 0x0000000000007b1d */ /* 0x000fe60000010000 */
[----:B------:R-:W-:-:S04]  /*20280*/  USEL UR13, UR13, URZ, !UP0 ;  /* 0x0000003f0d0d7287 */ /* 0x000fc8000c000000 */
[----:B------:R-:W-:Y:S01]  /*20290*/  ULEA UR4, UR13, UR12, 0x10 ;  /* 0x0000000c0d047291 */ /* 0x000fe2000f8e803f */
[----:B------:R-:W-:Y:S03]  /*202a0*/  STL [R1+0xe08], R3 ;  /* 0x000e080301007387 */ /* 0x000fe60000100800 */
[----:B------:R-:W-:Y:S02]  /*202b0*/  UIADD3 UR5, UR4, 0x50000, URZ ;  /* 0x0005000004057890 */ /* 0x000fe4000fffe03f */
[----:B------:R-:W-:Y:S01]  /*202c0*/  USHF.R.U32.HI UR4, URZ, 0x4, UR4 ;  /* 0x000000043f047899 */ /* 0x000fe20008011604 */
[----:B------:R-:W-:Y:S01]  /*202d0*/  STL [R1+0xe04], R14 ;  /* 0x000e040e01007387 */ /* 0x000fe20000100800 */
[----:B------:R-:W-:Y:S02]  /*202e0*/  USHF.R.U32.HI UR5, URZ, 0x4, UR5 ;  /* 0x000000043f057899 */ /* 0x000fe40008011605 */
[----:B------:R-:W-:Y:S01]  /*202f0*/  USGXT.U32 UR4, UR4, 0xe ;  /* 0x0000000e0404789a */ /* 0x000fe20008000000 */
[----:B------:R-:W-:Y:S01]  /*20300*/  STL [R1+0xdf0], R8 ;  /* 0x000df00801007387 */ /* 0x000fe20000100800 */
[----:B------:R-:W-:-:S02]  /*20310*/  USGXT.U32 UR6, UR5, 0xe ;  /* 0x0000000e0506789a */ /* 0x000fc40008000000 */
[----:B------:R-:W-:Y:S01]  /*20320*/  UIADD3 UR8, UP0, UR4, 0x2, URZ ;  /* 0x0000000204087890 */ /* 0x000fe2000ff1e03f */
[----:B-----5:R-:W-:Y:S01]  /*20330*/  STL [R1+0xdec], R7 ;  /* 0x000dec0701007387 */ /* 0x020fe20000100800 */
[----:B------:R-:W-:Y:S01]  /*20340*/  UMOV UR5, 0x40000040 ;  /* 0x4000004000057882 */ /* 0x000fe20000000000 */
[----:B------:R-:W-:Y:S02]  /*20350*/  UIADD3 UR10, UP1, UR6, 0x2, URZ ;  /* 0x00000002060a7890 */ /* 0x000fe4000ff3e03f */
[----:B------:R-:W-:Y:S01]  /*20360*/  STL [R1+0xde8], R6 ;  /* 0x000de80601007387 */ /* 0x000fe20000100800 */
[----:B--2---:R-:W-:-:S06]  /*20370*/  WARPGROUP.ARRIVE ;  /* 0x00000000000079c5 */ /* 0x004fcc0000000000 */
[----:B------:R-:W-:Y:S01]  /*20380*/  HGMMA.64x256x8.F32.TF32 R124, gdesc[UR4], R124, gsb0 ;  /* 0x07e00000047c79f0 */ /* 0x000fe2000800287c */
[----:B------:R-:W-:Y:S01]  /*20390*/  UMOV UR4, URZ ;  /* 0x0000003f00047c82 */ /* 0x000fe20008000000 */
[----:B------:R-:W-:Y:S01]  /*203a0*/  UMOV UR5, URZ ;  /* 0x0000003f00057c82 */ /* 0x000fe20008000000 */
[----:B------:R-:W-:Y:S02]  /*203b0*/  UIADD3.X UR9, UR4, 0x40000040, URZ, UP0, !UPT ;  /* 0x4000004004097890 */ /* 0x000fe400087fe43f */
[----:B------:R-:W-:Y:S02]  /*203c0*/  UIADD3.X UR11, UR5, 0x40000040, URZ, UP1, !UPT ;  /* 0x40000040050b7890 */ /* 0x000fe40008ffe43f */
[----:B------:R-:W-:Y:S02]  /*203d0*/  UIADD3.64 UR40, UR8, 0x2, URZ ;  /* 0x0000000208287897 */ /* 0x000fe4000fffe03f */
[----:B------:R-:W-:Y:S02]  /*203e0*/  UIADD3.64 UR42, UR10, 0x2, URZ ;  /* 0x000000020a2a7897 */ /* 0x000fe4000fffe03f */
[----:B------:R-:W-:-:S02]  /*203f0*/  UIADD3.64 UR36, UR8, 0x4, URZ ;  /* 0x0000000408247897 */ /* 0x000fc4000fffe03f */
[----:B------:R-:W-:Y:S02]  /*20400*/  UIADD3.64 UR38, UR10, 0x4, URZ ;  /* 0x000000040a267897 */ /* 0x000fe4000fffe03f */
[----:B------:R-:W-:Y:S02]  /*20410*/  UIADD3.64 UR32, UR8, 0x7fe, URZ ;  /* 0x000007fe08207897 */ /* 0x000fe4000fffe03f */
[----:B------:R-:W-:Y:S02]  /*20420*/  UIADD3.64 UR34, UR10, 0x7fe, URZ ;  /* 0x000007fe0a227897 */ /* 0x000fe4000fffe03f */
[----:B------:R-:W-:Y:S02]  /*20430*/  UIADD3.64 UR28, UR8, 0x800, URZ ;  /* 0x00000800081c7897 */ /* 0x000fe4000fffe03f */
[----:B------:R-:W-:Y:S02]  /*20440*/  UIADD3.64 UR30, UR10, 0x800, URZ ;  /* 0x000008000a1e7897 */ /* 0x000fe4000fffe03f */
[----:B------:R-:W-:-:S02]  /*20450*/  UIADD3.64 UR24, UR8, 0x802, URZ ;  /* 0x0000080208187897 */ /* 0x000fc4000fffe03f */
[----:B------:R-:W-:Y:S02]  /*20460*/  UIADD3.64 UR26, UR10, 0x802, URZ ;  /* 0x000008020a1a7897 */ /* 0x000fe4000fffe03f */
[----:B------:R-:W-:Y:S02]  /*20470*/  UIADD3.64 UR20, UR8, 0x804, URZ ;  /* 0x0000080408147897 */ /* 0x000fe4000fffe03f */
[----:B------:R-:W-:Y:S01]  /*20480*/  UIADD3.64 UR22, UR10, 0x804, URZ ;  /* 0x000008040a167897 */ /* 0x000fe2000fffe03f */
[----:B------:R-:W-:Y:S02]  /*20490*/  WARPGROUP.DEPBAR.LE gsb0, 0x0 ;  /* 0x00008000000079c5 */ /* 0x000fe40000010000 */
[----:B------:R-:W-:-:S06]  /*204a0*/  WARPGROUP.ARRIVE ;  /* 0x00000000000079c5 */ /* 0x000fcc0000000000 */
[----:B------:R-:W-:Y:S03]  /*204b0*/  HGMMA.64x256x8.F32.TF32 R124, gdesc[UR8], R124, gsb0 ;  /* 0x07e00000087c79f0 */ /* 0x000fe6000800287c */
[----:B------:R-:W-:Y:S02]  /*204c0*/  WARPGROUP.DEPBAR.LE gsb0, 0x0 ;  /* 0x00008000000079c5 */ /* 0x000fe40000010000 */
[----:B------:R-:W-:-:S15]  /*204d0*/  WARPGROUP.ARRIVE ;  /* 0x00000000000079c5 */ /* 0x000fde0000000000 */
[----:B------:R-:W-:-:S08]  /*204e0*/  NOP ;  /* 0x0000000000007918 */ /* 0x000fd00000000000 */
        /* <DEDUP_REMOVED lines=22> */
[----:B------:R2:W-:Y:S04]  /*20650*/  STL.64 [R1+0x400], R124 ;  /* 0x0004007c01007387 */ /* 0x0005e80000100a00 */
        /* <DEDUP_REMOVED lines=63> */
[----:B--2---:R-:W2:Y:S04]  /*20a50*/  LDL.LU.64 R124, [R1] ;  /* 0x00000000017c7983 */ /* 0x004ea80000300a00 */
[----:B---3--:R-:W3:Y:S04]  /*20a60*/  LDL.LU.64 R126, [R1+0x8] ;  /* 0x00000800017e7983 */ /* 0x008ee80000300a00 */
[----:B----4-:R-:W4:Y:S04]  /*20a70*/  LDL.LU.64 R128, [R1+0x10] ;  /* 0x0000100001807983 */ /* 0x010f280000300a00 */
[----:B-1----:R-:W2:Y:S04]  /*20a80*/  LDL.LU.64 R130, [R1+0x18] ;  /* 0x0000180001827983 */ /* 0x002ea80000300a00 */
[----:B------:R-:W3:Y:S04]  /*20a90*/  LDL.LU.64 R132, [R1+0x20] ;  /* 0x0000200001847983 */ /* 0x000ee80000300a00 */
[----:B------:R-:W4:Y:S04]  /*20aa0*/  LDL.LU.64 R134, [R1+0x28] ;  /* 0x0000280001867983 */ /* 0x000f280000300a00 */
[----:B------:R-:W2:Y:S04]  /*20ab0*/  LDL.LU.64 R136, [R1+0x30] ;  /* 0x0000300001887983 */ /* 0x000ea80000300a00 */
[----:B------:R-:W3:Y:S04]  /*20ac0*/  LDL.LU.64 R138, [R1+0x38] ;  /* 0x00003800018a7983 */ /* 0x000ee80000300a00 */
[----:B------:R-:W4:Y:S04]  /*20ad0*/  LDL.LU.64 R140, [R1+0x40] ;  /* 0x00004000018c7983 */ /* 0x000f280000300a00 */
[----:B------:R-:W2:Y:S04]  /*20ae0*/  LDL.LU.64 R142, [R1+0x48] ;  /* 0x00004800018e7983 */ /* 0x000ea80000300a00 */
[----:B------:R-:W3:Y:S04]  /*20af0*/  LDL.LU.64 R144, [R1+0x50] ;  /* 0x0000500001907983 */ /* 0x000ee80000300a00 */
[----:B------:R-:W4:Y:S04]  /*20b00*/  LDL.LU.64 R146, [R1+0x58] ;  /* 0x0000580001927983 */ /* 0x000f280000300a00 */
[----:B------:R-:W2:Y:S04]  /*20b10*/  LDL.LU.64 R148, [R1+0x60] ;  /* 0x0000600001947983 */ /* 0x000ea80000300a00 */
[----:B------:R-:W3:Y:S04]  /*20b20*/  LDL.LU.64 R150, [R1+0x68] ;  /* 0x0000680001967983 */ /* 0x000ee80000300a00 */
[----:B---3--:R-:W-:Y:S04]  /*20b30*/  STL.64 [R1+0x1208], R150 ;  /* 0x0012089601007387 */ /* 0x008fe80000100a00 */
[----:B--2---:R-:W-:Y:S04]  /*20b40*/  STL.64 [R1+0x1200], R148 ;  /* 0x0012009401007387 */ /* 0x004fe80000100a00 */
[----:B----4-:R-:W-:Y:S04]  /*20b50*/  STL.64 [R1+0x11f8], R146 ;  /* 0x0011f89201007387 */ /* 0x010fe80000100a00 */
        /* <DEDUP_REMOVED lines=61> */
[----:B-1----:R-:W2:Y:S04]  /*20f30*/  LDL.LU.64 R24, [R1+0x200] ;  /* 0x0002000001187983 */ /* 0x002ea80000300a00 */
        /* <DEDUP_REMOVED lines=63> */
[----:B------:R-:W-:-:S02]  /*21330*/  UIADD3.64 UR4, UR8, 0x1fe, URZ ;  /* 0x000001fe08047897 */ /* 0x000fc4000fffe03f */
[----:B------:R-:W-:Y:S01]  /*21340*/  UIADD3.64 UR44, UR8, 0x200, URZ ;  /* 0x00000200082c7897 */ /* 0x000fe2000fffe03f */
[----:B------:R-:W3:Y:S01]  /*21350*/  LDL.LU.64 R152, [R1+0x70] ;  /* 0x0000700001987983 */ /* 0x000ee20000300a00 */
[----:B------:R-:W-:Y:S01]  /*21360*/  UMOV UR46, UR10 ;  /* 0x0000000a002e7c82 */ /* 0x000fe20008000000 */
[----:B------:R-:W-:Y:S01]  /*21370*/  UMOV UR47, UR11 ;  /* 0x0000000b002f7c82 */ /* 0x000fe20008000000 */
[----:B------:R-:W-:Y:S01]  /*21380*/  UIADD3.64 UR40, UR8, 0x202, URZ ;  /* 0x0000020208287897 */ /* 0x000fe2000fffe03f */
[----:B------:R-:W3:Y:S01]  /*21390*/  LDL.LU.64 R154, [R1+0x78] ;  /* 0x00007800019a7983 */ /* 0x000ee20000300a00 */
[----:B------:R-:W-:Y:S02]  /*213a0*/  UIADD3.64 UR36, UR8, 0x204, URZ ;  /* 0x0000020408247897 */ /* 0x000fe4000fffe03f */
[----:B------:R-:W-:Y:S01]  /*213b0*/  UIADD3.64 UR32, UR8, 0x9fe, URZ ;  /* 0x000009fe08207897 */ /* 0x000fe2000fffe03f */
[----:B------:R-:W3:Y:S01]  /*213c0*/  LDL.LU.64 R156, [R1+0x80] ;  /* 0x00008000019c7983 */ /* 0x000ee20000300a00 */
[----:B------:R-:W-:-:S02]  /*213d0*/  UIADD3.64 UR28, UR8, 0xa00, URZ ;  /* 0x00000a00081c7897 */ /* 0x000fc4000fffe03f */
[----:B------:R-:W-:Y:S01]  /*213e0*/  UIADD3.64 UR24, UR8, 0xa02, URZ ;  /* 0x00000a0208187897 */ /* 0x000fe2000fffe03f */
[----:B------:R-:W3:Y:S01]  /*213f0*/  LDL.LU.64 R158, [R1+0x88] ;  /* 0x00008800019e7983 */ /* 0x000ee20000300a00 */
[----:B------:R-:W-:-:S03]  /*21400*/  UIADD3.64 UR20, UR8, 0xa04, URZ ;  /* 0x00000a0408147897 */ /* 0x000fc6000fffe03f */
[----:B------:R-:W3:Y:S04]  /*21410*/  LDL.LU.64 R160, [R1+0x90] ;  /* 0x0000900001a07983 */ /* 0x000ee80000300a00 */
        /* <DEDUP_REMOVED lines=44> */
[----:B------:R-:W3:Y:S01]  /*216e0*/  LDL.LU.64 R250, [R1+0x1f8] ;  /* 0x0001f80001fa7983 */ /* 0x000ee20000300a00 */
[----:B--2---:R-:W-:-:S06]  /*216f0*/  WARPGROUP.ARRIVE ;  /* 0x00000000000079c5 */ /* 0x004fcc0000000000 */
        /* <DEDUP_REMOVED lines=94> */
[----:B-1----:R-:W3:Y:S04]  /*21ce0*/  LDL.LU.64 R150, [R1+0x1208] ;  /* 0x0012080001967983 */ /* 0x002ee80000300a00 */
        /* <DEDUP_REMOVED lines=13> */
[----:B------:R-:W-:-:S02]  /*21dc0*/  UIADD3.64 UR4, UR8, 0x3fe, URZ ;  /* 0x000003fe08047897 */ /* 0x000fc4000fffe03f */
[----:B------:R-:W-:Y:S01]  /*21dd0*/  UIADD3.64 UR44, UR8, 0x400, URZ ;  /* 0x00000400082c7897 */ /* 0x000fe2000fffe03f */
[----:B------:R-:W2:Y:S01]  /*21de0*/  LDL.LU.64 R122, [R1+0x1198] ;  /* 0x00119800017a7983 */ /* 0x000ea20000300a00 */
[----:B------:R-:W-:Y:S01]  /*21df0*/  UMOV UR46, UR10 ;  /* 0x0000000a002e7c82 */ /* 0x000fe20008000000 */
[----:B------:R-:W-:Y:S01]  /*21e00*/  UMOV UR47, UR11 ;  /* 0x0000000b002f7c82 */ /* 0x000fe20008000000 */
[----:B------:R-:W-:Y:S01]  /*21e10*/  UIADD3.64 UR40, UR8, 0x402, URZ ;  /* 0x0000040208287897 */ /* 0x000fe2000fffe03f */
[----:B------:R-:W2:Y:S01]  /*21e20*/  LDL.LU.64 R120, [R1+0x1190] ;  /* 0x0011900001787983 */ /* 0x000ea20000300a00 */
[----:B------:R-:W-:Y:S02]  /*21e30*/  UIADD3.64 UR36, UR8, 0x404, URZ ;  /* 0x0000040408247897 */ /* 0x000fe4000fffe03f */
[----:B------:R-:W-:Y:S01]  /*21e40*/  UIADD3.64 UR32, UR8, 0xbfe, URZ ;  /* 0x00000bfe08207897 */ /* 0x000fe2000fffe03f */
[----:B------:R-:W2:Y:S01]  /*21e50*/  LDL.LU.64 R118, [R1+0x1188] ;  /* 0x0011880001767983 */ /* 0x000ea20000300a00 */
[----:B------:R-:W-:-:S02]  /*21e60*/  UIADD3.64 UR28, UR8, 0xc00, URZ ;  /* 0x00000c00081c7897 */ /* 0x000fc4000fffe03f */
[----:B------:R-:W-:Y:S01]  /*21e70*/  UIADD3.64 UR24, UR8, 0xc02, URZ ;  /* 0x00000c0208187897 */ /* 0x000fe2000fffe03f */
[----:B------:R-:W2:Y:S01]  /*21e80*/  LDL.LU.64 R116, [R1+0x1180] ;  /* 0x0011800001747983 */ /* 0x000ea20000300a00 */
[----:B------:R-:W-:-:S03]  /*21e90*/  UIADD3.64 UR20, UR8, 0xc04, URZ ;  /* 0x00000c0408147897 */ /* 0x000fc6000fffe03f */
        /* <DEDUP_REMOVED lines=46> */
[----:B---3--:R-:W-:-:S06]  /*22180*/  WARPGROUP.ARRIVE ;  /* 0x00000000000079c5 */ /* 0x008fcc0000000000 */
        /* <DEDUP_REMOVED lines=30> */
[----:B------:R-:W-:Y:S04]  /*22370*/  STL.64 [R1], R124 ;  /* 0x0000007c01007387 */ /* 0x000fe80000100a00 */
        /* <DEDUP_REMOVED lines=64> */
[----:B------:R-:W4:Y:S04]  /*22780*/  LDL.LU.64 R248, [R1+0x1000] ;  /* 0x0010000001f87983 */ /* 0x000f280000300a00 */
[----:B------:R-:W3:Y:S04]  /*22790*/  LDL.LU.64 R246, [R1+0xff8] ;  /* 0x000ff80001f67983 */ /* 0x000ee80000300a00 */
        /* <DEDUP_REMOVED lines=63> */
[----:B------:R-:W3:Y:S01]  /*22b90*/  LDL R6, [R1+0xc4c] ;  /* 0x000c4c0001067983 */ /* 0x000ee20000100800 */
[----:B------:R-:W-:Y:S01]  /*22ba0*/  UIADD3.64 UR36, UR8, 0x604, URZ ;  /* 0x0000060408247897 */ /* 0x000fe2000fffe03f */
[----:B------:R-:W-:Y:S01]  /*22bb0*/  VIADD R3, R5, 0xffffff00 ;  /* 0xffffff0005037836 */ /* 0x000fe20000000000 */
[----:B------:R-:W-:Y:S01]  /*22bc0*/  UIADD3.64 UR32, UR8, 0xdfe, URZ ;  /* 0x00000dfe08207897 */ /* 0x000fe2000fffe03f */
[----:B------:R-:W1:Y:S01]  /*22bd0*/  S2R R7, SR_TID.X ;  /* 0x0000000000077919 */ /* 0x000e620000002100 */
[----:B------:R-:W-:Y:S01]  /*22be0*/  UIADD3.64 UR28, UR8, 0xe00, URZ ;  /* 0x00000e00081c7897 */ /* 0x000fe2000fffe03f */
[----:B------:R-:W-:Y:S01]  /*22bf0*/  IMAD R5, R15, -0x40, R3 ;  /* 0xffffffc00f057824 */ /* 0x000fe200078e0203 */
[----:B------:R-:W-:Y:S01]  /*22c00*/  UIADD3.64 UR24, UR8, 0xe02, URZ ;  /* 0x00000e0208187897 */ /* 0x000fe2000fffe03f */
[----:B------:R-:W1:Y:S01]  /*22c10*/  S2R R11, SR_TID.X ;  /* 0x00000000000b7919 */ /* 0x000e620000002100 */
[----:B------:R-:W-:-:S02]  /*22c20*/  UIADD3 UR14, UR14, 0x1, URZ ;  /* 0x000000010e0e7890 */ /* 0x000fc4000fffe03f */
[----:B------:R-:W-:Y:S02]  /*22c30*/  ISETP.GT.AND P1, PT, R5, RZ, PT ;  /* 0x000000ff0500720c */ /* 0x000fe40003f24270 */
[----:B------:R-:W-:-:S04]  /*22c40*/  UISETP.GT.AND UP0, UPT, UR14, 0x4, UPT ;  /* 0x000000040e00788c */ /* 0x000fc8000bf04270 */
[----:B------:R-:W-:Y:S01]  /*22c50*/  USEL UR14, UR14, URZ, !UP0 ;  /* 0x0000003f0e0e7287 */ /* 0x000fe2000c000000 */
[----:B-1----:R-:W-:Y:S01]  /*22c60*/  IMAD.SHL.U32 R10, R7, 0x10, RZ ;  /* 0x00000010070a7824 */ /* 0x002fe200078e00ff */
[----:B------:R-:W-:-:S04]  /*22c70*/  LOP3.LUT R3, R11, 0x7f, RZ, 0xc0, !PT ;  /* 0x0000007f0b037812 */ /* 0x000fc800078ec0ff */
[----:B------:R-:W-:-:S05]  /*22c80*/  LOP3.LUT R10, R10, 0x70, RZ, 0xc0, !PT ;  /* 0x000000700a0a7812 */ /* 0x000fca00078ec0ff */
[----:B------:R-:W-:Y:S01]  /*22c90*/  IMAD R10, R3, 0x80, R10 ;  /* 0x00000080030a7824 */ /* 0x000fe200078e020a */
[----:B--2---:R-:W-:Y:S01]  /*22ca0*/  WARPGROUP.ARRIVE ;  /* 0x00000000000079c5 */ /* 0x004fe20000000000 */
[----:B---3--:R1:W-:Y:S01]  /*22cb0*/  STL [R1+0xdf4], R6 ;  /* 0x000df40601007387 */ /* 0x0083e20000100800 */
[----:B------:R-:W-:-:S04]  /*22cc0*/  IADD3 R9, R6, -0x4, RZ ;  /* 0xfffffffc06097810 */ /* 0x000fc80007ffe0ff */
[----:B------:R-:W-:Y:S01]  /*22cd0*/  HGMMA.64x256x8.F32.TF32 R24, gdesc[UR4], R24, gsb0 ;  /* 0x07e00000041879f0 */ /* 0x000fe20008002818 */
[----:B------:R-:W-:Y:S01]  /*22ce0*/  UIADD3.64 UR4, UR8, 0x600, URZ ;  /* 0x0000060008047897 */ /* 0x000fe2000fffe03f */
[----:B------:R-:W2:Y:S01]  /*22cf0*/  LDL.LU R14, [R1+0x654] ;  /* 0x00065400010e7983 */ /* 0x000ea20000300800 */
[----:B------:R-:W-:Y:S01]  /*22d00*/  UMOV UR6, UR10 ;  /* 0x0000000a00067c82 */ /* 0x000fe20008000000 */
[----:B------:R-:W-:Y:S01]  /*22d10*/  UMOV UR7, UR11 ;  /* 0x0000000b00077c82 */ /* 0x000fe20008000000 */
[----:B------:R-:W-:Y:S01]  /*22d20*/  UIADD3.64 UR8, UR8, 0xe04, URZ ;  /* 0x00000e0408087897 */ /* 0x000fe2000fffe03f */
[----:B------:R-:W3:Y:S01]  /*22d30*/  LDL.LU R8, [R1+0x658] ;  /* 0x0006580001087983 */ /* 0x000ee20000300800 */
[----:B------:R-:W-:Y:S01]  /*22d40*/  ISETP.GE.AND P0, PT, R15, R9, PT ;  /* 0x000000090f00720c */ /* 0x000fe20003f06270 */
[----:B------:R-:W-:Y:S02]  /*22d50*/  WARPGROUP.DEPBAR.LE gsb0, 0x0 ;  /* 0x00008000000079c5 */ /* 0x000fe40000010000 */
[----:B------:R-:W-:Y:S01]  /*22d60*/  WARPGROUP.ARRIVE ;  /* 0x00000000000079c5 */ /* 0x000fe20000000000 */
[----:B------:R-:W-:Y:S01]  /*22d70*/  UMOV UR10, UR22 ;  /* 0x00000016000a7c82 */ /* 0x000fe20008000000 */
[----:B------:R-:W-:Y:S01]  /*22d80*/  UMOV UR11, UR23 ;  /* 0x00000017000b7c82 */ /* 0x000fe20008000000 */
[----:B-1----:R-:W2:Y:S01]  /*22d90*/  LDL.LU R6, [R1+0x65c] ;  /* 0x00065c0001067983 */ /* 0x002ea20000300800 */
[----:B------:R-:W-:-:S14]  /*22da0*/  SEL R9, RZ, 0x4, !P1 ;  /* 0x00000004ff097807 */ /* 0x000fdc0004800000 */
[----:B------:R-:W-:Y:S01]  /*22db0*/  HGMMA.64x256x8.F32.TF32 R24, gdesc[UR4], R24, gsb0 ;  /* 0x07e00000041879f0 */ /* 0x000fe20008002818 */
[----:B------:R-:W2:Y:S01]  /*22dc0*/  LDL.LU R3, [R1+0x660] ;  /* 0x0006600001037983 */ /* 0x000ea20000300800 */
[----:B------:R-:W-:Y:S01]  /*22dd0*/  IADD3 R17, P1, R17, R2, RZ ;  /* 0x0000000211117210 */ /* 0x000fe20007f3e0ff */
[----:B------:R-:W-:Y:S01]  /*22de0*/  ULEA UR4, UR14, UR12, 0x10 ;  /* 0x0000000c0e047291 */ /* 0x000fe2000f8e803f */
[----:B------:R-:W-:Y:S01]  /*22df0*/  SEL R9, R9, RZ, !P0 ;  /* 0x000000ff09097207 */ /* 0x000fe20004000000 */
[----:B------:R-:W-:Y:S02]  /*22e00*/  WARPGROUP.DEPBAR.LE gsb0, 0x0 ;  /* 0x00008000000079c5 */ /* 0x000fe40000010000 */
[----:B------:R-:W-:Y:S01]  /*22e10*/  WARPGROUP.ARRIVE ;  /* 0x00000000000079c5 */ /* 0x000fe20000000000 */
[----:B------:R-:W-:Y:S02]  /*22e20*/  IADD3.X R16, R16, R0, RZ, P1, !PT ;  /* 0x0000000010107210 */ /* 0x000fe40000ffe4ff */
[----:B------:R-:W-:-:S15]  /*22e30*/  ISETP.NE.U32.AND P2, PT, R9, RZ, PT ;  /* 0x000000ff0900720c */ /* 0x000fde0003f45070 */
[----:B------:R-:W-:-:S03]  /*22e40*/  NOP ;  /* 0x0000000000007918 */ /* 0x000fc60000000000 */
        /* <DEDUP_REMOVED lines=20> */
[----:B------:R-:W-:Y:S01]  /*22f90*/  HGMMA.64x256x8.F32.TF32 R24, gdesc[UR8], R24, gsb0 ;  /* 0x07e00000081879f0 */ /* 0x000fe20008002818 */
[----:B------:R-:W-:Y:S02]  /*22fa0*/  ISETP.GT.AND P1, PT, R5, 0x1, PT ;  /* 0x000000010500780c */ /* 0x000fe40003f24270 */
[----:B------:R-:W-:Y:S02]  /*22fb0*/  IADD3 R19, P3, R19, R2, RZ ;  /* 0x0000000213137210 */ /* 0x000fe40007f7e0ff */
[----:B------:R-:W-:Y:S01]  /*22fc0*/  SEL R11, RZ, 0x4, !P1 ;  /* 0x00000004ff0b7807 */ /* 0x000fe20004800000 */
[----:B------:R-:W-:Y:S01]  /*22fd0*/  VIADD R9, R10, UR4 ;  /* 0x000000040a097c36 */ /* 0x000fe20008000000 */
[----:B------:R-:W-:Y:S01]  /*22fe0*/  MOV R13, R16 ;  /* 0x00000010000d7202 */ /* 0x000fe20000000f00 */
[----:B------:R-:W-:Y:S01]  /*22ff0*/  IMAD.MOV.U32 R12, RZ, RZ, R17 ;  /* 0x000000ffff0c7224 */ /* 0x000fe200078e0011 */
[----:B------:R-:W-:Y:S01]  /*23000*/  SEL R11, R11, RZ, !P0 ;  /* 0x000000ff0b0b7207 */ /* 0x000fe20004000000 */
[----:B------:R-:W-:Y:S01]  /*23010*/  IMAD.X R18, R18, 0x1, R0, P3 ;  /* 0x0000000112127824 */ /* 0x000fe200018e0600 */
[----:B------:R-:W-:Y:S01]  /*23020*/  IADD3 R21, P4, R21, R2, RZ ;  /* 0x0000000215157210 */ /* 0x000fe20007f9e0ff */
[----:B------:R-:W-:-:S02]  /*23030*/  WARPGROUP.DEPBAR.LE gsb0, 0x0 ;  /* 0x00008000000079c5 */ /* 0x000fc40000010000 */
[----:B------:R1:W-:Y:S01]  /*23040*/  STL [R1+0xe00], R149 ;  /* 0x000e009501007387 */ /* 0x0003e20000100800 */
[----:B------:R-:W-:Y:S06]  /*23050*/  BAR.SYNC.DEFER_BLOCKING 0x0 ;  /* 0x0000000000007b1d */ /* 0x000fec0000010000 */
[----:B-1----:R-:W2:Y:S04]  /*23060*/  LDL.LU R149, [R1+0x650] ;  /* 0x0006500001957983 */ /* 0x002ea80000300800 */
[----:B------:R1:W-:Y:S04]  /*23070*/  STL [R1+0xdfc], R150 ;  /* 0x000dfc9601007387 */ /* 0x0003e80000100800 */
[----:B-1----:R-:W2:Y:S01]  /*23080*/  LDL.LU R150, [R1+0x64c] ;  /* 0x00064c0001967983 */ /* 0x002ea20000300800 */
[----:B------:R-:W-:Y:S01]  /*23090*/  ISETP.NE.U32.AND P1, PT, R11, RZ, PT ;  /* 0x000000ff0b00720c */ /* 0x000fe20003f25070 */
[----:B------:R-:W-:-:S02]  /*230a0*/  IMAD.X R20, R20, 0x1, R0, P4 ;  /* 0x0000000114147824 */ /* 0x000fc400020e0600 */
[----:B------:R-:W-:Y:S01]  /*230b0*/  @!PT LDS RZ, [RZ] ;  /* 0x00000000fffff984 */ /* 0x000fe20000000800 */
[----:B------:R-:W-:Y:S01]  /*230c0*/  @!PT LDS RZ, [RZ] ;  /* 0x00000000fffff984 */ /* 0x000fe20000000800 */
[----:B------:R-:W-:Y:S01]  /*230d0*/  @!PT LDS RZ, [RZ] ;  /* 0x00000000fffff984 */ /* 0x000fe20000000800 */
[----:B------:R1:W-:Y:S01]  /*230e0*/  LDGSTS.E [R9], desc[UR16][R12.64], P2 ;  /* 0x000000000c097fae */ /* 0x0003e20009121850 */
[----:B------:R-:W-:Y:S02]  /*230f0*/  IADD3 R23, P3, R23, R2, RZ ;  /* 0x0000000217177210 */ /* 0x000fe40007f7e0ff */
[----:B-1----:R-:W-:Y:S01]  /*23100*/  MOV R12, R19 ;  /* 0x00000013000c7202 */ /* 0x002fe20000000f00 */
[----:B------:R-:W-:Y:S02]  /*23110*/  IMAD.MOV.U32 R13, RZ, RZ, R18 ;  /* 0x000000ffff0d7224 */ /* 0x000fe400078e0012 */
[----:B------:R-:W-:-:S03]  /*23120*/  IMAD.X R22, R22, 0x1, R0, P3 ;  /* 0x0000000116167824 */ /* 0x000fc600018e0600 */
[----:B------:R1:W-:Y:S01]  /*23130*/  LDGSTS.E [R9+0x4000], desc[UR16][R12.64], P2 ;  /* 0x040000000c097fae */ /* 0x0003e20009121850 */
[----:B------:R-:W-:-:S04]  /*23140*/  ISETP.GT.AND P2, PT, R5, 0x2, PT ;  /* 0x000000020500780c */ /* 0x000fc80003f44270 */
[----:B------:R-:W-:Y:S01]  /*23150*/  SEL R11, RZ, 0x4, !P2 ;  /* 0x00000004ff0b7807 */ /* 0x000fe20005000000 */
[----:B-1----:R-:W-:Y:S01]  /*23160*/  IMAD.MOV.U32 R12, RZ, RZ, R21 ;  /* 0x000000ffff0c7224 */ /* 0x002fe200078e0015 */
[----:B------:R-:W-:Y:S02]  /*23170*/  MOV R13, R20 ;  /* 0x00000014000d7202 */ /* 0x000fe40000000f00 */
[----:B------:R-:W-:-:S03]  /*23180*/  SEL R11, R11, RZ, !P0 ;  /* 0x000000ff0b0b7207 */ /* 0x000fc60004000000 */
[----:B------:R1:W-:Y:S01]  /*23190*/  LDGSTS.E [R9+0x4], desc[UR16][R12.64], P1 ;  /* 0x000040000c097fae */ /* 0x0003e20008921850 */
[----:B----4-:R-:W-:Y:S02]  /*231a0*/  IADD3 R153, P4, R153, R2, RZ ;  /* 0x0000000299997210 */ /* 0x010fe40007f9e0ff */
[----:B------:R-:W-:Y:S02]  /*231b0*/  ISETP.NE.U32.AND P2, PT, R11, RZ, PT ;  /* 0x000000ff0b00720c */ /* 0x000fe40003f45070 */
[----:B-1----:R-:W-:Y:S01]  /*231c0*/  MOV R12, R23 ;  /* 0x00000017000c7202 */ /* 0x002fe20000000f00 */
[----:B------:R-:W-:-:S05]  /*231d0*/  IMAD.MOV.U32 R13, RZ, RZ, R22 ;  /* 0x000000ffff0d7224 */ /* 0x000fca00078e0016 */
[----:B------:R1:W-:Y:S01]  /*231e0*/  LDGSTS.E [R9+0x4004], desc[UR16][R12.64], P1 ;  /* 0x040040000c097fae */ /* 0x0003e20008921850 */
[----:B------:R-:W-:Y:S01]  /*231f0*/  ISETP.GT.AND P1, PT, R5, 0x3, PT ;  /* 0x000000030500780c */ /* 0x000fe20003f24270 */
[--C-:B------:R-:W-:Y:S01]  /*23200*/  IMAD.X R152, R152, 0x1, R0.reuse, P4 ;  /* 0x0000000198987824 */ /* 0x100fe200020e0600 */
[-C--:B------:R-:W-:Y:S02]  /*23210*/  IADD3 R155, P3, R155, R2.reuse, RZ ;  /* 0x000000029b9b7210 */ /* 0x080fe40007f7e0ff */
[----:B------:R-:W-:Y:S02]  /*23220*/  SEL R11, RZ, 0x4, !P1 ;  /* 0x00000004ff0b7807 */ /* 0x000fe40004800000 */
[----:B------:R-:W-:Y:S02]  /*23230*/  IADD3 R157, P4, R157, R2, RZ ;  /* 0x000000029d9d7210 */ /* 0x000fe40007f9e0ff */
[----:B------:R-:W-:Y:S01]  /*23240*/  SEL R11, R11, RZ, !P0 ;  /* 0x000000ff0b0b7207 */ /* 0x000fe20004000000 */
[----:B------:R-:W-:-:S02]  /*23250*/  IMAD.X R154, R154, 0x1, R0, P3 ;  /* 0x000000019a9a7824 */ /* 0x000fc400018e0600 */
[----:B-1----:R-:W-:Y:S01]  /*23260*/  IMAD.MOV.U32 R12, RZ, RZ, R153 ;  /* 0x000000ffff0c7224 */ /* 0x002fe200078e0099 */
[----:B------:R-:W-:Y:S02]  /*23270*/  MOV R13, R152 ;  /* 0x00000098000d7202 */ /* 0x000fe40000000f00 */
[----:B------:R-:W-:Y:S01]  /*23280*/  ISETP.NE.U32.AND P1, PT, R11, RZ, PT ;  /* 0x000000ff0b00720c */ /* 0x000fe20003f25070 */
[----:B------:R-:W-:Y:S02]  /*23290*/  IMAD.X R156, R156, 0x1, R0, P4 ;  /* 0x000000019c9c7824 */ /* 0x000fe400020e0600 */
[----:B------:R1:W-:Y:S01]  /*232a0*/  LDGSTS.E [R9+0x8], desc[UR16][R12.64], P2 ;  /* 0x000080000c097fae */ /* 0x0003e20009121850 */
[----:B------:R-:W-:Y:S02]  /*232b0*/  IADD3 R159, P3, R159, R2, RZ ;  /* 0x000000029f9f7210 */ /* 0x000fe40007f7e0ff */
[----:B-1----:R-:W-:Y:S01]  /*232c0*/  MOV R12, R155 ;  /* 0x0000009b000c7202 */ /* 0x002fe20000000f00 */
[----:B------:R-:W-:-:S02]  /*232d0*/  IMAD.MOV.U32 R13, RZ, RZ, R154 ;  /* 0x000000ffff0d7224 */ /* 0x000fc400078e009a */
        /* <DEDUP_REMOVED lines=8> */
[----:B------:R-:W-:Y:S02]  /*23360*/  ISETP.NE.U32.AND P2, PT, R11, RZ, PT ;  /* 0x000000ff0b00720c */ /* 0x000fe40003f45070 */
[----:B-1----:R-:W-:Y:S01]  /*23370*/  MOV R12, R159 ;  /* 0x0000009f000c7202 */ /* 0x002fe20000000f00 */
[----:B------:R-:W-:-:S05]  /*23380*/  IMAD.MOV.U32 R13, RZ, RZ, R158 ;  /* 0x000000ffff0d7224 */ /* 0x000fca00078e009e */
[----:B------:R1:W-:Y:S01]  /*23390*/  LDGSTS.E [R9+0x400c], desc[UR16][R12.64], P1 ;  /* 0x0400c0000c097fae */ /* 0x0003e20008921850 */
[----:B------:R-:W-:Y:S02]  /*233a0*/  ISETP.GT.AND P1, PT, R5, 0x21, PT ;  /* 0x000000210500780c */ /* 0x000fe40003f24270 */
[----:B---3--:R-:W-:Y:S02]  /*233b0*/  IADD3 R8, P3, R8, R2, RZ ;  /* 0x0000000208087210 */ /* 0x008fe40007f7e0ff */
[----:B------:R-:W-:-:S04]  /*233c0*/  SEL R11, RZ, 0x4, !P1 ;  /* 0x00000004ff0b7807 */ /* 0x000fc80004800000 */
[----:B------:R-:W-:Y:S01]  /*233d0*/  SEL R11, R11, RZ, !P0 ;  /* 0x000000ff0b0b7207 */ /* 0x000fe20004000000 */
[----:B--2---:R-:W-:Y:S01]  /*233e0*/  IMAD.X R14, R14, 0x1, R0, P3 ;  /* 0x000000010e0e7824 */ /* 0x004fe200018e0600 */
[----:B------:R2:W-:Y:S02]  /*233f0*/  STL [R1+0xdf8], R151 ;  /* 0x000df89701007387 */ /* 0x0005e40000100800 */
[----:B------:R-:W-:Y:S02]  /*23400*/  ISETP.NE.U32.AND P1, PT, R11, RZ, PT ;  /* 0x000000ff0b00720c */ /* 0x000fe40003f25070 */
[----:B------:R-:W-:-:S05]  /*23410*/  IADD3 R149, P4, R149, R2, RZ ;  /* 0x0000000295957210 */ /* 0x000fca0007f9e0ff */
[----:B-1----:R-:W-:Y:S02]  /*23420*/  IMAD.MOV.U32 R12, RZ, RZ, R149 ;  /* 0x000000ffff0c7224 */ /* 0x002fe400078e0095 */
[----:B------:R-:W-:Y:S01]  /*23430*/  IMAD.X R150, R150, 0x1, R0, P4 ;  /* 0x0000000196967824 */ /* 0x000fe200020e0600 */
[----:B------:R-:W-:-:S04]  /*23440*/  IADD3 R3, P4, R3, R2, RZ ;  /* 0x0000000203037210 */ /* 0x000fc80007f9e0ff */
[----:B------:R-:W-:Y:S01]  /*23450*/  MOV R13, R150 ;  /* 0x00000096000d7202 */ /* 0x000fe20000000f00 */
[----:B------:R-:W-:Y:S01]  /*23460*/  STL [R1+0x650], R149 ;  /* 0x0006509501007387 */ /* 0x000fe20000100800 */
[----:B------:R-:W-:-:S03]  /*23470*/  IMAD.X R6, R6, 0x1, R0, P4 ;  /* 0x0000000106067824 */ /* 0x000fc600020e0600 */
[----:B------:R1:W-:Y:S04]  /*23480*/  LDGSTS.E [R9+0x8000], desc[UR16][R12.64], P2 ;  /* 0x080000000c097fae */ /* 0x0003e80009121850 */
[----:B------:R3:W-:Y:S04]  /*23490*/  STL [R1+0x64c], R150 ;  /* 0x00064c9601007387 */ /* 0x0007e80000100800 */
[----:B--2---:R-:W2:Y:S01]  /*234a0*/  LDL.LU R151, [R1+0x670] ;  /* 0x0006700001977983 */ /* 0x004ea20000300800 */
[----:B-1----:R-:W-:Y:S01]  /*234b0*/  MOV R12, R8 ;  /* 0x00000008000c7202 */ /* 0x002fe20000000f00 */
[----:B------:R-:W-:-:S02]  /*234c0*/  IMAD.MOV.U32 R13, RZ, RZ, R14 ;  /* 0x000000ffff0d7224 */ /* 0x000fc400078e000e */
[----:B------:R-:W-:Y:S04]  /*234d0*/  STL [R1+0x658], R8 ;  /* 0x0006580801007387 */ /* 0x000fe80000100800 */
[----:B------:R1:W-:Y:S04]  /*234e0*/  STL [R1+0x654], R14 ;  /* 0x0006540e01007387 */ /* 0x0003e80000100800 */
[----:B------:R-:W-:Y:S04]  /*234f0*/  STL [R1+0x660], R3 ;  /* 0x0006600301007387 */ /* 0x000fe80000100800 */
[----:B------:R4:W-:Y:S04]  /*23500*/  LDGSTS.E [R9+0xc000], desc[UR16][R12.64], P2 ;  /* 0x0c0000000c097fae */ /* 0x0009e80009121850 */
[----:B------:R1:W-:Y:S04]  /*23510*/  STL [R1+0x65c], R6 ;  /* 0x00065c0601007387 */ /* 0x0003e80000100800 */
[----:B---3--:R-:W3:Y:S01]  /*23520*/  LDL.LU R150, [R1+0x674] ;  /* 0x0006740001967983 */ /* 0x008ee20000300800 */
[----:B----4-:R-:W-:Y:S01]  /*23530*/  IMAD.MOV.U32 R12, RZ, RZ, R3 ;  /* 0x000000ffff0c7224 */ /* 0x010fe200078e0003 */
[----:B------:R-:W-:-:S02]  /*23540*/  MOV R13, R6 ;  /* 0x00000006000d7202 */ /* 0x000fc40000000f00 */
[----:B------:R-:W4:Y:S04]  /*23550*/  LDL.LU R149, [R1+0x678] ;  /* 0x0006780001957983 */ /* 0x000f280000300800 */
[----:B-1----:R-:W3:Y:S04]  /*23560*/  LDL.LU R14, [R1+0x67c] ;  /* 0x00067c00010e7983 */ /* 0x002ee80000300800 */
[----:B------:R-:W3:Y:S04]  /*23570*/  LDL.LU R8, [R1+0x680] ;  /* 0x0006800001087983 */ /* 0x000ee80000300800 */
[----:B------:R-:W3:Y:S04]  /*23580*/  LDL.LU R6, [R1+0x684] ;  /* 0x0006840001067983 */ /* 0x000ee80000300800 */
[----:B------:R-:W3:Y:S04]  /*23590*/  LDL.LU R3, [R1+0x688] ;  /* 0x0006880001037983 */ /* 0x000ee80000300800 */
[----:B------:R1:W-:Y:S01]  /*235a0*/  LDGSTS.E [R9+0x8004], desc[UR16][R12.64], P1 ;  /* 0x080040000c097fae */ /* 0x0003e20008921850 */
[----:B------:R-:W-:-:S03]  /*235b0*/  ISETP.GT.AND P2, PT, R5, 0x22, PT ;  /* 0x000000220500780c */ /* 0x000fc60003f44270 */
[----:B------:R-:W4:Y:S04]  /*235c0*/  LDL.LU R12, [R1+0x664] ;  /* 0x00066400010c7983 */ /* 0x000f280000300800 */
[----:B------:R-:W1:Y:S01]  /*235d0*/  LDL.LU R13, [R1+0x668] ;  /* 0x00066800010d7983 */ /* 0x000e620000300800 */
[----:B------:R-:W-:-:S04]  /*235e0*/  SEL R11, RZ, 0x4, !P2 ;  /* 0x00000004ff0b7807 */ /* 0x000fc80005000000 */
[----:B------:R-:W-:-:S04]  /*235f0*/  SEL R11, R11, RZ, !P0 ;  /* 0x000000ff0b0b7207 */ /* 0x000fc80004000000 */
[----:B------:R-:W-:Y:S02]  /*23600*/  ISETP.NE.U32.AND P2, PT, R11, RZ, PT ;  /* 0x000000ff0b00720c */ /* 0x000fe40003f45070 */
[----:B------:R-:W3:Y:S01]  /*23610*/  LDL.LU R11, [R1+0x66c] ;  /* 0x00066c00010b7983 */ /* 0x000ee20000300800 */
[-C--:B--2---:R-:W-:Y:S02]  /*23620*/  IADD3 R151, P4, R151, R2.reuse, RZ ;  /* 0x0000000297977210 */ /* 0x084fe40007f9e0ff */
[----:B-1----:R-:W-:-:S05]  /*23630*/  IADD3 R13, P3, R13, R2, RZ ;  /* 0x000000020d0d7210 */ /* 0x002fca0007f7e0ff */
[----:B----4-:R-:W-:Y:S01]  /*23640*/  IMAD.X R12, R12, 0x1, R0, P3 ;  /* 0x000000010c0c7824 */ /* 0x010fe200018e0600 */
[----:B------:R1:W-:Y:S04]  /*23650*/  STL [R1+0x668], R13 ;  /* 0x0006680d01007387 */ /* 0x0003e80000100800 */
[----:B------:R2:W-:Y:S01]  /*23660*/  STL [R1+0x664], R12 ;  /* 0x0006640c01007387 */ /* 0x0005e20000100800 */
[----:B-1----:R-:W-:-:S04]  /*23670*/  LOP3.LUT R13, R13, R12, RZ, 0x3c, !PT ;  /* 0x0000000c0d0d7212 */ /* 0x002fc800078e3cff */
[----:B--2---:R-:W-:Y:S01]  /*23680*/  LOP3.LUT R12, R13, R12, RZ, 0x3c, !PT ;  /* 0x0000000c0d0c7212 */ /* 0x004fe200078e3cff */
[----:B---3--:R-:W-:-:S03]  /*23690*/  IMAD.X R11, R11, 0x1, R0, P4 ;  /* 0x000000010b0b7824 */ /* 0x008fc600020e0600 */
[----:B------:R-:W-:Y:S02]  /*236a0*/  LOP3.LUT R13, R13, R12, RZ, 0x3c, !PT ;  /* 0x0000000c0d0d7212 */ /* 0x000fe400078e3cff */
[----:B------:R-:W-:-:S03]  /*236b0*/  IADD3 R149, P3, R149, R2, RZ ;  /* 0x0000000295957210 */ /* 0x000fc60007f7e0ff */
[----:B------:R1:W-:Y:S02]  /*236c0*/  LDGSTS.E [R9+0xc004], desc[UR16][R12.64], P1 ;  /* 0x0c0040000c097fae */ /* 0x0003e40008921850 */
[----:B------:R-:W-:Y:S01]  /*236d0*/  IMAD.X R150, R150, 0x1, R0, P3 ;  /* 0x0000000196967824 */ /* 0x000fe200018e0600 */
[----:B------:R-:W-:Y:S02]  /*236e0*/  ISETP.GT.AND P1, PT, R5, 0x23, PT ;  /* 0x000000230500780c */ /* 0x000fe40003f24270 */
[----:B-1----:R-:W-:Y:S01]  /*236f0*/  MOV R12, R151 ;  /* 0x00000097000c7202 */ /* 0x002fe20000000f00 */
[----:B------:R-:W-:-:S05]  /*23700*/  IMAD.MOV.U32 R13, RZ, RZ, R11 ;  /* 0x000000ffff0d7224 */ /* 0x000fca00078e000b */
[----:B------:R1:W-:Y:S04]  /*23710*/  LDGSTS.E [R9+0x8008], desc[UR16][R12.64], P2 ;  /* 0x080080000c097fae */ /* 0x0003e80009121850 */
[----:B------:R-:W-:Y:S01]  /*23720*/  STL [R1+0x670], R151 ;  /* 0x0006709701007387 */ /* 0x000fe20000100800 */
[----:B-1----:R-:W-:Y:S01]  /*23730*/  MOV R12, R149 ;  /* 0x00000095000c7202 */ /* 0x002fe20000000f00 */
[----:B------:R-:W-:Y:S02]  /*23740*/  IMAD.MOV.U32 R13, RZ, RZ, R150 ;  /* 0x000000ffff0d7224 */ /* 0x000fe400078e0096 */
[----:B------:R1:W-:Y:S04]  /*23750*/  STL [R1+0x66c], R11 ;  /* 0x00066c0b01007387 */ /* 0x0003e80000100800 */
[----:B------:R2:W-:Y:S01]  /*23760*/  LDGSTS.E [R9+0xc008], desc[UR16][R12.64], P2 ;  /* 0x0c0080000c097fae */ /* 0x0005e20009121850 */
[----:B------:R-:W-:-:S02]  /*23770*/  IADD3 R8, P2, R8, R2, RZ ;  /* 0x0000000208087210 */ /* 0x000fc40007f5e0ff */
[----:B------:R-:W-:Y:S02]  /*23780*/  IADD3 R3, P3, R3, R2, RZ ;  /* 0x0000000203037210 */ /* 0x000fe40007f7e0ff */
[----:B-1----:R-:W-:Y:S01]  /*23790*/  SEL R11, RZ, 0x4, !P1 ;  /* 0x00000004ff0b7807 */ /* 0x002fe20004800000 */
[----:B------:R-:W-:-:S03]  /*237a0*/  IMAD.X R14, R14, 0x1, R0, P2 ;  /* 0x000000010e0e7824 */ /* 0x000fc600010e0600 */
[----:B------:R-:W-:Y:S01]  /*237b0*/  SEL R11, R11, RZ, !P0 ;  /* 0x000000ff0b0b7207 */ /* 0x000fe20004000000 */
[----:B------:R-:W-:Y:S01]  /*237c0*/  STL [R1+0x678], R149 ;  /* 0x0006789501007387 */ /* 0x000fe20000100800 */
[----:B------:R-:W-:Y:S02]  /*237d0*/  IADD3.X R6, R6, R0, RZ, P3, !PT ;  /* 0x0000000006067210 */ /* 0x000fe40001ffe4ff */
[----:B------:R-:W-:Y:S01]  /*237e0*/  ISETP.NE.U32.AND P1, PT, R11, RZ, PT ;  /* 0x000000ff0b00720c */ /* 0x000fe20003f25070 */
[----:B------:R1:W-:Y:S04]  /*237f0*/  STL [R1+0x674], R150 ;  /* 0x0006749601007387 */ /* 0x0003e80000100800 */
[----:B------:R-:W-:Y:S04]  /*23800*/  STL [R1+0x680], R8 ;  /* 0x0006800801007387 */ /* 0x000fe80000100800 */
[----:B------:R3:W-:Y:S04]  /*23810*/  STL [R1+0x67c], R14 ;  /* 0x00067c0e01007387 */ /* 0x0007e80000100800 */
[----:B------:R-:W-:Y:S04]  /*23820*/  STL [R1+0x688], R3 ;  /* 0x0006880301007387 */ /* 0x000fe80000100800 */
[----:B------:R4:W-:Y:S01]  /*23830*/  STL [R1+0x684], R6 ;  /* 0x0006840601007387 */ /* 0x0009e20000100800 */
[----:B--2---:R-:W-:-:S03]  /*23840*/  IMAD.MOV.U32 R12, RZ, RZ, R8 ;  /* 0x000000ffff0c7224 */ /* 0x004fc600078e0008 */
[----:B-1----:R-:W2:Y:S01]  /*23850*/  LDL.LU R150, [R1+0x68c] ;  /* 0x00068c0001967983 */ /* 0x002ea20000300800 */
[----:B------:R-:W-:-:S03]  /*23860*/  IMAD.MOV.U32 R13, RZ, RZ, R14 ;  /* 0x000000ffff0d7224 */ /* 0x000fc600078e000e */
[----:B------:R-:W2:Y:S04]  /*23870*/  LDL.LU R149, [R1+0x690] ;  /* 0x0006900001957983 */ /* 0x000ea80000300800 */
[----:B---3--:R-:W3:Y:S04]  /*23880*/  LDL.LU R14, [R1+0x694] ;  /* 0x00069400010e7983 */ /* 0x008ee80000300800 */
[----:B------:R1:W-:Y:S04]  /*23890*/  LDGSTS.E [R9+0x800c], desc[UR16][R12.64], P1 ;  /* 0x0800c0000c097fae */ /* 0x0003e80008921850 */
[----:B------:R-:W3:Y:S01]  /*238a0*/  LDL.LU R8, [R1+0x698] ;  /* 0x0006980001087983 */ /* 0x000ee20000300800 */
[----:B-1----:R-:W-:Y:S01]  /*238b0*/  IMAD.MOV.U32 R13, RZ, RZ, R6 ;  /* 0x000000ffff0d7224 */ /* 0x002fe200078e0006 */
[----:B------:R-:W-:-:S02]  /*238c0*/  MOV R12, R3 ;  /* 0x00000003000c7202 */ /* 0x000fc40000000f00 */
[----:B----4-:R-:W4:Y:S04]  /*238d0*/  LDL.LU R6, [R1+0x69c] ;  /* 0x00069c0001067983 */ /* 0x010f280000300800 */
[----:B------:R-:W4:Y:S04]  /*238e0*/  LDL.LU R3, [R1+0x6a0] ;  /* 0x0006a00001037983 */ /* 0x000f280000300800 */
[----:B------:R1:W-:Y:S01]  /*238f0*/  LDGSTS.E [R9+0xc00c], desc[UR16][R12.64], P1 ;  /* 0x0c00c0000c097fae */ /* 0x0003e20008921850 */
[----:B------:R-:W-:-:S04]  /*23900*/  ISETP.GT.AND P1, PT, R5, 0x4, PT ;  /* 0x000000040500780c */ /* 0x000fc80003f24270 */
[----:B-1----:R-:W-:Y:S02]  /*23910*/  SEL R9, RZ, 0x4, !P1 ;  /* 0x00000004ff097807 */ /* 0x002fe40004800000 */
[----:B------:R-:W-:Y:S02]  /*23920*/  IADD3 R161, P1, R161, R2, RZ ;  /* 0x00000002a1a17210 */ /* 0x000fe40007f3e0ff */
[----:B------:R-:W-:-:S03]  /*23930*/  SEL R9, R9, RZ, !P0 ;  /* 0x000000ff09097207 */ /* 0x000fc60004000000 */
[----:B------:R-:W-:Y:S01]  /*23940*/  IMAD.X R160, R160, 0x1, R0, P1 ;  /* 0x00000001a0a07824 */ /* 0x000fe200008e0600 */
[----:B------:R-:W-:Y:S02]  /*23950*/  ISETP.NE.U32.AND P2, PT, R9, RZ, PT ;  /* 0x000000ff0900720c */ /* 0x000fe40003f45070 */
[----:B------:R-:W-:Y:S02]  /*23960*/  ISETP.GT.AND P1, PT, R5, 0x5, PT ;  /* 0x000000050500780c */ /* 0x000fe40003f24270 */
[----:B------:R-:W-:Y:S02]  /*23970*/  LOP3.LUT R9, R10, 0x10, RZ, 0x3c, !PT ;  /* 0x000000100a097812 */ /* 0x000fe400078e3cff */
[----:B------:R-:W-:Y:S02]  /*23980*/  SEL R11, RZ, 0x4, !P1 ;  /* 0x00000004ff0b7807 */ /* 0x000fe40004800000 */
[----:B------:R-:W-:Y:S01]  /*23990*/  IADD3 R163, P3, R163, R2, RZ ;  /* 0x00000002a3a37210 */ /* 0x000fe20007f7e0ff */
[----:B------:R-:W-:Y:S01]  /*239a0*/  IMAD.MOV.U32 R12, RZ, RZ, R161 ;  /* 0x000000ffff0c7224 */ /* 0x000fe200078e00a1 */
[----:B------:R-:W-:Y:S01]  /*239b0*/  IADD3 R9, R9, UR4, RZ ;  /* 0x0000000409097c10 */ /* 0x000fe2000fffe0ff */
[----:B------:R-:W-:Y:S01]  /*239c0*/  IMAD.MOV.U32 R13, RZ, RZ, R160 ;  /* 0x000000ffff0d7224 */ /* 0x000fe200078e00a0 */
[----:B------:R-:W-:-:S02]  /*239d0*/  SEL R11, R11, RZ, !P0 ;  /* 0x000000ff0b0b7207 */ /* 0x000fc40004000000 */
[----:B------:R-:W-:Y:S02]  /*239e0*/  IADD3.X R162, R162, R0, RZ, P3, !PT ;  /* 0x00000000a2a27210 */ /* 0x000fe40001ffe4ff */
[----:B------:R-:W-:Y:S01]  /*239f0*/  IADD3 R165, P4, R165, R2, RZ ;  /* 0x00000002a5a57210 */ /* 0x000fe20007f9e0ff */
[----:B------:R1:W-:Y:S01]  /*23a00*/  LDGSTS.E [R9], desc[UR16][R12.64], P2 ;  /* 0x000000000c097fae */ /* 0x0003e20009121850 */
[----:B------:R-:W-:-:S03]  /*23a10*/  ISETP.NE.U32.AND P1, PT, R11, RZ, PT ;  /* 0x000000ff0b00720c */ /* 0x000fc60003f25070 */
[----:B------:R-:W-:Y:S01]  /*23a20*/  IMAD.X R164, R164, 0x1, R0, P4 ;  /* 0x00000001a4a47824 */ /* 0x000fe200020e0600 */
[----:B------:R-:W-:Y:S01]  /*23a30*/  IADD3 R167, P3, R167, R2, RZ ;  /* 0x00000002a7a77210 */ /* 0x000fe20007f7e0ff */
[----:B-1----:R-:W-:Y:S01]  /*23a40*/  IMAD.MOV.U32 R12, RZ, RZ, R163 ;  /* 0x000000ffff0c7224 */ /* 0x002fe200078e00a3 */
[----:B------:R-:W-:Y:S02]  /*23a50*/  MOV R13, R162 ;  /* 0x000000a2000d7202 */ /* 0x000fe40000000f00 */
[----:B------:R-:W-:-:S03]  /*23a60*/  IADD3.X R166, R166, R0, RZ, P3, !PT ;  /* 0x00000000a6a67210 */ /* 0x000fc60001ffe4ff */
[----:B------:R1:W-:Y:S01]  /*23a70*/  LDGSTS.E [R9+0x4000], desc[UR16][R12.64], P2 ;  /* 0x040000000c097fae */ /* 0x0003e20009121850 */
[----:B------:R-:W-:-:S04]  /*23a80*/  ISETP.GT.AND P2, PT, R5, 0x6, PT ;  /* 0x000000060500780c */ /* 0x000fc80003f44270 */
[----:B------:R-:W-:Y:S01]  /*23a90*/  SEL R11, RZ, 0x4, !P2 ;  /* 0x00000004ff0b7807 */ /* 0x000fe20005000000 */
[----:B-1----:R-:W-:Y:S02]  /*23aa0*/  IMAD.MOV.U32 R12, RZ, RZ, R165 ;  /* 0x000000ffff0c7224 */ /* 0x002fe400078e00a5 */
[----:B------:R-:W-:Y:S01]  /*23ab0*/  IMAD.MOV.U32 R13, RZ, RZ, R164 ;  /* 0x000000ffff0d7224 */ /* 0x000fe200078e00a4 */
[----:B------:R-:W-:-:S04]  /*23ac0*/  SEL R11, R11, RZ, !P0 ;  /* 0x000000ff0b0b7207 */ /* 0x000fc80004000000 */
[----:B------:R1:W-:Y:S01]  /*23ad0*/  LDGSTS.E [R9+0x4], desc[UR16][R12.64], P1 ;  /* 0x000040000c097fae */ /* 0x0003e20008921850 */
[----:B------:R-:W-:Y:S02]  /*23ae0*/  IADD3 R169, P4, R169, R2, RZ ;  /* 0x00000002a9a97210 */ /* 0x000fe40007f9e0ff */
[----:B------:R-:W-:Y:S01]  /*23af0*/  ISETP.NE.U32.AND P2, PT, R11, RZ, PT ;  /* 0x000000ff0b00720c */ /* 0x000fe20003f45070 */
[----:B-1----:R-:W-:Y:S01]  /*23b00*/  IMAD.MOV.U32 R12, RZ, RZ, R167 ;  /* 0x000000ffff0c7224 */ /* 0x002fe200078e00a7 */
[----:B------:R-:W-:-:S05]  /*23b10*/  MOV R13, R166 ;  /* 0x000000a6000d7202 */ /* 0x000fca0000000f00 */
[----:B------:R1:W-:Y:S01]  /*23b20*/  LDGSTS.E [R9+0x4004], desc[UR16][R12.64], P1 ;  /* 0x040040000c097fae */ /* 0x0003e20008921850 */
[----:B------:R-:W-:Y:S01]  /*23b30*/  ISETP.GT.AND P1, PT, R5, 0x7, PT ;  /* 0x000000070500780c */ /* 0x000fe20003f24270 */
[----:B------:R-:W-:Y:S01]  /*23b40*/  IMAD.X R168, R168, 0x1, R0, P4 ;  /* 0x00000001a8a87824 */ /* 0x000fe200020e0600 */
[----:B------:R-:W-:Y:S02]  /*23b50*/  IADD3 R171, P3, R171, R2, RZ ;  /* 0x00000002abab7210 */ /* 0x000fe40007f7e0ff */
[----:B------:R-:W-:Y:S02]  /*23b60*/  SEL R11, RZ, 0x4, !P1 ;  /* 0x00000004ff0b7807 */ /* 0x000fe40004800000 */
[----:B------:R-:W-:Y:S02]  /*23b70*/  IADD3.X R170, R170, R0, RZ, P3, !PT ;  /* 0x00000000aaaa7210 */ /* 0x000fe40001ffe4ff */
[----:B------:R-:W-:Y:S01]  /*23b80*/  SEL R11, R11, RZ, !P0 ;  /* 0x000000ff0b0b7207 */ /* 0x000fe20004000000 */
[----:B-1----:R-:W-:-:S02]  /*23b90*/  IMAD.MOV.U32 R12, RZ, RZ, R169 ;  /* 0x000000ffff0c7224 */ /* 0x002fc400078e00a9 */
[----:B------:R-:W-:Y:S01]  /*23ba0*/  IMAD.MOV.U32 R13, RZ, RZ, R168 ;  /* 0x000000ffff0d7224 */ /* 0x000fe200078e00a8 */
[-C--:B------:R-:W-:Y:S02]  /*23bb0*/  IADD3 R173, P4, R173, R2.reuse, RZ ;  /* 0x00000002adad7210 */ /* 0x080fe40007f9e0ff */
[----:B------:R-:W-:Y:S02]  /*23bc0*/  ISETP.NE.U32.AND P1, PT, R11, RZ, PT ;  /* 0x000000ff0b00720c */ /* 0x000fe40003f25070 */
[----:B------:R1:W-:Y:S01]  /*23bd0*/  LDGSTS.E [R9+0x8], desc[UR16][R12.64], P2 ;  /* 0x000080000c097fae */ /* 0x0003e20009121850 */
        /* <DEDUP_REMOVED lines=12> */
[----:B------:R-:W-:Y:S01]  /*23ca0*/  ISETP.NE.U32.AND P2, PT, R11, RZ, PT ;  /* 0x000000ff0b00720c */ /* 0x000fe20003f45070 */
[----:B-1----:R-:W-:Y:S01]  /*23cb0*/  IMAD.MOV.U32 R12, RZ, RZ, R175 ;  /* 0x000000ffff0c7224 */ /* 0x002fe200078e00af */
[----:B------:R-:W-:-:S05]  /*23cc0*/  MOV R13, R174 ;  /* 0x000000ae000d7202 */ /* 0x000fca0000000f00 */
[----:B------:R1:W-:Y:S01]  /*23cd0*/  LDGSTS.E [R9+0x400c], desc[UR16][R12.64], P1 ;  /* 0x0400c0000c097fae */ /* 0x0003e20008921850 */
[----:B------:R-:W-:-:S04]  /*23ce0*/  ISETP.GT.AND P1, PT, R5, 0x25, PT ;  /* 0x000000250500780c */ /* 0x000fc80003f24270 */
[----:B------:R-:W-:-:S04]  /*23cf0*/  SEL R11, RZ, 0x4, !P1 ;  /* 0x00000004ff0b7807 */ /* 0x000fc80004800000 */
[----:B------:R-:W-:-:S04]  /*23d00*/  SEL R11, R11, RZ, !P0 ;  /* 0x000000ff0b0b7207 */ /* 0x000fc80004000000 */
[----:B------:R-:W-:Y:S02]  /*23d10*/  ISETP.NE.U32.AND P1, PT, R11, RZ, PT ;  /* 0x000000ff0b00720c */ /* 0x000fe40003f25070 */
[----:B--2---:R-:W-:-:S05]  /*23d20*/  IADD3 R149, P4, R149, R2, RZ ;  /* 0x0000000295957210 */ /* 0x004fca0007f9e0ff */
[----:B------:R-:W-:Y:S02]  /*23d30*/  IMAD.X R150, R150, 0x1, R0, P4 ;  /* 0x0000000196967824 */ /* 0x000fe400020e0600 */
[----:B-1----:R-:W-:Y:S02]  /*23d40*/  IMAD.MOV.U32 R12, RZ, RZ, R149 ;  /* 0x000000ffff0c7224 */ /* 0x002fe400078e0095 */
[----:B------:R-:W-:Y:S01]  /*23d50*/  IMAD.MOV.U32 R13, RZ, RZ, R150 ;  /* 0x000000ffff0d7224 */ /* 0x000fe200078e0096 */
[----:B---3--:R-:W-:Y:S01]  /*23d60*/  IADD3 R8, P3, R8, R2, RZ ;  /* 0x0000000208087210 */ /* 0x008fe20007f7e0ff */
[----:B------:R-:W-:Y:S03]  /*23d70*/  STL [R1+0x690], R149 ;  /* 0x0006909501007387 */ /* 0x000fe60000100800 */
[----:B------:R-:W-:Y:S01]  /*23d80*/  IADD3.X R14, R14, R0, RZ, P3, !PT ;  /* 0x000000000e0e7210 */ /* 0x000fe20001ffe4ff */
[----:B------:R1:W-:Y:S04]  /*23d90*/  LDGSTS.E [R9+0x8000], desc[UR16][R12.64], P2 ;  /* 0x080000000c097fae */ /* 0x0003e80009121850 */
[----:B------:R2:W-:Y:S04]  /*23da0*/  STL [R1+0x68c], R150 ;  /* 0x00068c9601007387 */ /* 0x0005e80000100800 */
[----:B------:R-:W3:Y:S01]  /*23db0*/  LDL.LU R151, [R1+0x6b0] ;  /* 0x0006b00001977983 */ /* 0x000ee20000300800 */
[----:B----4-:R-:W-:Y:S01]  /*23dc0*/  IADD3 R3, P4, R3, R2, RZ ;  /* 0x0000000203037210 */ /* 0x010fe20007f9e0ff */
[----:B-1----:R-:W-:Y:S01]  /*23dd0*/  IMAD.MOV.U32 R12, RZ, RZ, R8 ;  /* 0x000000ffff0c7224 */ /* 0x002fe200078e0008 */
[----:B------:R-:W-:-:S03]  /*23de0*/  MOV R13, R14 ;  /* 0x0000000e000d7202 */ /* 0x000fc60000000f00 */
[----:B------:R-:W-:Y:S01]  /*23df0*/  IMAD.X R6, R6, 0x1, R0, P4 ;  /* 0x0000000106067824 */ /* 0x000fe200020e0600 */
[----:B------:R-:W-:Y:S04]  /*23e00*/  STL [R1+0x698], R8 ;  /* 0x0006980801007387 */ /* 0x000fe80000100800 */
[----:B------:R1:W-:Y:S04]  /*23e10*/  STL [R1+0x694], R14 ;  /* 0x0006940e01007387 */ /* 0x0003e80000100800 */
[----:B------:R-:W-:Y:S04]  /*23e20*/  STL [R1+0x6a0], R3 ;  /* 0x0006a00301007387 */ /* 0x000fe80000100800 */
[----:B------:R4:W-:Y:S04]  /*23e30*/  LDGSTS.E [R9+0xc000], desc[UR16][R12.64], P2 ;  /* 0x0c0000000c097fae */ /* 0x0009e80009121850 */
[----:B------:R1:W-:Y:S04]  /*23e40*/  STL [R1+0x69c], R6 ;  /* 0x00069c0601007387 */ /* 0x0003e80000100800 */
[----:B--2---:R-:W2:Y:S01]  /*23e50*/  LDL.LU R150, [R1+0x6b4] ;  /* 0x0006b40001967983 */ /* 0x004ea20000300800 */
[----:B----4-:R-:W-:-:S03]  /*23e60*/  IMAD.MOV.U32 R12, RZ, RZ, R3 ;  /* 0x000000ffff0c7224 */ /* 0x010fc600078e0003 */
[----:B------:R-:W4:Y:S01]  /*23e70*/  LDL.LU R149, [R1+0x6b8] ;  /* 0x0006b80001957983 */ /* 0x000f220000300800 */
[----:B------:R-:W-:-:S03]  /*23e80*/  IMAD.MOV.U32 R13, RZ, RZ, R6 ;  /* 0x000000ffff0d7224 */ /* 0x000fc600078e0006 */
[----:B-1----:R-:W2:Y:S04]  /*23e90*/  LDL.LU R14, [R1+0x6bc] ;  /* 0x0006bc00010e7983 */ /* 0x002ea80000300800 */
[----:B------:R-:W2:Y:S04]  /*23ea0*/  LDL.LU R8, [R1+0x6c0] ;  /* 0x0006c00001087983 */ /* 0x000ea80000300800 */
[----:B------:R-:W2:Y:S04]  /*23eb0*/  LDL.LU R6, [R1+0x6c4] ;  /* 0x0006c40001067983 */ /* 0x000ea80000300800 */
[----:B------:R-:W2:Y:S04]  /*23ec0*/  LDL.LU R3, [R1+0x6c8] ;  /* 0x0006c80001037983 */ /* 0x000ea80000300800 */
[----:B------:R1:W-:Y:S01]  /*23ed0*/  LDGSTS.E [R9+0x8004], desc[UR16][R12.64], P1 ;  /* 0x080040000c097fae */ /* 0x0003e20008921850 */
[----:B------:R-:W-:-:S03]  /*23ee0*/  ISETP.GT.AND P2, PT, R5, 0x26, PT ;  /* 0x000000260500780c */ /* 0x000fc60003f44270 */
[----:B------:R-:W4:Y:S04]  /*23ef0*/  LDL.LU R12, [R1+0x6a4] ;  /* 0x0006a400010c7983 */ /* 0x000f280000300800 */
[----:B------:R-:W1:Y:S01]  /*23f00*/  LDL.LU R13, [R1+0x6a8] ;  /* 0x0006a800010d7983 */ /* 0x000e620000300800 */
[----:B------:R-:W-:-:S04]  /*23f10*/  SEL R11, RZ, 0x4, !P2 ;  /* 0x00000004ff0b7807 */ /* 0x000fc80005000000 */
[----:B------:R-:W-:-:S04]  /*23f20*/  SEL R11, R11, RZ, !P0 ;  /* 0x000000ff0b0b7207 */ /* 0x000fc80004000000 */
[----:B------:R-:W-:Y:S02]  /*23f30*/  ISETP.NE.U32.AND P2, PT, R11, RZ, PT ;  /* 0x000000ff0b00720c */ /* 0x000fe40003f45070 */
[----:B------:R-:W2:Y:S01]  /*23f40*/  LDL.LU R11, [R1+0x6ac] ;  /* 0x0006ac00010b7983 */ /* 0x000ea20000300800 */
[-C--:B---3--:R-:W-:Y:S02]  /*23f50*/  IADD3 R151, P4, R151, R2.reuse, RZ ;  /* 0x0000000297977210 */ /* 0x088fe40007f9e0ff */
[----:B-1----:R-:W-:-:S04]  /*23f60*/  IADD3 R13, P3, R13, R2, RZ ;  /* 0x000000020d0d7210 */ /* 0x002fc80007f7e0ff */
[----:B----4-:R-:W-:Y:S01]  /*23f70*/  IADD3.X R12, R12, R0, RZ, P3, !PT ;  /* 0x000000000c0c7210 */ /* 0x010fe20001ffe4ff */
[----:B------:R1:W-:Y:S04]  /*23f80*/  STL [R1+0x6a8], R13 ;  /* 0x0006a80d01007387 */ /* 0x0003e80000100800 */
[----:B------:R3:W-:Y:S01]  /*23f90*/  STL [R1+0x6a4], R12 ;  /* 0x0006a40c01007387 */ /* 0x0007e20000100800 */
[----:B-1----:R-:W-:-:S04]  /*23fa0*/  LOP3.LUT R13, R13, R12, RZ, 0x3c, !PT ;  /* 0x0000000c0d0d7212 */ /* 0x002fc800078e3cff */
[----:B---3--:R-:W-:Y:S01]  /*23fb0*/  LOP3.LUT R12, R13, R12, RZ, 0x3c, !PT ;  /* 0x0000000c0d0c7212 */ /* 0x008fe200078e3cff */
[----:B--2---:R-:W-:Y:S01]  /*23fc0*/  IMAD.X R11, R11, 0x1, R0, P4 ;  /* 0x000000010b0b7824 */ /* 0x004fe200020e0600 */
[----:B------:R-:W-:Y:S02]  /*23fd0*/  IADD3 R149, P3, R149, R2, RZ ;  /* 0x0000000295957210 */ /* 0x000fe40007f7e0ff */
[----:B------:R-:W-:-:S03]  /*23fe0*/  LOP3.LUT R13, R13, R12, RZ, 0x3c, !PT ;  /* 0x0000000c0d0d7212 */ /* 0x000fc600078e3cff */
[----:B------:R-:W-:Y:S02]  /*23ff0*/  IMAD.X R150, R150, 0x1, R0, P3 ;  /* 0x0000000196967824 */ /* 0x000fe400018e0600 */
[----:B------:R1:W-:Y:S01]  /*24000*/  LDGSTS.E [R9+0xc004], desc[UR16][R12.64], P1 ;  /* 0x0c0040000c097fae */ /* 0x0003e20008921850 */
[----:B------:R-:W-:Y:S01]  /*24010*/  ISETP.GT.AND P1, PT, R5, 0x27, PT ;  /* 0x000000270500780c */ /* 0x000fe20003f24270 */
[----:B-1----:R-:W-:Y:S01]  /*24020*/  IMAD.MOV.U32 R12, RZ, RZ, R151 ;  /* 0x000000ffff0c7224 */ /* 0x002fe200078e0097 */
[----:B------:R-:W-:-:S05]  /*24030*/  MOV R13, R11 ;  /* 0x0000000b000d7202 */ /* 0x000fca0000000f00 */
[----:B------:R1:W-:Y:S01]  /*24040*/  LDGSTS.E [R9+0x8008], desc[UR16][R12.64], P2 ;  /* 0x080080000c097fae */ /* 0x0003e20009121850 */
[----:B------:R-:W-:-:S03]  /*24050*/  IADD3 R3, P3, R3, R2, RZ ;  /* 0x0000000203037210 */ /* 0x000fc60007f7e0ff */
[----:B------:R-:W-:Y:S01]  /*24060*/  STL [R1+0x6b0], R151 ;  /* 0x0006b09701007387 */ /* 0x000fe20000100800 */
[----:B-1----:R-:W-:Y:S01]  /*24070*/  IMAD.MOV.U32 R12, RZ, RZ, R149 ;  /* 0x000000ffff0c7224 */ /* 0x002fe200078e0095 */
[----:B------:R-:W-:Y:S02]  /*24080*/  MOV R13, R150 ;  /* 0x00000096000d7202 */ /* 0x000fe40000000f00 */
[----:B------:R1:W-:Y:S04]  /*24090*/  STL [R1+0x6ac], R11 ;  /* 0x0006ac0b01007387 */ /* 0x0003e80000100800 */
[----:B------:R2:W-:Y:S01]  /*240a0*/  LDGSTS.E [R9+0xc008], desc[UR16][R12.64], P2 ;  /* 0x0c0080000c097fae */ /* 0x0005e20009121850 */
[----:B------:R-:W-:Y:S02]  /*240b0*/  IADD3 R8, P2, R8, R2, RZ ;  /* 0x0000000208087210 */ /* 0x000fe40007f5e0ff */
[----:B-1----:R-:W-:-:S03]  /*240c0*/  SEL R11, RZ, 0x4, !P1 ;  /* 0x00000004ff0b7807 */ /* 0x002fc60004800000 */
[--C-:B------:R-:W-:Y:S01]  /*240d0*/  IMAD.X R14, R14, 0x1, R0.reuse, P2 ;  /* 0x000000010e0e7824 */ /* 0x100fe200010e0600 */
[----:B------:R-:W-:Y:S01]  /*240e0*/  STL [R1+0x6b8], R149 ;  /* 0x0006b89501007387 */ /* 0x000fe20000100800 */
[----:B------:R-:W-:Y:S01]  /*240f0*/  SEL R11, R11, RZ, !P0 ;  /* 0x000000ff0b0b7207 */ /* 0x000fe20004000000 */
[----:B------:R-:W-:Y:S02]  /*24100*/  IMAD.X R6, R6, 0x1, R0, P3 ;  /* 0x0000000106067824 */ /* 0x000fe400018e0600 */
[----:B------:R1:W-:Y:S01]  /*24110*/  STL [R1+0x6b4], R150 ;  /* 0x0006b49601007387 */ /* 0x0003e20000100800 */
[----:B------:R-:W-:-:S03]  /*24120*/  ISETP.NE.U32.AND P1, PT, R11, RZ, PT ;  /* 0x000000ff0b00720c */ /* 0x000fc60003f25070 */
[----:B------:R-:W-:Y:S04]  /*24130*/  STL [R1+0x6c0], R8 ;  /* 0x0006c00801007387 */ /* 0x000fe80000100800 */
[----:B------:R3:W-:Y:S04]  /*24140*/  STL [R1+0x6bc], R14 ;  /* 0x0006bc0e01007387 */ /* 0x0007e80000100800 */
[----:B------:R-:W-:Y:S04]  /*24150*/  STL [R1+0x6c8], R3 ;  /* 0x0006c80301007387 */ /* 0x000fe80000100800 */
[----:B------:R4:W-:Y:S04]  /*24160*/  STL [R1+0x6c4], R6 ;  /* 0x0006c40601007387 */ /* 0x0009e80000100800 */
[----:B-1----:R-:W4:Y:S01]  /*24170*/  LDL.LU R150, [R1+0x6cc] ;  /* 0x0006cc0001967983 */ /* 0x002f220000300800 */
[----:B--2---:R-:W-:-:S03]  /*24180*/  MOV R12, R8 ;  /* 0x00000008000c7202 */ /* 0x004fc60000000f00 */
[----:B------:R-:W2:Y:S01]  /*24190*/  LDL.LU R149, [R1+0x6d0] ;  /* 0x0006d00001957983 */ /* 0x000ea20000300800 */
[----:B------:R-:W-:-:S03]  /*241a0*/  IMAD.MOV.U32 R13, RZ, RZ, R14 ;  /* 0x000000ffff0d7224 */ /* 0x000fc600078e000e */
[----:B---3--:R-:W3:Y:S04]  /*241b0*/  LDL.LU R14, [R1+0x6d4] ;  /* 0x0006d400010e7983 */ /* 0x008ee80000300800 */
[----:B------:R-:W3:Y:S04]  /*241c0*/  LDL.LU R8, [R1+0x6d8] ;  /* 0x0006d80001087983 */ /* 0x000ee80000300800 */
[----:B------:R1:W-:Y:S02]  /*241d0*/  LDGSTS.E [R9+0x800c], desc[UR16][R12.64], P1 ;  /* 0x0800c0000c097fae */ /* 0x0003e40008921850 */
[----:B-1----:R-:W-:Y:S01]  /*241e0*/  MOV R13, R6 ;  /* 0x00000006000d7202 */ /* 0x002fe20000000f00 */
[----:B------:R-:W-:Y:S01]  /*241f0*/  IMAD.MOV.U32 R12, RZ, RZ, R3 ;  /* 0x000000ffff0c7224 */ /* 0x000fe200078e0003 */
        /* <DEDUP_REMOVED lines=12> */
[-C--:B------:R-:W-:Y:S01]  /*242c0*/  IADD3 R179, P3, R179, R2.reuse, RZ ;  /* 0x00000002b3b37210 */ /* 0x080fe20007f7e0ff */
[----:B------:R-:W-:Y:S01]  /*242d0*/  VIADD R9, R9, UR4 ;  /* 0x0000000409097c36 */ /* 0x000fe20008000000 */
[----:B------:R-:W-:Y:S01]  /*242e0*/  MOV R12, R177 ;  /* 0x000000b1000c7202 */ /* 0x000fe20000000f00 */
[----:B------:R-:W-:Y:S01]  /*242f0*/  IMAD.MOV.U32 R13, RZ, RZ, R176 ;  /* 0x000000ffff0d7224 */ /* 0x000fe200078e00b0 */
[----:B------:R-:W-:Y:S01]  /*24300*/  SEL R11, R11, RZ, !P0 ;  /* 0x000000ff0b0b7207 */ /* 0x000fe20004000000 */
[----:B------:R-:W-:Y:S01]  /*24310*/  IMAD.X R178, R178, 0x1, R0, P3 ;  /* 0x00000001b2b27824 */ /* 0x000fe200018e0600 */
[----:B------:R-:W-:-:S02]  /*24320*/  IADD3 R181, P4, R181, R2, RZ ;  /* 0x00000002b5b57210 */ /* 0x000fc40007f9e0ff */
[----:B------:R-:W-:Y:S01]  /*24330*/  ISETP.NE.U32.AND P1, PT, R11, RZ, PT ;  /* 0x000000ff0b00720c */ /* 0x000fe20003f25070 */
[----:B------:R1:W-:Y:S01]  /*24340*/  LDGSTS.E [R9], desc[UR16][R12.64], P2 ;  /* 0x000000000c097fae */ /* 0x0003e20009121850 */
[----:B------:R-:W-:Y:S02]  /*24350*/  IADD3.X R180, R180, R0, RZ, P4, !PT ;  /* 0x00000000b4b47210 */ /* 0x000fe400027fe4ff */
[----:B------:R-:W-:Y:S01]  /*24360*/  IADD3 R183, P3, R183, R2, RZ ;  /* 0x00000002b7b77210 */ /* 0x000fe20007f7e0ff */
[----:B-1----:R-:W-:Y:S02]  /*24370*/  IMAD.MOV.U32 R12, RZ, RZ, R179 ;  /* 0x000000ffff0c7224 */ /* 0x002fe400078e00b3 */
[----:B------:R-:W-:Y:S02]  /*24380*/  IMAD.MOV.U32 R13, RZ, RZ, R178 ;  /* 0x000000ffff0d7224 */ /* 0x000fe400078e00b2 */
[----:B------:R-:W-:-:S03]  /*24390*/  IMAD.X R182, R182, 0x1, R0, P3 ;  /* 0x00000001b6b67824 */ /* 0x000fc600018e0600 */
[----:B------:R1:W-:Y:S01]  /*243a0*/  LDGSTS.E [R9+0x4000], desc[UR16][R12.64], P2 ;  /* 0x040000000c097fae */ /* 0x0003e20009121850 */
[----:B------:R-:W-:-:S04]  /*243b0*/  ISETP.GT.AND P2, PT, R5, 0xa, PT ;  /* 0x0000000a0500780c */ /* 0x000fc80003f44270 */
[----:B------:R-:W-:Y:S02]  /*243c0*/  SEL R11, RZ, 0x4, !P2 ;  /* 0x00000004ff0b7807 */ /* 0x000fe40005000000 */
[----:B-1----:R-:W-:Y:S01]  /*243d0*/  MOV R12, R181 ;  /* 0x000000b5000c7202 */ /* 0x002fe20000000f00 */
[----:B------:R-:W-:Y:S01]  /*243e0*/  IMAD.MOV.U32 R13, RZ, RZ, R180 ;  /* 0x000000ffff0d7224 */ /* 0x000fe200078e00b4 */
[----:B------:R-:W-:-:S04]  /*243f0*/  SEL R11, R11, RZ, !P0 ;  /* 0x000000ff0b0b7207 */ /* 0x000fc80004000000 */
[----:B------:R1:W-:Y:S01]  /*24400*/  LDGSTS.E [R9+0x4], desc[UR16][R12.64], P1 ;  /* 0x000040000c097fae */ /* 0x0003e20008921850 */
[----:B------:R-:W-:Y:S02]  /*24410*/  IADD3 R185, P4, R185, R2, RZ ;  /* 0x00000002b9b97210 */ /* 0x000fe40007f9e0ff */
[----:B------:R-:W-:Y:S01]  /*24420*/  ISETP.NE.U32.AND P2, PT, R11, RZ, PT ;  /* 0x000000ff0b00720c */ /* 0x000fe20003f45070 */
[----:B-1----:R-:W-:Y:S02]  /*24430*/  IMAD.MOV.U32 R12, RZ, RZ, R183 ;  /* 0x000000ffff0c7224 */ /* 0x002fe400078e00b7 */
[----:B------:R-:W-:Y:S01]  /*24440*/  IMAD.MOV.U32 R13, RZ, RZ, R182 ;  /* 0x000000ffff0d7224 */ /* 0x000fe200078e00b6 */
[----:B------:R-:W-:-:S04]  /*24450*/  IADD3.X R184, R184, R0, RZ, P4, !PT ;  /* 0x00000000b8b87210 */ /* 0x000fc800027fe4ff */
[----:B------:R1:W-:Y:S01]  /*24460*/  LDGSTS.E [R9+0x4004], desc[UR16][R12.64], P1 ;  /* 0x040040000c097fae */ /* 0x0003e20008921850 */
[----:B------:R-:W-:Y:S02]  /*24470*/  ISETP.GT.AND P1, PT, R5, 0xb, PT ;  /* 0x0000000b0500780c */ /* 0x000fe40003f24270 */
[----:B------:R-:W-:Y:S02]  /*24480*/  IADD3 R187, P3, R187, R2, RZ ;  /* 0x00000002bbbb7210 */ /* 0x000fe40007f7e0ff */
[----:B------:R-:W-:-:S04]  /*24490*/  SEL R11, RZ, 0x4, !P1 ;  /* 0x00000004ff0b7807 */ /* 0x000fc80004800000 */
[----:B------:R-:W-:Y:S01]  /*244a0*/  SEL R11, R11, RZ, !P0 ;  /* 0x000000ff0b0b7207 */ /* 0x000fe20004000000 */
[----:B------:R-:W-:Y:S01]  /*244b0*/  IMAD.X R186, R186, 0x1, R0, P3 ;  /* 0x00000001baba7824 */ /* 0x000fe200018e0600 */
[----:B-1----:R-:W-:Y:S01]  /*244c0*/  MOV R12, R185 ;  /* 0x000000b9000c7202 */ /* 0x002fe20000000f00 */
[----:B------:R-:W-:Y:S01]  /*244d0*/  IMAD.MOV.U32 R13, RZ, RZ, R184 ;  /* 0x000000ffff0d7224 */ /* 0x000fe200078e00b8 */
[----:B------:R-:W-:Y:S02]  /*244e0*/  IADD3 R189, P4, R189, R2, RZ ;  /* 0x00000002bdbd7210 */ /* 0x000fe40007f9e0ff */
[----:B------:R-:W-:Y:S02]  /*244f0*/  ISETP.NE.U32.AND P1, PT, R11, RZ, PT ;  /* 0x000000ff0b00720c */ /* 0x000fe40003f25070 */
[----:B------:R1:W-:Y:S01]  /*24500*/  LDGSTS.E [R9+0x8], desc[UR16][R12.64], P2 ;  /* 0x000080000c097fae */ /* 0x0003e20009121850 */
[----:B------:R-:W-:Y:S02]  /*24510*/  IADD3.X R188, R188, R0, RZ, P4, !PT ;  /* 0x00000000bcbc7210 */ /* 0x000fe400027fe4ff */
[----:B------:R-:W-:Y:S01]  /*24520*/  IADD3 R191, P3, R191, R2, RZ ;  /* 0x00000002bfbf7210 */ /* 0x000fe20007f7e0ff */
[----:B-1----:R-:W-:-:S02]  /*24530*/  IMAD.MOV.U32 R12, RZ, RZ, R187 ;  /* 0x000000ffff0c7224 */ /* 0x002fc400078e00bb */
        /* <DEDUP_REMOVED lines=9> */
[----:B------:R-:W-:Y:S01]  /*245d0*/  ISETP.NE.U32.AND P2, PT, R11, RZ, PT ;  /* 0x000000ff0b00720c */ /* 0x000fe20003f45070 */
[----:B-1----:R-:W-:Y:S02]  /*245e0*/  IMAD.MOV.U32 R12, RZ, RZ, R191 ;  /* 0x000000ffff0c7224 */ /* 0x002fe400078e00bf */
[----:B------:R-:W-:-:S05]  /*245f0*/  IMAD.MOV.U32 R13, RZ, RZ, R190 ;  /* 0x000000ffff0d7224 */ /* 0x000fca00078e00be */
[----:B------:R1:W-:Y:S01]  /*24600*/  LDGSTS.E [R9+0x400c], desc[UR16][R12.64], P1 ;  /* 0x0400c0000c097fae */ /* 0x0003e20008921850 */
[----:B------:R-:W-:-:S04]  /*24610*/  ISETP.GT.AND P1, PT, R5, 0x29, PT ;  /* 0x000000290500780c */ /* 0x000fc80003f24270 */
[----:B------:R-:W-:-:S04]  /*24620*/  SEL R11, RZ, 0x4, !P1 ;  /* 0x00000004ff0b7807 */ /* 0x000fc80004800000 */
[----:B------:R-:W-:-:S04]  /*24630*/  SEL R11, R11, RZ, !P0 ;  /* 0x000000ff0b0b7207 */ /* 0x000fc80004000000 */
[----:B------:R-:W-:Y:S02]  /*24640*/  ISETP.NE.U32.AND P1, PT, R11, RZ, PT ;  /* 0x000000ff0b00720c */ /* 0x000fe40003f25070 */
[----:B--2---:R-:W-:-:S04]  /*24650*/  IADD3 R149, P4, R149, R2, RZ ;  /* 0x0000000295957210 */ /* 0x004fc80007f9e0ff */
[----:B------:R-:W-:Y:S02]  /*24660*/  IADD3.X R150, R150, R0, RZ, P4, !PT ;  /* 0x0000000096967210 */ /* 0x000fe400027fe4ff */
[----:B---3--:R-:W-:-:S03]  /*24670*/  IADD3 R8, P3, R8, R2, RZ ;  /* 0x0000000208087210 */ /* 0x008fc60007f7e0ff */
[----:B-1----:R-:W-:Y:S01]  /*24680*/  IMAD.MOV.U32 R13, RZ, RZ, R150 ;  /* 0x000000ffff0d7224 */ /* 0x002fe200078e0096 */
[----:B------:R-:W-:Y:S01]  /*24690*/  MOV R12, R149 ;  /* 0x00000095000c7202 */ /* 0x000fe20000000f00 */
[----:B------:R-:W-:Y:S01]  /*246a0*/  IMAD.X R14, R14, 0x1, R0, P3 ;  /* 0x000000010e0e7824 */ /* 0x000fe200018e0600 */
[----:B------:R-:W-:Y:S04]  /*246b0*/  STL [R1+0x6d0], R149 ;  /* 0x0006d09501007387 */ /* 0x000fe80000100800 */
[----:B------:R1:W-:Y:S04]  /*246c0*/  LDGSTS.E [R9+0x8000], desc[UR16][R12.64], P2 ;  /* 0x080000000c097fae */ /* 0x0003e80009121850 */
[----:B------:R2:W-:Y:S04]  /*246d0*/  STL [R1+0x6cc], R150 ;  /* 0x0006cc9601007387 */ /* 0x0005e80000100800 */
[----:B------:R-:W3:Y:S01]  /*246e0*/  LDL.LU R151, [R1+0x6f0] ;  /* 0x0006f00001977983 */ /* 0x000ee20000300800 */
[----:B----4-:R-:W-:Y:S01]  /*246f0*/  IADD3 R3, P4, R3, R2, RZ ;  /* 0x0000000203037210 */ /* 0x010fe20007f9e0ff */
[----:B-1----:R-:W-:-:S02]  /*24700*/  IMAD.MOV.U32 R12, RZ, RZ, R8 ;  /* 0x000000ffff0c7224 */ /* 0x002fc400078e0008 */
[----:B------:R-:W-:Y:S01]  /*24710*/  IMAD.MOV.U32 R13, RZ, RZ, R14 ;  /* 0x000000ffff0d7224 */ /* 0x000fe200078e000e */
[----:B------:R-:W-:Y:S01]  /*24720*/  IADD3.X R6, R6, R0, RZ, P4, !PT ;  /* 0x0000000006067210 */ /* 0x000fe200027fe4ff */
[----:B------:R-:W-:Y:S04]  /*24730*/  STL [R1+0x6d8], R8 ;  /* 0x0006d80801007387 */ /* 0x000fe80000100800 */
[----:B------:R1:W-:Y:S04]  /*24740*/  STL [R1+0x6d4], R14 ;  /* 0x0006d40e01007387 */ /* 0x0003e80000100800 */
[----:B------:R-:W-:Y:S04]  /*24750*/  STL [R1+0x6e0], R3 ;  /* 0x0006e00301007387 */ /* 0x000fe80000100800 */
[----:B------:R4:W-:Y:S04]  /*24760*/  LDGSTS.E [R9+0xc000], desc[UR16][R12.64], P2 ;  /* 0x0c0000000c097fae */ /* 0x0009e80009121850 */
[----:B------:R1:W-:Y:S04]  /*24770*/  STL [R1+0x6dc], R6 ;  /* 0x0006dc0601007387 */ /* 0x0003e80000100800 */
[----:B--2---:R-:W2:Y:S01]  /*24780*/  LDL.LU R150, [R1+0x6f4] ;  /* 0x0006f40001967983 */ /* 0x004ea20000300800 */
[----:B----4-:R-:W-:Y:S01]  /*24790*/  MOV R12, R3 ;  /* 0x00000003000c7202 */ /* 0x010fe20000000f00 */
[----:B------:R-:W-:-:S02]  /*247a0*/  IMAD.MOV.U32 R13, RZ, RZ, R6 ;  /* 0x000000ffff0d7224 */ /* 0x000fc400078e0006 */
[----:B------:R-:W4:Y:S04]  /*247b0*/  LDL.LU R149, [R1+0x6f8] ;  /* 0x0006f80001957983 */ /* 0x000f280000300800 */
        /* <DEDUP_REMOVED lines=13> */
[----:B-1----:R-:W-:-:S05]  /*24890*/  IADD3 R13, P3, R13, R2, RZ ;  /* 0x000000020d0d7210 */ /* 0x002fca0007f7e0ff */
[----:B----4-:R-:W-:Y:S01]  /*248a0*/  IMAD.X R12, R12, 0x1, R0, P3 ;  /* 0x000000010c0c7824 */ /* 0x010fe200018e0600 */
[----:B------:R1:W-:Y:S04]  /*248b0*/  STL [R1+0x6e8], R13 ;  /* 0x0006e80d01007387 */ /* 0x0003e80000100800 */
[----:B------:R3:W-:Y:S01]  /*248c0*/  STL [R1+0x6e4], R12 ;  /* 0x0006e40c01007387 */ /* 0x0007e20000100800 */
[----:B-1----:R-:W-:-:S04]  /*248d0*/  LOP3.LUT R13, R13, R12, RZ, 0x3c, !PT ;  /* 0x0000000c0d0d7212 */ /* 0x002fc800078e3cff */
[----:B---3--:R-:W-:Y:S02]  /*248e0*/  LOP3.LUT R12, R13, R12, RZ, 0x3c, !PT ;  /* 0x0000000c0d0c7212 */ /* 0x008fe400078e3cff */
[----:B--2---:R-:W-:Y:S02]  /*248f0*/  IADD3.X R11, R11, R0, RZ, P4, !PT ;  /* 0x000000000b0b7210 */ /* 0x004fe400027fe4ff */
[----:B------:R-:W-:Y:S02]  /*24900*/  LOP3.LUT R13, R13, R12, RZ, 0x3c, !PT ;  /* 0x0000000c0d0d7212 */ /* 0x000fe400078e3cff */
[----:B------:R-:W-:-:S03]  /*24910*/  IADD3 R149, P3, R149, R2, RZ ;  /* 0x0000000295957210 */ /* 0x000fc60007f7e0ff */
[----:B------:R1:W-:Y:S01]  /*24920*/  LDGSTS.E [R9+0xc004], desc[UR16][R12.64], P1 ;  /* 0x0c0040000c097fae */ /* 0x0003e20008921850 */
[----:B------:R-:W-:Y:S02]  /*24930*/  IADD3.X R150, R150, R0, RZ, P3, !PT ;  /* 0x0000000096967210 */ /* 0x000fe40001ffe4ff */
[----:B------:R-:W-:Y:S01]  /*24940*/  ISETP.GT.AND P1, PT, R5, 0x2b, PT ;  /* 0x0000002b0500780c */ /* 0x000fe20003f24270 */
[----:B-1----:R-:W-:Y:S02]  /*24950*/  IMAD.MOV.U32 R12, RZ, RZ, R151 ;  /* 0x000000ffff0c7224 */ /* 0x002fe400078e0097 */
[----:B------:R-:W-:-:S05]  /*24960*/  IMAD.MOV.U32 R13, RZ, RZ, R11 ;  /* 0x000000ffff0d7224 */ /* 0x000fca00078e000b */
[----:B------:R1:W-:Y:S01]  /*24970*/  LDGSTS.E [R9+0x8008], desc[UR16][R12.64], P2 ;  /* 0x080080000c097fae */ /* 0x0003e20009121850 */
[----:B------:R-:W-:-:S03]  /*24980*/  IADD3 R3, P3, R3, R2, RZ ;  /* 0x0000000203037210 */ /* 0x000fc60007f7e0ff */
[----:B------:R-:W-:Y:S01]  /*24990*/  STL [R1+0x6f0], R151 ;  /* 0x0006f09701007387 */ /* 0x000fe20000100800 */
[----:B-1----:R-:W-:Y:S02]  /*249a0*/  IMAD.MOV.U32 R12, RZ, RZ, R149 ;  /* 0x000000ffff0c7224 */ /* 0x002fe400078e0095 */
[----:B------:R-:W-:Y:S01]  /*249b0*/  IMAD.MOV.U32 R13, RZ, RZ, R150 ;  /* 0x000000ffff0d7224 */ /* 0x000fe200078e0096 */
[----:B------:R1:W-:Y:S04]  /*249c0*/  STL [R1+0x6ec], R11 ;  /* 0x0006ec0b01007387 */ /* 0x0003e80000100800 */
[----:B------:R2:W-:Y:S01]  /*249d0*/  LDGSTS.E [R9+0xc008], desc[UR16][R12.64], P2 ;  /* 0x0c0080000c097fae */ /* 0x0005e20009121850 */
[----:B------:R-:W-:Y:S02]  /*249e0*/  IADD3 R8, P2, R8, R2, RZ ;  /* 0x0000000208087210 */ /* 0x000fe40007f5e0ff */
[----:B-1----:R-:W-:-:S02]  /*249f0*/  SEL R11, RZ, 0x4, !P1 ;  /* 0x00000004ff0b7807 */ /* 0x002fc40004800000 */
[----:B------:R-:W-:Y:S02]  /*24a00*/  IADD3.X R14, R14, R0, RZ, P2, !PT ;  /* 0x000000000e0e7210 */ /* 0x000fe400017fe4ff */
[----:B------:R-:W-:Y:S01]  /*24a10*/  SEL R11, R11, RZ, !P0 ;  /* 0x000000ff0b0b7207 */ /* 0x000fe20004000000 */
[----:B------:R-:W-:Y:S01]  /*24a20*/  STL [R1+0x6f8], R149 ;  /* 0x0006f89501007387 */ /* 0x000fe20000100800 */
[----:B------:R-:W-:Y:S02]  /*24a30*/  IMAD.X R6, R6, 0x1, R0, P3 ;  /* 0x0000000106067824 */ /* 0x000fe400018e0600 */
[----:B------:R-:W-:Y:S01]  /*24a40*/  ISETP.NE.U32.AND P1, PT, R11, RZ, PT ;  /* 0x000000ff0b00720c */ /* 0x000fe20003f25070 */
[----:B------:R1:W-:Y:S04]  /*24a50*/  STL [R1+0x6f4], R150 ;  /* 0x0006f49601007387 */ /* 0x0003e80000100800 */
[----:B------:R-:W-:Y:S04]  /*24a60*/  STL [R1+0x700], R8 ;  /* 0x0007000801007387 */ /* 0x000fe80000100800 */
[----:B------:R3:W-:Y:S04]  /*24a70*/  STL [R1+0x6fc], R14 ;  /* 0x0006fc0e01007387 */ /* 0x0007e80000100800 */
[----:B------:R-:W-:Y:S04]  /*24a80*/  STL [R1+0x708], R3 ;  /* 0x0007080301007387 */ /* 0x000fe80000100800 */
[----:B------:R4:W-:Y:S04]  /*24a90*/  STL [R1+0x704], R6 ;  /* 0x0007040601007387 */ /* 0x0009e80000100800 */
[----:B-1----:R-:W4:Y:S01]  /*24aa0*/  LDL.LU R150, [R1+0x70c] ;  /* 0x00070c0001967983 */ /* 0x002f220000300800 */
[----:B--2---:R-:W-:-:S03]  /*24ab0*/  IMAD.MOV.U32 R12, RZ, RZ, R8 ;  /* 0x000000ffff0c7224 */ /* 0x004fc600078e0008 */
[----:B------:R-:W2:Y:S01]  /*24ac0*/  LDL.LU R149, [R1+0x710] ;  /* 0x0007100001957983 */ /* 0x000ea20000300800 */
[----:B------:R-:W-:-:S03]  /*24ad0*/  MOV R13, R14 ;  /* 0x0000000e000d7202 */ /* 0x000fc60000000f00 */
[----:B---3--:R-:W3:Y:S04]  /*24ae0*/  LDL.LU R14, [R1+0x714] ;  /* 0x00071400010e7983 */ /* 0x008ee80000300800 */
[----:B------:R-:W3:Y:S04]  /*24af0*/  LDL.LU R8, [R1+0x718] ;  /* 0x0007180001087983 */ /* 0x000ee80000300800 */
[----:B------:R1:W-:Y:S02]  /*24b00*/  LDGSTS.E [R9+0x800c], desc[UR16][R12.64], P1 ;  /* 0x0800c0000c097fae */ /* 0x0003e40008921850 */
[----:B-1----:R-:W-:-:S02]  /*24b10*/  IMAD.MOV.U32 R13, RZ, RZ, R6 ;  /* 0x000000ffff0d7224 */ /* 0x002fc400078e0006 */
[----:B------:R-:W-:Y:S01]  /*24b20*/  IMAD.MOV.U32 R12, RZ, RZ, R3 ;  /* 0x000000ffff0c7224 */ /* 0x000fe200078e0003 */
[----:B----4-:R-:W4:Y:S04]  /*24b30*/  LDL.LU R6, [R1+0x71c] ;  /* 0x00071c0001067983 */ /* 0x010f280000300800 */
[----:B------:R-:W4:Y:S04]  /*24b40*/  LDL.LU R3, [R1+0x720] ;  /* 0x0007200001037983 */ /* 0x000f280000300800 */
[----:B------:R1:W-:Y:S01]  /*24b50*/  LDGSTS.E [R9+0xc00c], desc[UR16][R12.64], P1 ;  /* 0x0c00c0000c097fae */ /* 0x0003e20008921850 */
[----:B------:R-:W-:-:S04]  /*24b60*/  ISETP.GT.AND P1, PT, R5, 0xc, PT ;  /* 0x0000000c0500780c */ /* 0x000fc80003f24270 */
[----:B-1----:R-:W-:Y:S02]  /*24b70*/  SEL R9, RZ, 0x4, !P1 ;  /* 0x00000004ff097807 */ /* 0x002fe40004800000 */
[----:B------:R-:W-:Y:S02]  /*24b80*/  IADD3 R193, P1, R193, R2, RZ ;  /* 0x00000002c1c17210 */ /* 0x000fe40007f3e0ff */
[----:B------:R-:W-:Y:S02]  /*24b90*/  SEL R9, R9, RZ, !P0 ;  /* 0x000000ff09097207 */ /* 0x000fe40004000000 */
[----:B------:R-:W-:Y:S02]  /*24ba0*/  IADD3.X R192, R192, R0, RZ, P1, !PT ;  /* 0x00000000c0c07210 */ /* 0x000fe40000ffe4ff */
[----:B------:R-:W-:Y:S02]  /*24bb0*/  ISETP.NE.U32.AND P2, PT, R9, RZ, PT ;  /* 0x000000ff0900720c */ /* 0x000fe40003f45070 */
[----:B------:R-:W-:-:S02]  /*24bc0*/  ISETP.GT.AND P1, PT, R5, 0xd, PT ;  /* 0x0000000d0500780c */ /* 0x000fc40003f24270 */
[----:B------:R-:W-:Y:S02]  /*24bd0*/  LOP3.LUT R9, R10, 0x30, RZ, 0x3c, !PT ;  /* 0x000000300a097812 */ /* 0x000fe400078e3cff */
[----:B------:R-:W-:Y:S02]  /*24be0*/  SEL R11, RZ, 0x4, !P1 ;  /* 0x00000004ff0b7807 */ /* 0x000fe40004800000 */
[----:B------:R-:W-:Y:S01]  /*24bf0*/  IADD3 R195, P3, R195, R2, RZ ;  /* 0x00000002c3c37210 */ /* 0x000fe20007f7e0ff */
[----:B------:R-:W-:Y:S01]  /*24c00*/  VIADD R9, R9, UR4 ;  /* 0x0000000409097c36 */ /* 0x000fe20008000000 */
[----:B------:R-:W-:Y:S01]  /*24c10*/  MOV R13, R192 ;  /* 0x000000c0000d7202 */ /* 0x000fe20000000f00 */
[----:B------:R-:W-:Y:S01]  /*24c20*/  IMAD.MOV.U32 R12, RZ, RZ, R193 ;  /* 0x000000ffff0c7224 */ /* 0x000fe200078e00c1 */
[----:B------:R-:W-:Y:S01]  /*24c30*/  SEL R11, R11, RZ, !P0 ;  /* 0x000000ff0b0b7207 */ /* 0x000fe20004000000 */
[----:B------:R-:W-:Y:S01]  /*24c40*/  IMAD.X R194, R194, 0x1, R0, P3 ;  /* 0x00000001c2c27824 */ /* 0x000fe200018e0600 */
[----:B------:R-:W-:-:S02]  /*24c50*/  IADD3 R197, P4, R197, R2, RZ ;  /* 0x00000002c5c57210 */ /* 0x000fc40007f9e0ff */
[----:B------:R-:W-:Y:S01]  /*24c60*/  ISETP.NE.U32.AND P1, PT, R11, RZ, PT ;  /* 0x000000ff0b00720c */ /* 0x000fe20003f25070 */
[----:B------:R1:W-:Y:S02]  /*24c70*/  LDGSTS.E [R9], desc[UR16][R12.64], P2 ;  /* 0x000000000c097fae */ /* 0x0003e40009121850 */
[----:B------:R-:W-:Y:S01]  /*24c80*/  IMAD.X R196, R196, 0x1, R0, P4 ;  /* 0x00000001c4c47824 */ /* 0x000fe200020e0600 */
        /* <DEDUP_REMOVED lines=11> */
[----:B------:R-:W-:Y:S02]  /*24d40*/  IADD3 R201, P4, R201, R2, RZ ;  /* 0x00000002c9c97210 */ /* 0x000fe40007f9e0ff */
        /* <DEDUP_REMOVED lines=31> */
[----:B------:R-:W-:-:S04]  /*24f40*/  ISETP.GT.AND P1, PT, R5, 0x2d, PT ;  /* 0x0000002d0500780c */ /* 0x000fc80003f24270 */
[----:B------:R-:W-:-:S04]  /*24f50*/  SEL R11, RZ, 0x4, !P1 ;  /* 0x00000004ff0b7807 */ /* 0x000fc80004800000 */
[----:B------:R-:W-:-:S04]  /*24f60*/  SEL R11, R11, RZ, !P0 ;  /* 0x000000ff0b0b7207 */ /* 0x000fc80004000000 */
[----:B------:R-:W-:Y:S02]  /*24f70*/  ISETP.NE.U32.AND P1, PT, R11, RZ, PT ;  /* 0x000000ff0b00720c */ /* 0x000fe40003f25070 */
[----:B--2---:R-:W-:-:S05]  /*24f80*/  IADD3 R149, P4, R149, R2, RZ ;  /* 0x0000000295957210 */ /* 0x004fca0007f9e0ff */
[----:B------:R-:W-:Y:S01]  /*24f90*/  IMAD.X R150, R150, 0x1, R0, P4 ;  /* 0x0000000196967824 */ /* 0x000fe200020e0600 */
[----:B---3--:R-:W-:Y:S01]  /*24fa0*/  IADD3 R8, P3, R8, R2, RZ ;  /* 0x0000000208087210 */ /* 0x008fe20007f7e0ff */
[----:B-1----:R-:W-:-:S03]  /*24fb0*/  IMAD.MOV.U32 R12, RZ, RZ, R149 ;  /* 0x000000ffff0c7224 */ /* 0x002fc600078e0095 */
[----:B------:R-:W-:Y:S01]  /*24fc0*/  MOV R13, R150 ;  /* 0x00000096000d7202 */ /* 0x000fe20000000f00 */
[----:B------:R-:W-:Y:S01]  /*24fd0*/  IMAD.X R14, R14, 0x1, R0, P3 ;  /* 0x000000010e0e7824 */ /* 0x000fe200018e0600 */
[----:B------:R-:W-:Y:S04]  /*24fe0*/  STL [R1+0x710], R149 ;  /* 0x0007109501007387 */ /* 0x000fe80000100800 */
[----:B------:R1:W-:Y:S04]  /*24ff0*/  LDGSTS.E [R9+0x8000], desc[UR16][R12.64], P2 ;  /* 0x080000000c097fae */ /* 0x0003e80009121850 */
[----:B------:R2:W-:Y:S04]  /*25000*/  STL [R1+0x70c], R150 ;  /* 0x00070c9601007387 */ /* 0x0005e80000100800 */
[----:B------:R-:W3:Y:S01]  /*25010*/  LDL.LU R151, [R1+0x730] ;  /* 0x0007300001977983 */ /* 0x000ee20000300800 */
[----:B----4-:R-:W-:Y:S01]  /*25020*/  IADD3 R3, P4, R3, R2, RZ ;  /* 0x0000000203037210 */ /* 0x010fe20007f9e0ff */
[----:B-1----:R-:W-:Y:S01]  /*25030*/  IMAD.MOV.U32 R13, RZ, RZ, R14 ;  /* 0x000000ffff0d7224 */ /* 0x002fe200078e000e */
[----:B------:R-:W-:Y:S01]  /*25040*/  MOV R12, R8 ;  /* 0x00000008000c7202 */ /* 0x000fe20000000f00 */
[----:B------:R-:W-:Y:S02]  /*25050*/  STL [R1+0x718], R8 ;  /* 0x0007180801007387 */ /* 0x000fe40000100800 */
[----:B------:R-:W-:-:S02]  /*25060*/  IMAD.X R6, R6, 0x1, R0, P4 ;  /* 0x0000000106067824 */ /* 0x000fc400020e0600 */
[----:B------:R1:W-:Y:S04]  /*25070*/  STL [R1+0x714], R14 ;  /* 0x0007140e01007387 */ /* 0x0003e80000100800 */
[----:B------:R-:W-:Y:S04]  /*25080*/  STL [R1+0x720], R3 ;  /* 0x0007200301007387 */ /* 0x000fe80000100800 */
[----:B------:R4:W-:Y:S04]  /*25090*/  LDGSTS.E [R9+0xc000], desc[UR16][R12.64], P2 ;  /* 0x0c0000000c097fae */ /* 0x0009e80009121850 */
[----:B------:R1:W-:Y:S04]  /*250a0*/  STL [R1+0x71c], R6 ;  /* 0x00071c0601007387 */ /* 0x0003e80000100800 */
[----:B--2---:R-:W2:Y:S01]  /*250b0*/  LDL.LU R150, [R1+0x734] ;  /* 0x0007340001967983 */ /* 0x004ea20000300800 */
[----:B----4-:R-:W-:Y:S01]  /*250c0*/  IMAD.MOV.U32 R12, RZ, RZ, R3 ;  /* 0x000000ffff0c7224 */ /* 0x010fe200078e0003 */
[----:B------:R-:W-:-:S02]  /*250d0*/  MOV R13, R6 ;  /* 0x00000006000d7202 */ /* 0x000fc40000000f00 */
        /* <DEDUP_REMOVED lines=19> */
[----:B---3--:R-:W-:Y:S01]  /*25210*/  LOP3.LUT R12, R13, R12, RZ, 0x3c, !PT ;  /* 0x0000000c0d0c7212 */ /* 0x008fe200078e3cff */
[----:B--2---:R-:W-:-:S03]  /*25220*/  IMAD.X R11, R11, 0x1, R0, P4 ;  /* 0x000000010b0b7824 */ /* 0x004fc600020e0600 */
        /* <DEDUP_REMOVED lines=165> */
[----:B------:R-:W-:Y:S01]  /*25c80*/  IMAD.X R6, R6, 0x1, R0, P3 ;  /* 0x0000000106067824 */ /* 0x000fe200018e0600 */
[----:B------:R-:W-:Y:S02]  /*25c90*/  SEL R11, R11, RZ, !P0 ;  /* 0x000000ff0b0b7207 */ /* 0x000fe40004000000 */
[----:B------:R1:W-:Y:S02]  /*25ca0*/  STL [R1+0x774], R150 ;  /* 0x0007749601007387 */ /* 0x0003e40000100800 */
[----:B------:R-:W-:Y:S02]  /*25cb0*/  ISETP.NE.U32.AND P1, PT, R11, RZ, PT ;  /* 0x000000ff0b00720c */ /* 0x000fe40003f25070 */
[----:B------:R-:W-:Y:S04]  /*25cc0*/  STL [R1+0x780], R8 ;  /* 0x0007800801007387 */ /* 0x000fe80000100800 */
[----:B------:R3:W-:Y:S04]  /*25cd0*/  STL [R1+0x77c], R14 ;  /* 0x00077c0e01007387 */ /* 0x0007e80000100800 */
[----:B------:R-:W-:Y:S04]  /*25ce0*/  STL [R1+0x788], R3 ;  /* 0x0007880301007387 */ /* 0x000fe80000100800 */
[----:B------:R4:W-:Y:S04]  /*25cf0*/  STL [R1+0x784], R6 ;  /* 0x0007840601007387 */ /* 0x0009e80000100800 */
[----:B-1----:R-:W4:Y:S04]  /*25d00*/  LDL.LU R150, [R1+0x78c] ;  /* 0x00078c0001967983 */ /* 0x002f280000300800 */
[----:B------:R-:W4:Y:S01]  /*25d10*/  LDL.LU R149, [R1+0x790] ;  /* 0x0007900001957983 */ /* 0x000f220000300800 */
[----:B--2---:R-:W-:Y:S01]  /*25d20*/  MOV R12, R8 ;  /* 0x00000008000c7202 */ /* 0x004fe20000000f00 */
[----:B------:R-:W-:-:S02]  /*25d30*/  IMAD.MOV.U32 R13, RZ, RZ, R14 ;  /* 0x000000ffff0d7224 */ /* 0x000fc400078e000e */
[----:B---3--:R-:W2:Y:S04]  /*25d40*/  LDL.LU R14, [R1+0x794] ;  /* 0x00079400010e7983 */ /* 0x008ea80000300800 */
        /* <DEDUP_REMOVED lines=15> */
[-C--:B------:R-:W-:Y:S02]  /*25e40*/  IADD3 R227, P3, R227, R2.reuse, RZ ;  /* 0x00000002e3e37210 */ /* 0x080fe40007f7e0ff */
[----:B------:R-:W-:Y:S01]  /*25e50*/  SEL R11, RZ, 0x4, !P1 ;  /* 0x00000004ff0b7807 */ /* 0x000fe20004800000 */
[----:B------:R-:W-:Y:S01]  /*25e60*/  VIADD R9, R9, UR4 ;  /* 0x0000000409097c36 */ /* 0x000fe20008000000 */
[----:B------:R-:W-:Y:S01]  /*25e70*/  MOV R12, R225 ;  /* 0x000000e1000c7202 */ /* 0x000fe20000000f00 */
[----:B------:R-:W-:Y:S01]  /*25e80*/  IMAD.MOV.U32 R13, RZ, RZ, R224 ;  /* 0x000000ffff0d7224 */ /* 0x000fe200078e00e0 */
[----:B------:R-:W-:Y:S01]  /*25e90*/  SEL R11, R11, RZ, !P0 ;  /* 0x000000ff0b0b7207 */ /* 0x000fe20004000000 */
[----:B------:R-:W-:Y:S01]  /*25ea0*/  IMAD.X R226, R226, 0x1, R0, P3 ;  /* 0x00000001e2e27824 */ /* 0x000fe200018e0600 */
[----:B------:R-:W-:-:S02]  /*25eb0*/  IADD3 R229, P4, R229, R2, RZ ;  /* 0x00000002e5e57210 */ /* 0x000fc40007f9e0ff */
[----:B------:R1:W-:Y:S01]  /*25ec0*/  LDGSTS.E [R9], desc[UR16][R12.64], P2 ;  /* 0x000000000c097fae */ /* 0x0003e20009121850 */
[----:B------:R-:W-:Y:S02]  /*25ed0*/  ISETP.NE.U32.AND P1, PT, R11, RZ, PT ;  /* 0x000000ff0b00720c */ /* 0x000fe40003f25070 */
[----:B------:R-:W-:Y:S02]  /*25ee0*/  IADD3.X R228, R228, R0, RZ, P4, !PT ;  /* 0x00000000e4e47210 */ /* 0x000fe400027fe4ff */
[----:B------:R-:W-:Y:S01]  /*25ef0*/  IADD3 R231, P3, R231, R2, RZ ;  /* 0x00000002e7e77210 */ /* 0x000fe20007f7e0ff */
[----:B-1----:R-:W-:Y:S02]  /*25f00*/  IMAD.MOV.U32 R12, RZ, RZ, R227 ;  /* 0x000000ffff0c7224 */ /* 0x002fe400078e00e3 */
[----:B------:R-:W-:-:S05]  /*25f10*/  IMAD.MOV.U32 R13, RZ, RZ, R226 ;  /* 0x000000ffff0d7224 */ /* 0x000fca00078e00e2 */
[----:B------:R1:W-:Y:S01]  /*25f20*/  LDGSTS.E [R9+0x4000], desc[UR16][R12.64], P2 ;  /* 0x040000000c097fae */ /* 0x0003e20009121850 */
[----:B------:R-:W-:Y:S01]  /*25f30*/  ISETP.GT.AND P2, PT, R5, 0x16, PT ;  /* 0x000000160500780c */ /* 0x000fe20003f44270 */
[----:B------:R-:W-:-:S03]  /*25f40*/  IMAD.X R230, R230, 0x1, R0, P3 ;  /* 0x00000001e6e67824 */ /* 0x000fc600018e0600 */
[----:B------:R-:W-:Y:S02]  /*25f50*/  SEL R11, RZ, 0x4, !P2 ;  /* 0x00000004ff0b7807 */ /* 0x000fe40005000000 */
[----:B-1----:R-:W-:Y:S01]  /*25f60*/  MOV R12, R229 ;  /* 0x000000e5000c7202 */ /* 0x002fe20000000f00 */
[----:B------:R-:W-:Y:S01]  /*25f70*/  IMAD.MOV.U32 R13, RZ, RZ, R228 ;  /* 0x000000ffff0d7224 */ /* 0x000fe200078e00e4 */
[----:B------:R-:W-:-:S04]  /*25f80*/  SEL R11, R11, RZ, !P0 ;  /* 0x000000ff0b0b7207 */ /* 0x000fc80004000000 */
[----:B------:R1:W-:Y:S01]  /*25f90*/  LDGSTS.E [R9+0x4], desc[UR16][R12.64], P1 ;  /* 0x000040000c097fae */ /* 0x0003e20008921850 */
[----:B------:R-:W-:Y:S02]  /*25fa0*/  IADD3 R233, P4, R233, R2, RZ ;  /* 0x00000002e9e97210 */ /* 0x000fe40007f9e0ff */
[----:B------:R-:W-:Y:S02]  /*25fb0*/  ISETP.NE.U32.AND P2, PT, R11, RZ, PT ;  /* 0x000000ff0b00720c */ /* 0x000fe40003f45070 */
[----:B------:R-:W-:Y:S01]  /*25fc0*/  IADD3.X R232, R232, R0, RZ, P4, !PT ;  /* 0x00000000e8e87210 */ /* 0x000fe200027fe4ff */
[----:B-1----:R-:W-:Y:S02]  /*25fd0*/  IMAD.MOV.U32 R12, RZ, RZ, R231 ;  /* 0x000000ffff0c7224 */ /* 0x002fe400078e00e7 */
[----:B------:R-:W-:Y:S01]  /*25fe0*/  IMAD.MOV.U32 R13, RZ, RZ, R230 ;  /* 0x000000ffff0d7224 */ /* 0x000fe200078e00e6 */
[----:B------:R-:W-:-:S04]  /*25ff0*/  IADD3 R235, P3, R235, R2, RZ ;  /* 0x00000002ebeb7210 */ /* 0x000fc80007f7e0ff */
[----:B------:R1:W-:Y:S01]  /*26000*/  LDGSTS.E [R9+0x4004], desc[UR16][R12.64], P1 ;  /* 0x040040000c097fae */ /* 0x0003e20008921850 */
[----:B------:R-:W-:-:S04]  /*26010*/  ISETP.GT.AND P1, PT, R5, 0x17, PT ;  /* 0x000000170500780c */ /* 0x000fc80003f24270 */
[----:B------:R-:W-:Y:S01]  /*26020*/  SEL R11, RZ, 0x4, !P1 ;  /* 0x00000004ff0b7807 */ /* 0x000fe20004800000 */
[----:B------:R-:W-:-:S03]  /*26030*/  IMAD.X R234, R234, 0x1, R0, P3 ;  /* 0x00000001eaea7824 */ /* 0x000fc600018e0600 */
[----:B------:R-:W-:Y:S02]  /*26040*/  SEL R11, R11, RZ, !P0 ;  /* 0x000000ff0b0b7207 */ /* 0x000fe40004000000 */
        /* <DEDUP_REMOVED lines=25> */
[----:B------:R-:W-:-:S04]  /*261e0*/  IADD3 R149, P4, R149, R2, RZ ;  /* 0x0000000295957210 */ /* 0x000fc80007f9e0ff */
[----:B------:R-:W-:Y:S02]  /*261f0*/  IADD3.X R150, R150, R0, RZ, P4, !PT ;  /* 0x0000000096967210 */ /* 0x000fe400027fe4ff */
[----:B---3--:R-:W-:-:S03]  /*26200*/  IADD3 R8, P3, R8, R2, RZ ;  /* 0x0000000208087210 */ /* 0x008fc60007f7e0ff */
[----:B-1----:R-:W-:Y:S01]  /*26210*/  IMAD.MOV.U32 R13, RZ, RZ, R150 ;  /* 0x000000ffff0d7224 */ /* 0x002fe200078e0096 */
[----:B------:R-:W-:Y:S01]  /*26220*/  MOV R12, R149 ;  /* 0x00000095000c7202 */ /* 0x000fe20000000f00 */
[----:B--2---:R-:W-:-:S04]  /*26230*/  IMAD.X R14, R14, 0x1, R0, P3 ;  /* 0x000000010e0e7824 */ /* 0x004fc800018e0600 */
[----:B------:R1:W-:Y:S04]  /*26240*/  LDGSTS.E [R9+0x8000], desc[UR16][R12.64], P2 ;  /* 0x080000000c097fae */ /* 0x0003e80009121850 */
[----:B------:R-:W-:Y:S04]  /*26250*/  STL [R1+0x790], R149 ;  /* 0x0007909501007387 */ /* 0x000fe80000100800 */
[----:B------:R-:W-:Y:S01]  /*26260*/  STL [R1+0x78c], R150 ;  /* 0x00078c9601007387 */ /* 0x000fe20000100800 */
[----:B-1----:R-:W-:Y:S01]  /*26270*/  IMAD.MOV.U32 R12, RZ, RZ, R8 ;  /* 0x000000ffff0c7224 */ /* 0x002fe200078e0008 */
[----:B----4-:R-:W-:Y:S01]  /*26280*/  IADD3 R3, P4, R3, R2, RZ ;  /* 0x0000000203037210 */ /* 0x010fe20007f9e0ff */
[----:B------:R-:W-:Y:S01]  /*26290*/  IMAD.MOV.U32 R13, RZ, RZ, R14 ;  /* 0x000000ffff0d7224 */ /* 0x000fe200078e000e */
[----:B------:R-:W-:Y:S02]  /*262a0*/  STL [R1+0x798], R8 ;  /* 0x0007980801007387 */ /* 0x000fe40000100800 */
[----:B------:R-:W-:-:S02]  /*262b0*/  IADD3.X R6, R6, R0, RZ, P4, !PT ;  /* 0x0000000006067210 */ /* 0x000fc400027fe4ff */
[----:B------:R-:W-:Y:S04]  /*262c0*/  STL [R1+0x794], R14 ;  /* 0x0007940e01007387 */ /* 0x000fe80000100800 */
[----:B------:R1:W-:Y:S04]  /*262d0*/  STL [R1+0x7a0], R3 ;  /* 0x0007a00301007387 */ /* 0x0003e80000100800 */
[----:B------:R2:W-:Y:S04]  /*262e0*/  LDGSTS.E [R9+0xc000], desc[UR16][R12.64], P2 ;  /* 0x0c0000000c097fae */ /* 0x0005e80009121850 */
[----:B------:R3:W-:Y:S01]  /*262f0*/  STL [R1+0x79c], R6 ;  /* 0x00079c0601007387 */ /* 0x0007e20000100800 */
[----:B--2---:R-:W-:Y:S01]  /*26300*/  MOV R12, R3 ;  /* 0x00000003000c7202 */ /* 0x004fe20000000f00 */
[----:B------:R-:W-:-:S02]  /*26310*/  IMAD.MOV.U32 R13, RZ, RZ, R6 ;  /* 0x000000ffff0d7224 */ /* 0x000fc400078e0006 */
[----:B-1----:R-:W2:Y:S04]  /*26320*/  LDL.LU R3, [R1+0x7ac] ;  /* 0x0007ac0001037983 */ /* 0x002ea80000300800 */
[----:B------:R-:W4:Y:S04]  /*26330*/  LDL.LU R151, [R1+0x7b4] ;  /* 0x0007b40001977983 */ /* 0x000f280000300800 */
[----:B------:R-:W4:Y:S04]  /*26340*/  LDL.LU R150, [R1+0x7b8] ;  /* 0x0007b80001967983 */ /* 0x000f280000300800 */
[----:B------:R-:W4:Y:S04]  /*26350*/  LDL.LU R149, [R1+0x7bc] ;  /* 0x0007bc0001957983 */ /* 0x000f280000300800 */
[----:B------:R-:W4:Y:S04]  /*26360*/  LDL.LU R14, [R1+0x7c0] ;  /* 0x0007c000010e7983 */ /* 0x000f280000300800 */
[----:B------:R-:W4:Y:S01]  /*26370*/  LDL.LU R8, [R1+0x7c4] ;  /* 0x0007c40001087983 */ /* 0x000f220000300800 */
[----:B------:R-:W-:-:S03]  /*26380*/  ISETP.GT.AND P2, PT, R5, 0x36, PT ;  /* 0x000000360500780c */ /* 0x000fc60003f44270 */
[----:B---3--:R-:W3:Y:S04]  /*26390*/  LDL.LU R6, [R1+0x7c8] ;  /* 0x0007c80001067983 */ /* 0x008ee80000300800 */
[----:B------:R1:W-:Y:S01]  /*263a0*/  LDGSTS.E [R9+0x8004], desc[UR16][R12.64], P1 ;  /* 0x080040000c097fae */ /* 0x0003e20008921850 */
[----:B------:R-:W-:-:S03]  /*263b0*/  SEL R11, RZ, 0x4, !P2 ;  /* 0x00000004ff0b7807 */ /* 0x000fc60005000000 */
[----:B------:R-:W2:Y:S04]  /*263c0*/  LDL.LU R12, [R1+0x7a4] ;  /* 0x0007a400010c7983 */ /* 0x000ea80000300800 */
[----:B------:R-:W1:Y:S01]  /*263d0*/  LDL.LU R13, [R1+0x7a8] ;  /* 0x0007a800010d7983 */ /* 0x000e620000300800 */
[----:B------:R-:W-:-:S04]  /*263e0*/  SEL R11, R11, RZ, !P0 ;  /* 0x000000ff0b0b7207 */ /* 0x000fc80004000000 */
[----:B------:R-:W-:Y:S02]  /*263f0*/  ISETP.NE.U32.AND P2, PT, R11, RZ, PT ;  /* 0x000000ff0b00720c */ /* 0x000fe40003f45070 */
[----:B------:R-:W4:Y:S01]  /*26400*/  LDL.LU R11, [R1+0x7b0] ;  /* 0x0007b000010b7983 */ /* 0x000f220000300800 */
[----:B-1----:R-:W-:-:S05]  /*26410*/  IADD3 R13, P3, R13, R2, RZ ;  /* 0x000000020d0d7210 */ /* 0x002fca0007f7e0ff */
[----:B--2---:R-:W-:Y:S01]  /*26420*/  IMAD.X R12, R12, 0x1, R0, P3 ;  /* 0x000000010c0c7824 */ /* 0x004fe200018e0600 */
[----:B------:R1:W-:Y:S01]  /*26430*/  STL [R1+0x7a8], R13 ;  /* 0x0007a80d01007387 */ /* 0x0003e20000100800 */
[----:B----4-:R-:W-:-:S03]  /*26440*/  IADD3 R11, P4, R11, R2, RZ ;  /* 0x000000020b0b7210 */ /* 0x010fc60007f9e0ff */
[----:B------:R2:W-:Y:S01]  /*26450*/  STL [R1+0x7a4], R12 ;  /* 0x0007a40c01007387 */ /* 0x0005e20000100800 */
[----:B-1----:R-:W-:-:S04]  /*26460*/  LOP3.LUT R13, R13, R12, RZ, 0x3c, !PT ;  /* 0x0000000c0d0d7212 */ /* 0x002fc800078e3cff */
[----:B--2---:R-:W-:Y:S02]  /*26470*/  LOP3.LUT R12, R13, R12, RZ, 0x3c, !PT ;  /* 0x0000000c0d0c7212 */ /* 0x004fe400078e3cff */
[----:B------:R-:W-:Y:S02]  /*26480*/  IADD3.X R3, R3, R0, RZ, P4, !PT ;  /* 0x0000000003037210 */ /* 0x000fe400027fe4ff */
[----:B------:R-:W-:Y:S02]  /*26490*/  LOP3.LUT R13, R13, R12, RZ, 0x3c, !PT ;  /* 0x0000000c0d0d7212 */ /* 0x000fe400078e3cff */
[----:B------:R-:W-:-:S03]  /*264a0*/  IADD3 R150, P3, R150, R2, RZ ;  /* 0x0000000296967210 */ /* 0x000fc60007f7e0ff */
[----:B------:R1:W-:Y:S01]  /*264b0*/  LDGSTS.E [R9+0xc004], desc[UR16][R12.64], P1 ;  /* 0x0c0040000c097fae */ /* 0x0003e20008921850 */
[----:B------:R-:W-:Y:S02]  /*264c0*/  ISETP.GT.AND P1, PT, R5, 0x37, PT ;  /* 0x000000370500780c */ /* 0x000fe40003f24270 */
[----:B------:R-:W-:Y:S01]  /*264d0*/  IADD3.X R151, R151, R0, RZ, P3, !PT ;  /* 0x0000000097977210 */ /* 0x000fe20001ffe4ff */
[----:B------:R2:W-:Y:S01]  /*264e0*/  STL [R1+0x7b0], R11 ;  /* 0x0007b00b01007387 */ /* 0x0005e20000100800 */
[----:B-1----:R-:W-:Y:S02]  /*264f0*/  IMAD.MOV.U32 R12, RZ, RZ, R11 ;  /* 0x000000ffff0c7224 */ /* 0x002fe400078e000b */
[----:B------:R-:W-:Y:S01]  /*26500*/  IMAD.MOV.U32 R13, RZ, RZ, R3 ;  /* 0x000000ffff0d7224 */ /* 0x000fe200078e0003 */
[----:B--2---:R-:W-:-:S04]  /*26510*/  SEL R11, RZ, 0x4, !P1 ;  /* 0x00000004ff0b7807 */ /* 0x004fc80004800000 */
[----:B------:R1:W-:Y:S01]  /*26520*/  LDGSTS.E [R9+0x8008], desc[UR16][R12.64], P2 ;  /* 0x080080000c097fae */ /* 0x0003e20009121850 */
[----:B------:R-:W-:-:S04]  /*26530*/  SEL R11, R11, RZ, !P0 ;  /* 0x000000ff0b0b7207 */ /* 0x000fc80004000000 */
[----:B------:R-:W-:Y:S01]  /*26540*/  ISETP.NE.U32.AND P1, PT, R11, RZ, PT ;  /* 0x000000ff0b00720c */ /* 0x000fe20003f25070 */
[----:B-1----:R-:W-:Y:S02]  /*26550*/  IMAD.MOV.U32 R12, RZ, RZ, R150 ;  /* 0x000000ffff0c7224 */ /* 0x002fe400078e0096 */
[----:B------:R-:W-:-:S05]  /*26560*/  IMAD.MOV.U32 R13, RZ, RZ, R151 ;  /* 0x000000ffff0d7224 */ /* 0x000fca00078e0097 */
[----:B------:R1:W-:Y:S01]  /*26570*/  LDGSTS.E [R9+0xc008], desc[UR16][R12.64], P2 ;  /* 0x0c0080000c097fae */ /* 0x0003e20009121850 */
[-C--:B------:R-:W-:Y:S02]  /*26580*/  IADD3 R14, P2, R14, R2.reuse, RZ ;  /* 0x000000020e0e7210 */ /* 0x080fe40007f5e0ff */
[----:B---3--:R-:W-:Y:S02]  /*26590*/  IADD3 R6, P3, R6, R2, RZ ;  /* 0x0000000206067210 */ /* 0x008fe40007f7e0ff */
[----:B------:R-:W-:Y:S01]  /*265a0*/  IADD3.X R149, R149, R0, RZ, P2, !PT ;  /* 0x0000000095957210 */ /* 0x000fe200017fe4ff */
[----:B------:R2:W-:Y:S02]  /*265b0*/  STL [R1+0x7ac], R3 ;  /* 0x0007ac0301007387 */ /* 0x0005e40000100800 */
[----:B------:R-:W-:Y:S02]  /*265c0*/  IMAD.X R8, R8, 0x1, R0, P3 ;  /* 0x0000000108087824 */ /* 0x000fe400018e0600 */
[----:B-1----:R-:W-:Y:S01]  /*265d0*/  IMAD.MOV.U32 R12, RZ, RZ, R14 ;  /* 0x000000ffff0c7224 */ /* 0x002fe200078e000e */
[----:B------:R-:W-:Y:S01]  /*265e0*/  MOV R13, R149 ;  /* 0x00000095000d7202 */ /* 0x000fe20000000f00 */
[----:B--2---:R-:W2:Y:S04]  /*265f0*/  LDL.LU R3, [R1+0xe08] ;  /* 0x000e080001037983 */ /* 0x004ea80000300800 */
[----:B------:R-:W-:Y:S04]  /*26600*/  STL [R1+0x7b8], R150 ;  /* 0x0007b89601007387 */ /* 0x000fe80000100800 */
[----:B------:R-:W-:Y:S04]  /*26610*/  STL [R1+0x7b4], R151 ;  /* 0x0007b49701007387 */ /* 0x000fe80000100800 */
[----:B------:R-:W-:Y:S04]  /*26620*/  STL [R1+0x7c0], R14 ;  /* 0x0007c00e01007387 */ /* 0x000fe80000100800 */
[----:B------:R-:W-:Y:S04]  /*26630*/  STL [R1+0x7bc], R149 ;  /* 0x0007bc9501007387 */ /* 0x000fe80000100800 */
[----:B------:R1:W-:Y:S04]  /*26640*/  STL [R1+0x7c8], R6 ;  /* 0x0007c80601007387 */ /* 0x0003e80000100800 */
[----:B------:R3:W-:Y:S04]  /*26650*/  LDGSTS.E [R9+0x800c], desc[UR16][R12.64], P1 ;  /* 0x0800c0000c097fae */ /* 0x0007e80008921850 */
[----:B------:R4:W-:Y:S01]  /*26660*/  STL [R1+0x7c4], R8 ;  /* 0x0007c40801007387 */ /* 0x0009e20000100800 */
[----:B---3--:R-:W-:-:S03]  /*26670*/  IMAD.MOV.U32 R12, RZ, RZ, R6 ;  /* 0x000000ffff0c7224 */ /* 0x008fc600078e0006 */
[----:B-1----:R-:W3:Y:S01]  /*26680*/  LDL.LU R6, [R1+0x600] ;  /* 0x0006000001067983 */ /* 0x002ee20000300800 */
[----:B------:R-:W-:Y:S01]  /*26690*/  IMAD.MOV.U32 R13, RZ, RZ, R8 ;  /* 0x000000ffff0d7224 */ /* 0x000fe200078e0008 */
[-C--:B------:R-:W-:Y:S02]  /*266a0*/  IADD3 R243, P3, R243, R2.reuse, RZ ;  /* 0x00000002f3f37210 */ /* 0x080fe40007f7e0ff */
[----:B------:R-:W-:Y:S01]  /*266b0*/  IADD3 R245, P4, R245, R2, RZ ;  /* 0x00000002f5f57210 */ /* 0x000fe20007f9e0ff */
[----:B------:R-:W2:Y:S04]  /*266c0*/  LDL.LU R151, [R1+0x608] ;  /* 0x0006080001977983 */ /* 0x000ea80000300800 */
[----:B------:R1:W-:Y:S01]  /*266d0*/  LDGSTS.E [R9+0xc00c], desc[UR16][R12.64], P1 ;  /* 0x0c00c0000c097fae */ /* 0x0003e20008921850 */
[----:B------:R-:W-:Y:S01]  /*266e0*/  ISETP.GT.AND P1, PT, R5, 0x18, PT ;  /* 0x000000180500780c */ /* 0x000fe20003f24270 */
[----:B------:R-:W-:-:S02]  /*266f0*/  IMAD.X R242, R242, 0x1, R0, P3 ;  /* 0x00000001f2f27824 */ /* 0x000fc400018e0600 */
[----:B------:R-:W-:Y:S01]  /*26700*/  IMAD.X R244, R244, 0x1, R0, P4 ;  /* 0x00000001f4f47824 */ /* 0x000fe200020e0600 */
[----:B------:R-:W2:Y:S01]  /*26710*/  LDL.LU R149, [R1+0x7cc] ;  /* 0x0007cc0001957983 */ /* 0x000ea20000300800 */
[----:B-1----:R-:W-:-:S03]  /*26720*/  SEL R9, RZ, 0x4, !P1 ;  /* 0x00000004ff097807 */ /* 0x002fc60004800000 */
[----:B------:R-:W2:Y:S01]  /*26730*/  LDL.LU R14, [R1+0x7d0] ;  /* 0x0007d000010e7983 */ /* 0x000ea20000300800 */
[----:B------:R-:W-:Y:S02]  /*26740*/  IADD3 R241, P1, R241, R2, RZ ;  /* 0x00000002f1f17210 */ /* 0x000fe40007f3e0ff */
[----:B------:R-:W-:Y:S02]  /*26750*/  SEL R9, R9, RZ, !P0 ;  /* 0x000000ff09097207 */ /* 0x000fe40004000000 */
[----:B------:R-:W-:Y:S02]  /*26760*/  IADD3.X R240, R240, R0, RZ, P1, !PT ;  /* 0x00000000f0f07210 */ /* 0x000fe40000ffe4ff */
[----:B------:R-:W-:Y:S02]  /*26770*/  ISETP.NE.U32.AND P2, PT, R9, RZ, PT ;  /* 0x000000ff0900720c */ /* 0x000fe40003f45070 */
[----:B------:R-:W-:Y:S02]  /*26780*/  ISETP.GT.AND P1, PT, R5, 0x19, PT ;  /* 0x000000190500780c */ /* 0x000fe40003f24270 */
[----:B------:R-:W-:-:S02]  /*26790*/  LOP3.LUT R9, R10, 0x60, RZ, 0x3c, !PT ;  /* 0x000000600a097812 */ /* 0x000fc400078e3cff */
[----:B------:R-:W-:Y:S01]  /*267a0*/  SEL R11, RZ, 0x4, !P1 ;  /* 0x00000004ff0b7807 */ /* 0x000fe20004800000 */
[----:B------:R-:W-:Y:S01]  /*267b0*/  IMAD.MOV.U32 R12, RZ, RZ, R241 ;  /* 0x000000ffff0c7224 */ /* 0x000fe200078e00f1 */
[----:B------:R-:W-:Y:S01]  /*267c0*/  MOV R13, R240 ;  /* 0x000000f0000d7202 */ /* 0x000fe20000000f00 */
[----:B------:R-:W-:Y:S01]  /*267d0*/  VIADD R9, R9, UR4 ;  /* 0x0000000409097c36 */ /* 0x000fe20008000000 */
[----:B------:R-:W-:-:S04]  /*267e0*/  SEL R11, R11, RZ, !P0 ;  /* 0x000000ff0b0b7207 */ /* 0x000fc80004000000 */
[----:B------:R-:W-:Y:S01]  /*267f0*/  ISETP.NE.U32.AND P1, PT, R11, RZ, PT ;  /* 0x000000ff0b00720c */ /* 0x000fe20003f25070 */
        /* <DEDUP_REMOVED lines=18> */
[----:B------:R-:W-:Y:S01]  /*26920*/  IMAD.X R248, R248, 0x1, R0, P4 ;  /* 0x00000001f8f87824 */ /* 0x000fe200020e0600 */
[----:B------:R-:W-:Y:S02]  /*26930*/  IADD3 R251, P3, R251, R2, RZ ;  /* 0x00000002fbfb7210 */ /* 0x000fe40007f7e0ff */
[----:B------:R-:W-:-:S04]  /*26940*/  SEL R11, RZ, 0x4, !P1 ;  /* 0x00000004ff0b7807 */ /* 0x000fc80004800000 */
[----:B------:R-:W-:Y:S01]  /*26950*/  SEL R11, R11, RZ, !P0 ;  /* 0x000000ff0b0b7207 */ /* 0x000fe20004000000 */
[----:B------:R-:W-:Y:S02]  /*26960*/  IMAD.X R250, R250, 0x1, R0, P3 ;  /* 0x00000001fafa7824 */ /* 0x000fe400018e0600 */
[----:B-1----:R-:W-:Y:S01]  /*26970*/  IMAD.MOV.U32 R12, RZ, RZ, R249 ;  /* 0x000000ffff0c7224 */ /* 0x002fe200078e00f9 */
[----:B------:R-:W-:Y:S02]  /*26980*/  MOV R13, R248 ;  /* 0x000000f8000d7202 */ /* 0x000fe40000000f00 */
[----:B------:R-:W-:-:S03]  /*26990*/  ISETP.NE.U32.AND P1, PT, R11, RZ, PT ;  /* 0x000000ff0b00720c */ /* 0x000fc60003f25070 */
[----:B------:R1:W-:Y:S02]  /*269a0*/  LDGSTS.E [R9+0x8], desc[UR16][R12.64], P2 ;  /* 0x000080000c097fae */ /* 0x0003e40009121850 */
[----:B-1----:R-:W-:Y:S01]  /*269b0*/  MOV R12, R251 ;  /* 0x000000fb000c7202 */ /* 0x002fe20000000f00 */
[----:B------:R-:W-:-:S05]  /*269c0*/  IMAD.MOV.U32 R13, RZ, RZ, R250 ;  /* 0x000000ffff0d7224 */ /* 0x000fca00078e00fa */
[----:B------:R1:W-:Y:S01]  /*269d0*/  LDGSTS.E [R9+0x4008], desc[UR16][R12.64], P2 ;  /* 0x040080000c097fae */ /* 0x0003e20009121850 */
[----:B---3--:R-:W-:-:S05]  /*269e0*/  IADD3 R6, P4, R6, R2, RZ ;  /* 0x0000000206067210 */ /* 0x008fca0007f9e0ff */
[----:B------:R-:W-:Y:S02]  /*269f0*/  IMAD.X R252, R252, 0x1, R0, P4 ;  /* 0x00000001fcfc7824 */ /* 0x000fe400020e0600 */
[----:B-1----:R-:W-:Y:S01]  /*26a00*/  IMAD.MOV.U32 R12, RZ, RZ, R6 ;  /* 0x000000ffff0c7224 */ /* 0x002fe200078e0006 */
[----:B------:R1:W-:Y:S02]  /*26a10*/  STL [R1+0x600], R6 ;  /* 0x0006000601007387 */ /* 0x0003e40000100800 */
[----:B------:R-:W-:Y:S02]  /*26a20*/  MOV R13, R252 ;  /* 0x000000fc000d7202 */ /* 0x000fe40000000f00 */
[----:B------:R-:W3:Y:S04]  /*26a30*/  LDL.LU R150, [R1+0x7d8] ;  /* 0x0007d80001967983 */ /* 0x000ee80000300800 */
[----:B----4-:R-:W4:Y:S04]  /*26a40*/  LDL.LU R8, [R1+0x7dc] ;  /* 0x0007dc0001087983 */ /* 0x010f280000300800 */
[----:B-1----:R-:W4:Y:S04]  /*26a50*/  LDL.LU R6, [R1+0x7e0] ;  /* 0x0007e00001067983 */ /* 0x002f280000300800 */
[----:B------:R1:W-:Y:S04]  /*26a60*/  LDGSTS.E [R9+0xc], desc[UR16][R12.64], P1 ;  /* 0x0000c0000c097fae */ /* 0x0003e80008921850 */
[----:B------:R-:W3:Y:S01]  /*26a70*/  LDL.LU R13, [R1+0x604] ;  /* 0x00060400010d7983 */ /* 0x000ee20000300800 */
[----:B------:R-:W-:-:S04]  /*26a80*/  ISETP.GT.AND P2, PT, R5, 0x38, PT ;  /* 0x000000380500780c */ /* 0x000fc80003f44270 */
[----:B------:R-:W-:Y:S02]  /*26a90*/  SEL R11, RZ, 0x4, !P2 ;  /* 0x00000004ff0b7807 */ /* 0x000fe40005000000 */
[-C--:B--2---:R-:W-:Y:S02]  /*26aa0*/  IADD3 R151, P3, R151, R2.reuse, RZ ;  /* 0x0000000297977210 */ /* 0x084fe40007f7e0ff */
[----:B------:R-:W-:Y:S02]  /*26ab0*/  SEL R11, R11, RZ, !P0 ;  /* 0x000000ff0b0b7207 */ /* 0x000fe40004000000 */
[----:B------:R-:W-:Y:S02]  /*26ac0*/  IADD3 R14, P4, R14, R2, RZ ;  /* 0x000000020e0e7210 */ /* 0x000fe40007f9e0ff */
[----:B------:R-:W-:Y:S02]  /*26ad0*/  ISETP.NE.U32.AND P2, PT, R11, RZ, PT ;  /* 0x000000ff0b00720c */ /* 0x000fe40003f45070 */
[----:B-1----:R-:W-:Y:S01]  /*26ae0*/  MOV R12, R151 ;  /* 0x00000097000c7202 */ /* 0x002fe20000000f00 */
[--C-:B------:R-:W-:Y:S01]  /*26af0*/  IMAD.X R149, R149, 0x1, R0.reuse, P4 ;  /* 0x0000000195957824 */ /* 0x100fe200020e0600 */
[----:B------:R1:W-:Y:S01]  /*26b00*/  STL [R1+0x608], R151 ;  /* 0x0006089701007387 */ /* 0x0003e20000100800 */
[----:B---3--:R-:W-:-:S05]  /*26b10*/  IMAD.X R13, R13, 0x1, R0, P3 ;  /* 0x000000010d0d7824 */ /* 0x008fca00018e0600 */
[----:B------:R2:W-:Y:S04]  /*26b20*/  STL [R1+0x604], R13 ;  /* 0x0006040d01007387 */ /* 0x0005e80000100800 */
[----:B------:R3:W-:Y:S04]  /*26b30*/  LDGSTS.E [R9+0x400c], desc[UR16][R12.64], P1 ;  /* 0x0400c0000c097fae */ /* 0x0007e80008921850 */
[----:B------:R-:W-:Y:S04]  /*26b40*/  STL [R1+0x7d0], R14 ;  /* 0x0007d00e01007387 */ /* 0x000fe80000100800 */
[----:B------:R4:W-:Y:S01]  /*26b50*/  STL [R1+0x7cc], R149 ;  /* 0x0007cc9501007387 */ /* 0x0009e20000100800 */
[----:B---3--:R-:W-:-:S03]  /*26b60*/  IMAD.MOV.U32 R12, RZ, RZ, R14 ;  /* 0x000000ffff0c7224 */ /* 0x008fc600078e000e */
[----:B-1----:R-:W3:Y:S01]  /*26b70*/  LDL.LU R151, [R1+0x7e4] ;  /* 0x0007e40001977983 */ /* 0x002ee20000300800 */
[----:B--2---:R-:W-:-:S03]  /*26b80*/  IMAD.MOV.U32 R13, RZ, RZ, R149 ;  /* 0x000000ffff0d7224 */ /* 0x004fc600078e0095 */
[----:B----4-:R-:W2:Y:S04]  /*26b90*/  LDL.LU R149, [R1+0x7e8] ;  /* 0x0007e80001957983 */ /* 0x010ea80000300800 */
[----:B------:R-:W4:Y:S04]  /*26ba0*/  LDL.LU R14, [R1+0x7ec] ;  /* 0x0007ec00010e7983 */ /* 0x000f280000300800 */
[----:B------:R1:W-:Y:S04]  /*26bb0*/  LDGSTS.E [R9+0x8000], desc[UR16][R12.64], P2 ;  /* 0x080000000c097fae */ /* 0x0003e80009121850 */
[----:B------:R-:W3:Y:S01]  /*26bc0*/  LDL.LU R13, [R1+0x7d4] ;  /* 0x0007d400010d7983 */ /* 0x000ee20000300800 */
[----:B------:R-:W-:-:S02]  /*26bd0*/  IADD3 R150, P3, R150, R2, RZ ;  /* 0x0000000296967210 */ /* 0x000fc40007f7e0ff */
[----:B------:R-:W-:-:S03]  /*26be0*/  ISETP.GT.AND P1, PT, R5, 0x39, PT ;  /* 0x000000390500780c */ /* 0x000fc60003f24270 */
[----:B-1----:R-:W-:Y:S01]  /*26bf0*/  IMAD.MOV.U32 R12, RZ, RZ, R150 ;  /* 0x000000ffff0c7224 */ /* 0x002fe200078e0096 */
[----:B------:R-:W-:Y:S02]  /*26c00*/  SEL R11, RZ, 0x4, !P1 ;  /* 0x00000004ff0b7807 */ /* 0x000fe40004800000 */
[----:B------:R-:W-:Y:S02]  /*26c10*/  IADD3 R6, P4, R6, R2, RZ ;  /* 0x0000000206067210 */ /* 0x000fe40007f9e0ff */
[----:B------:R-:W-:-:S04]  /*26c20*/  SEL R11, R11, RZ, !P0 ;  /* 0x000000ff0b0b7207 */ /* 0x000fc80004000000 */
[----:B------:R-:W-:Y:S01]  /*26c30*/  ISETP.NE.U32.AND P1, PT, R11, RZ, PT ;  /* 0x000000ff0b00720c */ /* 0x000fe20003f25070 */
[----:B------:R-:W-:Y:S01]  /*26c40*/  IMAD.X R8, R8, 0x1, R0, P4 ;  /* 0x0000000108087824 */ /* 0x000fe200020e0600 */
[----:B------:R-:W-:Y:S01]  /*26c50*/  STL [R1+0x7d8], R150 ;  /* 0x0007d89601007387 */ /* 0x000fe20000100800 */
[----:B---3--:R-:W-:-:S05]  /*26c60*/  IADD3.X R13, R13, R0, RZ, P3, !PT ;  /* 0x000000000d0d7210 */ /* 0x008fca0001ffe4ff */
[----:B------:R1:W-:Y:S01]  /*26c70*/  LDGSTS.E [R9+0xc000], desc[UR16][R12.64], P2 ;  /* 0x0c0000000c097fae */ /* 0x0003e20009121850 */
[----:B------:R-:W-:-:S04]  /*26c80*/  ISETP.GT.AND P2, PT, R5, 0x3a, PT ;  /* 0x0000003a0500780c */ /* 0x000fc80003f44270 */
[----:B------:R-:W-:Y:S01]  /*26c90*/  SEL R11, RZ, 0x4, !P2 ;  /* 0x00000004ff0b7807 */ /* 0x000fe20005000000 */
[----:B------:R3:W-:Y:S03]  /*26ca0*/  STL [R1+0x7d4], R13 ;  /* 0x0007d40d01007387 */ /* 0x0007e60000100800 */
[----:B------:R-:W-:Y:S01]  /*26cb0*/  SEL R11, R11, RZ, !P0 ;  /* 0x000000ff0b0b7207 */ /* 0x000fe20004000000 */
[----:B------:R2:W-:Y:S01]  /*26cc0*/  STL [R1+0x7e0], R6 ;  /* 0x0007e00601007387 */ /* 0x0005e20000100800 */
[----:B-1----:R-:W-:-:S03]  /*26cd0*/  MOV R12, R6 ;  /* 0x00000006000c7202 */ /* 0x002fc60000000f00 */
[----:B------:R1:W-:Y:S01]  /*26ce0*/  STL [R1+0x7dc], R8 ;  /* 0x0007dc0801007387 */ /* 0x0003e20000100800 */
[----:B---3--:R-:W-:Y:S01]  /*26cf0*/  IMAD.MOV.U32 R13, RZ, RZ, R8 ;  /* 0x000000ffff0d7224 */ /* 0x008fe200078e0008 */
[----:B------:R-:W-:Y:S02]  /*26d00*/  ISETP.NE.U32.AND P2, PT, R11, RZ, PT ;  /* 0x000000ff0b00720c */ /* 0x000fe40003f45070 */
[----:B--2---:R-:W2:Y:S04]  /*26d10*/  LDL.LU R6, [R1+0x7f8] ;  /* 0x0007f80001067983 */ /* 0x004ea80000300800 */
[----:B-1----:R-:W3:Y:S04]  /*26d20*/  LDL.LU R8, [R1+0x800] ;  /* 0x0008000001087983 */ /* 0x002ee80000300800 */
[----:B------:R-:W3:Y:S04]  /*26d30*/  LDL.LU R150, [R1+0x808] ;  /* 0x0008080001967983 */ /* 0x000ee80000300800 */
[----:B------:R-:W4:Y:S01]  /*26d40*/  LDL.LU R11, [R1+0x7f0] ;  /* 0x0007f000010b7983 */ /* 0x000f220000300800 */
[----:B------:R-:W-:-:S03]  /*26d50*/  IADD3 R149, P3, R149, R2, RZ ;  /* 0x0000000295957210 */ /* 0x000fc60007f7e0ff */
[----:B------:R1:W-:Y:S02]  /*26d60*/  LDGSTS.E [R9+0x8004], desc[UR16][R12.64], P1 ;  /* 0x080040000c097fae */ /* 0x0003e40008921850 */
[----:B------:R-:W-:Y:S02]  /*26d70*/  IMAD.X R151, R151, 0x1, R0, P3 ;  /* 0x0000000197977824 */ /* 0x000fe400018e0600 */
[----:B------:R4:W-:Y:S01]  /*26d80*/  STL [R1+0x7e8], R149 ;  /* 0x0007e89501007387 */ /* 0x0009e20000100800 */
[----:B-1----:R-:W-:Y:S02]  /*26d90*/  IMAD.MOV.U32 R12, RZ, RZ, R149 ;  /* 0x000000ffff0c7224 */ /* 0x002fe400078e0095 */
[----:B------:R-:W-:Y:S01]  /*26da0*/  IMAD.MOV.U32 R13, RZ, RZ, R151 ;  /* 0x000000ffff0d7224 */ /* 0x000fe200078e0097 */
[----:B------:R1:W-:Y:S04]  /*26db0*/  STL [R1+0x7e4], R151 ;  /* 0x0007e49701007387 */ /* 0x0003e80000100800 */
[----:B------:R1:W-:Y:S01]  /*26dc0*/  LDGSTS.E [R9+0xc004], desc[UR16][R12.64], P1 ;  /* 0x0c0040000c097fae */ /* 0x0003e20008921850 */
[----:B----4-:R-:W-:-:S04]  /*26dd0*/  IADD3 R11, P4, R11, R2, RZ ;  /* 0x000000020b0b7210 */ /* 0x010fc80007f9e0ff */
[----:B------:R-:W-:Y:S01]  /*26de0*/  IADD3.X R14, R14, R0, RZ, P4, !PT ;  /* 0x000000000e0e7210 */ /* 0x000fe200027fe4ff */
[----:B------:R-:W-:Y:S01]  /*26df0*/  STL [R1+0x7f0], R11 ;  /* 0x0007f00b01007387 */ /* 0x000fe20000100800 */
[----:B-1----:R-:W-:-:S03]  /*26e00*/  MOV R12, R11 ;  /* 0x0000000b000c7202 */ /* 0x002fc60000000f00 */
[----:B------:R-:W-:Y:S01]  /*26e10*/  IMAD.MOV.U32 R13, RZ, RZ, R14 ;  /* 0x000000ffff0d7224 */ /* 0x000fe200078e000e */
[----:B------:R-:W4:Y:S04]  /*26e20*/  LDL.LU R149, [R1+0x7fc] ;  /* 0x0007fc0001957983 */ /* 0x000f280000300800 */
[----:B------:R1:W-:Y:S04]  /*26e30*/  STL [R1+0x7ec], R14 ;  /* 0x0007ec0e01007387 */ /* 0x0003e80000100800 */
[----:B------:R-:W4:Y:S04]  /*26e40*/  LDL.LU R151, [R1+0x804] ;  /* 0x0008040001977983 */ /* 0x000f280000300800 */
[----:B------:R3:W-:Y:S04]  /*26e50*/  LDGSTS.E [R9+0x8008], desc[UR16][R12.64], P2 ;  /* 0x080080000c097fae */ /* 0x0007e80009121850 */
[----:B-1----:R-:W4:Y:S04]  /*26e60*/  LDL.LU R14, [R1+0xe04] ;  /* 0x000e0400010e7983 */ /* 0x002f280000300800 */
[----:B------:R-:W4:Y:S01]  /*26e70*/  LDL.LU R13, [R1+0x7f4] ;  /* 0x0007f400010d7983 */ /* 0x000f220000300800 */
[----:B--2---:R-:W-:-:S02]  /*26e80*/  IADD3 R6, P3, R6, R2, RZ ;  /* 0x0000000206067210 */ /* 0x004fc40007f7e0ff */
[----:B------:R-:W-:Y:S02]  /*26e90*/  ISETP.GT.AND P1, PT, R5, 0x3b, PT ;  /* 0x0000003b0500780c */ /* 0x000fe40003f24270 */
[----:B---3--:R-:W-:Y:S02]  /*26ea0*/  MOV R12, R6 ;  /* 0x00000006000c7202 */ /* 0x008fe40000000f00 */
[----:B------:R-:W-:Y:S01]  /*26eb0*/  SEL R11, RZ, 0x4, !P1 ;  /* 0x00000004ff0b7807 */ /* 0x000fe20004800000 */
[----:B------:R1:W-:Y:S03]  /*26ec0*/  STL [R1+0x7f8], R6 ;  /* 0x0007f80601007387 */ /* 0x0003e60000100800 */
[----:B------:R-:W-:-:S04]  /*26ed0*/  SEL R11, R11, RZ, !P0 ;  /* 0x000000ff0b0b7207 */ /* 0x000fc80004000000 */
[----:B------:R-:W-:Y:S02]  /*26ee0*/  ISETP.NE.U32.AND P1, PT, R11, RZ, PT ;  /* 0x000000ff0b00720c */ /* 0x000fe40003f25070 */
[----:B------:R-:W-:Y:S01]  /*26ef0*/  LOP3.LUT R11, R7, 0x3f, RZ, 0xc0, !PT ;  /* 0x0000003f070b7812 */ /* 0x000fe200078ec0ff */
[----:B----4-:R-:W-:-:S05]  /*26f00*/  IMAD.X R13, R13, 0x1, R0, P3 ;  /* 0x000000010d0d7824 */ /* 0x010fca00018e0600 */
[----:B------:R2:W-:Y:S01]  /*26f10*/  LDGSTS.E [R9+0xc008], desc[UR16][R12.64], P2 ;  /* 0x0c0080000c097fae */ /* 0x0005e20009121850 */
[----:B------:R-:W-:-:S03]  /*26f20*/  IADD3 R8, P2, R8, R2, RZ ;  /* 0x0000000208087210 */ /* 0x000fc60007f5e0ff */
[----:B------:R2:W-:Y:S02]  /*26f30*/  STL [R1+0x7f4], R13 ;  /* 0x0007f40d01007387 */ /* 0x0005e40000100800 */
[----:B------:R-:W-:Y:S02]  /*26f40*/  IMAD.X R149, R149, 0x1, R0, P2 ;  /* 0x0000000195957824 */ /* 0x000fe400010e0600 */
[----:B-1----:R-:W3:Y:S01]  /*26f50*/  LDL.LU R6, [R1+0x610] ;  /* 0x0006100001067983 */ /* 0x002ee20000300800 */
[----:B------:R-:W-:-:S03]  /*26f60*/  IADD3 R150, P3, R150, R2, RZ ;  /* 0x0000000296967210 */ /* 0x000fc60007f7e0ff */
[----:B------:R-:W-:Y:S01]  /*26f70*/  STL [R1+0x800], R8 ;  /* 0x0008000801007387 */ /* 0x000fe20000100800 */
[----:B--2---:R-:W-:-:S03]  /*26f80*/  IMAD.MOV.U32 R13, RZ, RZ, R149 ;  /* 0x000000ffff0d7224 */ /* 0x004fc600078e0095 */
[----:B------:R1:W-:Y:S01]  /*26f90*/  STL [R1+0x7fc], R149 ;  /* 0x0007fc9501007387 */ /* 0x0003e20000100800 */
[----:B------:R-:W-:Y:S01]  /*26fa0*/  MOV R12, R8 ;  /* 0x00000008000c7202 */ /* 0x000fe20000000f00 */
[----:B------:R-:W-:-:S04]  /*26fb0*/  IMAD.X R151, R151, 0x1, R0, P3 ;  /* 0x0000000197977824 */ /* 0x000fc800018e0600 */
[----:B------:R2:W-:Y:S01]  /*26fc0*/  LDGSTS.E [R9+0x800c], desc[UR16][R12.64], P1 ;  /* 0x0800c0000c097fae */ /* 0x0005e20008921850 */
[----:B-1----:R-:W1:Y:S03]  /*26fd0*/  LDC R149, c[0x0][0x230] ;  /* 0x00008c00ff957b82 */ /* 0x002e660000000800 */
[----:B------:R-:W-:Y:S04]  /*26fe0*/  STL [R1+0x808], R150 ;  /* 0x0008089601007387 */ /* 0x000fe80000100800 */
[----:B------:R-:W4:Y:S01]  /*26ff0*/  LDL.LU R8, [R1+0x60c] ;  /* 0x00060c0001087983 */ /* 0x000f220000300800 */
[----:B--2---:R-:W-:Y:S01]  /*27000*/  IMAD.MOV.U32 R12, RZ, RZ, R150 ;  /* 0x000000ffff0c7224 */ /* 0x004fe200078e0096 */
[----:B------:R-:W-:-:S05]  /*27010*/  MOV R13, R151 ;  /* 0x00000097000d7202 */ /* 0x000fca0000000f00 */
[----:B------:R2:W-:Y:S01]  /*27020*/  LDGSTS.E [R9+0xc00c], desc[UR16][R12.64], P1 ;  /* 0x0c00c0000c097fae */ /* 0x0005e20008921850 */
[----:B------:R-:W-:-:S04]  /*27030*/  ISETP.GT.AND P1, PT, R5, 0x1c, PT ;  /* 0x0000001c0500780c */ /* 0x000fc80003f24270 */
[----:B--2---:R-:W-:Y:S01]  /*27040*/  SEL R9, RZ, 0x4, !P1 ;  /* 0x00000004ff097807 */ /* 0x004fe20004800000 */
[----:B-1----:R-:W-:-:S03]  /*27050*/  VIADD R149, R149, 0xffffff00 ;  /* 0xffffff0095957836 */ /* 0x002fc60000000000 */
[----:B------:R-:W-:Y:S01]  /*27060*/  SEL R9, R9, RZ, !P0 ;  /* 0x000000ff09097207 */ /* 0x000fe20004000000 */
[----:B------:R1:W-:Y:S03]  /*27070*/  STL [R1+0x804], R151 ;  /* 0x0008049701007387 */ /* 0x0003e60000100800 */
[----:B------:R-:W-:Y:S01]  /*27080*/  ISETP.NE.U32.AND P3, PT, R9, RZ, PT ;  /* 0x000000ff0900720c */ /* 0x000fe20003f65070 */
[----:B------:R-:W-:Y:S02]  /*27090*/  IMAD R9, R15, -0x40, R149 ;  /* 0xffffffc00f097824 */ /* 0x000fe400078e0295 */
[----:B------:R-:W2:Y:S04]  /*270a0*/  LDL.LU R149, [R1+0x614] ;  /* 0x0006140001957983 */ /* 0x000ea80000300800 */
[----:B------:R-:W2:Y:S04]  /*270b0*/  LDL.LU R13, [R1+0x618] ;  /* 0x00061800010d7983 */ /* 0x000ea80000300800 */
[----:B------:R-:W2:Y:S04]  /*270c0*/  LDL.LU R12, [R1+0x61c] ;  /* 0x00061c00010c7983 */ /* 0x000ea80000300800 */
[----:B------:R-:W2:Y:S01]  /*270d0*/  LDL.LU R7, [R1+0x620] ;  /* 0x0006200001077983 */ /* 0x000ea20000300800 */
[----:B------:R-:W-:-:S02]  /*270e0*/  ISETP.GE.AND P1, PT, R11, R9, PT ;  /* 0x000000090b00720c */ /* 0x000fc40003f26270 */
[----:B------:R-:W-:-:S04]  /*270f0*/  LOP3.LUT R9, R10, 0x70, RZ, 0x3c, !PT ;  /* 0x000000700a097812 */ /* 0x000fc800078e3cff */
[----:B------:R-:W-:Y:S02]  /*27100*/  IADD3 R9, R9, UR4, RZ ;  /* 0x0000000409097c10 */ /* 0x000fe4000fffe0ff */
[----:B---3--:R-:W-:-:S05]  /*27110*/  IADD3 R6, P2, R6, R2, RZ ;  /* 0x0000000206067210 */ /* 0x008fca0007f5e0ff */
[----:B------:R-:W-:Y:S01]  /*27120*/  STL [R1+0x610], R6 ;  /* 0x0006100601007387 */ /* 0x000fe20000100800 */
[----:B------:R-:W-:Y:S02]  /*27130*/  IMAD.MOV.U32 R10, RZ, RZ, R6 ;  /* 0x000000ffff0a7224 */ /* 0x000fe400078e0006 */
[----:B----4-:R-:W-:-:S05]  /*27140*/  IMAD.X R8, R8, 0x1, R0, P2 ;  /* 0x0000000108087824 */ /* 0x010fca00010e0600 */
[----:B------:R3:W-:Y:S01]  /*27150*/  STL [R1+0x60c], R8 ;  /* 0x00060c0801007387 */ /* 0x0007e20000100800 */
[----:B------:R-:W-:-:S03]  /*27160*/  IMAD.MOV.U32 R11, RZ, RZ, R8 ;  /* 0x000000ffff0b7224 */ /* 0x000fc600078e0008 */
[----:B-1----:R-:W4:Y:S01]  /*27170*/  LDL.LU R151, [R1+0x624] ;  /* 0x0006240001977983 */ /* 0x002f220000300800 */
[----:B------:R-:W-:-:S03]  /*27180*/  ISETP.GT.AND P2, PT, R5, 0x1d, PT ;  /* 0x0000001d0500780c */ /* 0x000fc60003f44270 */
[----:B------:R-:W4:Y:S04]  /*27190*/  LDL.LU R150, [R1+0x628] ;  /* 0x0006280001967983 */ /* 0x000f280000300800 */
[----:B---3--:R-:W3:Y:S04]  /*271a0*/  LDL.LU R8, [R1+0x62c] ;  /* 0x00062c0001087983 */ /* 0x008ee80000300800 */
[----:B------:R-:W3:Y:S04]  /*271b0*/  LDL.LU R6, [R1+0x630] ;  /* 0x0006300001067983 */ /* 0x000ee80000300800 */
[----:B------:R1:W-:Y:S01]  /*271c0*/  LDGSTS.E [R9], desc[UR16][R10.64], P3 ;  /* 0x000000000a097fae */ /* 0x0003e20009921850 */
[----:B--2---:R-:W-:-:S02]  /*271d0*/  IADD3 R13, P4, R13, R2, RZ ;  /* 0x000000020d0d7210 */ /* 0x004fc40007f9e0ff */
[----:B-1----:R-:W-:Y:S02]  /*271e0*/  SEL R10, RZ, 0x4, !P2 ;  /* 0x00000004ff0a7807 */ /* 0x002fe40005000000 */
[----:B------:R-:W-:Y:S02]  /*271f0*/  IADD3.X R149, R149, R0, RZ, P4, !PT ;  /* 0x0000000095957210 */ /* 0x000fe400027fe4ff */
[----:B------:R-:W-:Y:S02]  /*27200*/  SEL R10, R10, RZ, !P0 ;  /* 0x000000ff0a0a7207 */ /* 0x000fe40004000000 */
[----:B------:R-:W-:Y:S01]  /*27210*/  IADD3 R7, P5, R7, R2, RZ ;  /* 0x0000000207077210 */ /* 0x000fe20007fbe0ff */
[----:B------:R-:W-:Y:S01]  /*27220*/  STL [R1+0x618], R13 ;  /* 0x0006180d01007387 */ /* 0x000fe20000100800 */
[----:B------:R-:W-:Y:S01]  /*27230*/  ISETP.NE.U32.AND P2, PT, R10, RZ, PT ;  /* 0x000000ff0a00720c */ /* 0x000fe20003f45070 */
[----:B------:R-:W-:Y:S02]  /*27240*/  IMAD.MOV.U32 R10, RZ, RZ, R13 ;  /* 0x000000ffff0a7224 */ /* 0x000fe400078e000d */
[----:B------:R-:W-:Y:S01]  /*27250*/  IMAD.X R12, R12, 0x1, R0, P5 ;  /* 0x000000010c0c7824 */ /* 0x000fe200028e0600 */
[----:B------:R-:W-:Y:S01]  /*27260*/  MOV R11, R149 ;  /* 0x00000095000b7202 */ /* 0x000fe20000000f00 */
[----:B------:R1:W-:Y:S04]  /*27270*/  STL [R1+0x614], R149 ;  /* 0x0006149501007387 */ /* 0x0003e80000100800 */
[----:B------:R-:W-:Y:S04]  /*27280*/  STL [R1+0x620], R7 ;  /* 0x0006200701007387 */ /* 0x000fe80000100800 */
[----:B------:R2:W-:Y:S04]  /*27290*/  STL [R1+0x61c], R12 ;  /* 0x00061c0c01007387 */ /* 0x0005e80000100800 */
[----:B-1----:R-:W3:Y:S04]  /*272a0*/  LDL.LU R149, [R1+0x634] ;  /* 0x0006340001957983 */ /* 0x002ee80000300800 */
[----:B------:R1:W-:Y:S04]  /*272b0*/  LDGSTS.E [R9+0x4000], desc[UR16][R10.64], P3 ;  /* 0x040000000a097fae */ /* 0x0003e80009921850 */
[----:B------:R-:W3:Y:S01]  /*272c0*/  LDL.LU R13, [R1+0x638] ;  /* 0x00063800010d7983 */ /* 0x000ee20000300800 */
[----:B-1----:R-:W-:-:S02]  /*272d0*/  IMAD.MOV.U32 R11, RZ, RZ, R12 ;  /* 0x000000ffff0b7224 */ /* 0x002fc400078e000c */
[----:B------:R-:W-:Y:S01]  /*272e0*/  IMAD.MOV.U32 R10, RZ, RZ, R7 ;  /* 0x000000ffff0a7224 */ /* 0x000fe200078e0007 */
[----:B--2---:R-:W2:Y:S04]  /*272f0*/  LDL.LU R12, [R1+0x63c] ;  /* 0x00063c00010c7983 */ /* 0x004ea80000300800 */
[----:B------:R-:W2:Y:S01]  /*27300*/  LDL.LU R7, [R1+0x640] ;  /* 0x0006400001077983 */ /* 0x000ea20000300800 */
[----:B------:R-:W-:-:S03]  /*27310*/  ISETP.GT.AND P3, PT, R5, 0x1e, PT ;  /* 0x0000001e0500780c */ /* 0x000fc60003f64270 */
[----:B------:R1:W-:Y:S02]  /*27320*/  LDGSTS.E [R9+0x4], desc[UR16][R10.64], P2 ;  /* 0x000040000a097fae */ /* 0x0003e40009121850 */
[----:B-1----:R-:W-:-:S04]  /*27330*/  SEL R10, RZ, 0x4, !P3 ;  /* 0x00000004ff0a7807 */ /* 0x002fc80005800000 */
[----:B------:R-:W-:-:S04]  /*27340*/  SEL R10, R10, RZ, !P0 ;  /* 0x000000ff0a0a7207 */ /* 0x000fc80004000000 */
[----:B------:R-:W-:Y:S02]  /*27350*/  ISETP.NE.U32.AND P3, PT, R10, RZ, PT ;  /* 0x000000ff0a00720c */ /* 0x000fe40003f65070 */
[----:B----4-:R-:W-:-:S04]  /*27360*/  IADD3 R150, P4, R150, R2, RZ ;  /* 0x0000000296967210 */ /* 0x010fc80007f9e0ff */
[----:B------:R-:W-:Y:S01]  /*27370*/  IADD3.X R151, R151, R0, RZ, P4, !PT ;  /* 0x0000000097977210 */ /* 0x000fe200027fe4ff */
[----:B------:R-:W-:Y:S01]  /*27380*/  IMAD.MOV.U32 R10, RZ, RZ, R150 ;  /* 0x000000ffff0a7224 */ /* 0x000fe200078e0096 */
[----:B---3--:R-:W-:Y:S02]  /*27390*/  IADD3 R6, P5, R6, R2, RZ ;  /* 0x0000000206067210 */ /* 0x008fe40007fbe0ff */
[----:B------:R-:W-:-:S03]  /*273a0*/  MOV R11, R151 ;  /* 0x00000097000b7202 */ /* 0x000fc60000000f00 */
[----:B------:R-:W-:Y:S01]  /*273b0*/  IMAD.X R8, R8, 0x1, R0, P5 ;  /* 0x0000000108087824 */ /* 0x000fe200028e0600 */
[----:B------:R-:W-:Y:S04]  /*273c0*/  STL [R1+0x628], R150 ;  /* 0x0006289601007387 */ /* 0x000fe80000100800 */
[----:B------:R1:W-:Y:S01]  /*273d0*/  LDGSTS.E [R9+0x4004], desc[UR16][R10.64], P2 ;  /* 0x040040000a097fae */ /* 0x0003e20009121850 */
[----:B------:R-:W-:-:S03]  /*273e0*/  ISETP.GT.AND P2, PT, R5, 0x1f, PT ;  /* 0x0000001f0500780c */ /* 0x000fc60003f44270 */
[----:B------:R3:W-:Y:S04]  /*273f0*/  STL [R1+0x624], R151 ;  /* 0x0006249701007387 */ /* 0x0007e80000100800 */
[----:B------:R-:W-:Y:S01]  /*27400*/  STL [R1+0x630], R6 ;  /* 0x0006300601007387 */ /* 0x000fe20000100800 */
[----:B-1----:R-:W-:Y:S02]  /*27410*/  IMAD.MOV.U32 R10, RZ, RZ, R6 ;  /* 0x000000ffff0a7224 */ /* 0x002fe400078e0006 */
[----:B------:R-:W-:Y:S01]  /*27420*/  IMAD.MOV.U32 R11, RZ, RZ, R8 ;  /* 0x000000ffff0b7224 */ /* 0x000fe200078e0008 */
[----:B------:R1:W-:Y:S04]  /*27430*/  STL [R1+0x62c], R8 ;  /* 0x00062c0801007387 */ /* 0x0003e80000100800 */
[----:B---3--:R-:W3:Y:S04]  /*27440*/  LDL.LU R151, [R1+0x644] ;  /* 0x0006440001977983 */ /* 0x008ee80000300800 */
[----:B------:R-:W4:Y:S04]  /*27450*/  LDL.LU R150, [R1+0x648] ;  /* 0x0006480001967983 */ /* 0x000f280000300800 */
[----:B------:R1:W-:Y:S04]  /*27460*/  LDGSTS.E [R9+0x8], desc[UR16][R10.64], P3 ;  /* 0x000080000a097fae */ /* 0x0003e80009921850 */
[----:B-1----:R-:W3:Y:S04]  /*27470*/  LDL.LU R8, [R1+0x80c] ;  /* 0x00080c0001087983 */ /* 0x002ee80000300800 */
[----:B------:R-:W3:Y:S01]  /*27480*/  LDL.LU R6, [R1+0x810] ;  /* 0x0008100001067983 */ /* 0x000ee20000300800 */
[----:B------:R-:W-:-:S02]  /*27490*/  SEL R10, RZ, 0x4, !P2 ;  /* 0x00000004ff0a7807 */ /* 0x000fc40005000000 */
[----:B------:R-:W-:Y:S02]  /*274a0*/  IADD3 R13, P4, R13, R2, RZ ;  /* 0x000000020d0d7210 */ /* 0x000fe40007f9e0ff */
[----:B------:R-:W-:Y:S02]  /*274b0*/  SEL R10, R10, RZ, !P0 ;  /* 0x000000ff0a0a7207 */ /* 0x000fe40004000000 */
[----:B------:R-:W-:Y:S02]  /*274c0*/  IADD3.X R149, R149, R0, RZ, P4, !PT ;  /* 0x0000000095957210 */ /* 0x000fe400027fe4ff */
[----:B------:R-:W-:Y:S01]  /*274d0*/  ISETP.NE.U32.AND P2, PT, R10, RZ, PT ;  /* 0x000000ff0a00720c */ /* 0x000fe20003f45070 */
[----:B------:R-:W-:Y:S01]  /*274e0*/  IMAD.MOV.U32 R10, RZ, RZ, R13 ;  /* 0x000000ffff0a7224 */ /* 0x000fe200078e000d */
[----:B------:R-:W-:Y:S02]  /*274f0*/  MOV R11, R149 ;  /* 0x00000095000b7202 */ /* 0x000fe40000000f00 */
[----:B--2---:R-:W-:Y:S01]  /*27500*/  IADD3 R7, P5, R7, R2, RZ ;  /* 0x0000000207077210 */ /* 0x004fe20007fbe0ff */
[----:B------:R1:W-:Y:S04]  /*27510*/  STL [R1+0x638], R13 ;  /* 0x0006380d01007387 */ /* 0x0003e80000100800 */
[----:B------:R-:W-:Y:S01]  /*27520*/  IMAD.X R12, R12, 0x1, R0, P5 ;  /* 0x000000010c0c7824 */ /* 0x000fe200028e0600 */
[----:B------:R-:W-:Y:S04]  /*27530*/  STL [R1+0x634], R149 ;  /* 0x0006349501007387 */ /* 0x000fe80000100800 */
[----:B------:R2:W-:Y:S04]  /*27540*/  STL [R1+0x640], R7 ;  /* 0x0006400701007387 */ /* 0x0005e80000100800 */
[----:B------:R2:W-:Y:S04]  /*27550*/  LDGSTS.E [R9+0x4008], desc[UR16][R10.64], P3 ;  /* 0x040080000a097fae */ /* 0x0005e80009921850 */
[----:B------:R2:W-:Y:S04]  /*27560*/  STL [R1+0x63c], R12 ;  /* 0x00063c0c01007387 */ /* 0x0005e80000100800 */
[----:B-1----:R-:W3:Y:S01]  /*27570*/  LDL.LU R13, [R1+0x814] ;  /* 0x00081400010d7983 */ /* 0x002ee20000300800 */
[----:B--2---:R-:W-:-:S03]  /*27580*/  IMAD.MOV.U32 R10, RZ, RZ, R7 ;  /* 0x000000ffff0a7224 */ /* 0x004fc600078e0007 */
[----:B------:R-:W2:Y:S01]  /*27590*/  LDL.LU R7, [R1+0x818] ;  /* 0x0008180001077983 */ /* 0x000ea20000300800 */
[----:B------:R-:W-:-:S03]  /*275a0*/  IMAD.MOV.U32 R11, RZ, RZ, R12 ;  /* 0x000000ffff0b7224 */ /* 0x000fc600078e000c */
[----:B------:R-:W2:Y:S04]  /*275b0*/  LDL.LU R149, [R1+0x81c] ;  /* 0x00081c0001957983 */ /* 0x000ea80000300800 */
[----:B------:R-:W2:Y:S01]  /*275c0*/  LDL.LU R12, [R1+0x820] ;  /* 0x00082000010c7983 */ /* 0x000ea20000300800 */
[----:B------:R-:W-:-:S03]  /*275d0*/  ISETP.GT.AND P3, PT, R5, 0x3c, PT ;  /* 0x0000003c0500780c */ /* 0x000fc60003f64270 */
[----:B------:R1:W-:Y:S02]  /*275e0*/  LDGSTS.E [R9+0xc], desc[UR16][R10.64], P2 ;  /* 0x0000c0000a097fae */ /* 0x0003e40009121850 */
[----:B-1----:R-:W-:-:S04]  /*275f0*/  SEL R10, RZ, 0x4, !P3 ;  /* 0x00000004ff0a7807 */ /* 0x002fc80005800000 */
[----:B------:R-:W-:-:S04]  /*27600*/  SEL R10, R10, RZ, !P0 ;  /* 0x000000ff0a0a7207 */ /* 0x000fc80004000000 */
[----:B------:R-:W-:Y:S02]  /*27610*/  ISETP.NE.U32.AND P3, PT, R10, RZ, PT ;  /* 0x000000ff0a00720c */ /* 0x000fe40003f65070 */
[----:B----4-:R-:W-:-:S04]  /*27620*/  IADD3 R150, P4, R150, R2, RZ ;  /* 0x0000000296967210 */ /* 0x010fc80007f9e0ff */
[----:B---3--:R-:W-:Y:S01]  /*27630*/  IADD3.X R151, R151, R0, RZ, P4, !PT ;  /* 0x0000000097977210 */ /* 0x008fe200027fe4ff */
[----:B------:R-:W-:-:S03]  /*27640*/  IMAD.MOV.U32 R10, RZ, RZ, R150 ;  /* 0x000000ffff0a7224 */ /* 0x000fc600078e0096 */
[----:B------:R-:W-:Y:S02]  /*27650*/  MOV R11, R151 ;  /* 0x00000097000b7202 */ /* 0x000fe40000000f00 */
[----:B------:R-:W-:Y:S01]  /*27660*/  IADD3 R6, P5, R6, R2, RZ ;  /* 0x0000000206067210 */ /* 0x000fe20007fbe0ff */
[----:B------:R-:W-:Y:S04]  /*27670*/  STL [R1+0x648], R150 ;  /* 0x0006489601007387 */ /* 0x000fe80000100800 */
[----:B------:R-:W-:Y:S01]  /*27680*/  IMAD.X R8, R8, 0x1, R0, P5 ;  /* 0x0000000108087824 */ /* 0x000fe200028e0600 */
[----:B------:R-:W-:Y:S04]  /*27690*/  STL [R1+0x644], R151 ;  /* 0x0006449701007387 */ /* 0x000fe80000100800 */
[----:B------:R-:W-:Y:S04]  /*276a0*/  STL [R1+0x810], R6 ;  /* 0x0008100601007387 */ /* 0x000fe80000100800 */
[----:B------:R1:W-:Y:S01]  /*276b0*/  LDGSTS.E [R9+0x400c], desc[UR16][R10.64], P2 ;  /* 0x0400c0000a097fae */ /* 0x0003e20009121850 */
[----:B------:R-:W-:-:S03]  /*276c0*/  ISETP.GT.AND P2, PT, R5, 0x3d, PT ;  /* 0x0000003d0500780c */ /* 0x000fc60003f44270 */
[----:B------:R3:W-:Y:S01]  /*276d0*/  STL [R1+0x80c], R8 ;  /* 0x00080c0801007387 */ /* 0x0007e20000100800 */
[----:B-1----:R-:W-:Y:S02]  /*276e0*/  IMAD.MOV.U32 R11, RZ, RZ, R8 ;  /* 0x000000ffff0b7224 */ /* 0x002fe400078e0008 */
[----:B------:R-:W-:Y:S01]  /*276f0*/  IMAD.MOV.U32 R10, RZ, RZ, R6 ;  /* 0x000000ffff0a7224 */ /* 0x000fe200078e0006 */
[----:B---3--:R-:W3:Y:S04]  /*27700*/  LDL.LU R8, [R1+0x824] ;  /* 0x0008240001087983 */ /* 0x008ee80000300800 */
[----:B------:R-:W4:Y:S04]  /*27710*/  LDL.LU R6, [R1+0x828] ;  /* 0x0008280001067983 */ /* 0x000f280000300800 */
[----:B------:R1:W-:Y:S01]  /*27720*/  LDGSTS.E [R9+0x8000], desc[UR16][R10.64], P3 ;  /* 0x080000000a097fae */ /* 0x0003e20009921850 */
[----:B--2---:R-:W-:-:S02]  /*27730*/  IADD3 R7, P4, R7, R2, RZ ;  /* 0x0000000207077210 */ /* 0x004fc40007f9e0ff */
[----:B-1----:R-:W-:Y:S02]  /*27740*/  SEL R10, RZ, 0x4, !P2 ;  /* 0x00000004ff0a7807 */ /* 0x002fe40005000000 */
[----:B------:R-:W-:Y:S02]  /*27750*/  IADD3.X R13, R13, R0, RZ, P4, !PT ;  /* 0x000000000d0d7210 */ /* 0x000fe400027fe4ff */
[----:B------:R-:W-:Y:S01]  /*27760*/  IADD3 R12, P5, R12, R2, RZ ;  /* 0x000000020c0c7210 */ /* 0x000fe20007fbe0ff */
[----:B------:R-:W-:Y:S01]  /*27770*/  STL [R1+0x818], R7 ;  /* 0x0008180701007387 */ /* 0x000fe20000100800 */
[----:B------:R-:W-:-:S03]  /*27780*/  SEL R10, R10, RZ, !P0 ;  /* 0x000000ff0a0a7207 */ /* 0x000fc60004000000 */
[----:B------:R-:W-:Y:S01]  /*27790*/  IMAD.X R149, R149, 0x1, R0, P5 ;  /* 0x0000000195957824 */ /* 0x000fe200028e0600 */
[----:B------:R1:W-:Y:S01]  /*277a0*/  STL [R1+0x814], R13 ;  /* 0x0008140d01007387 */ /* 0x0003e20000100800 */
[----:B------:R-:W-:Y:S02]  /*277b0*/  MOV R11, R13 ;  /* 0x0000000d000b7202 */ /* 0x000fe40000000f00 */
[----:B------:R-:W-:Y:S01]  /*277c0*/  ISETP.NE.U32.AND P2, PT, R10, RZ, PT ;  /* 0x000000ff0a00720c */ /* 0x000fe20003f45070 */
[----:B------:R-:W-:Y:S01]  /*277d0*/  STL [R1+0x820], R12 ;  /* 0x0008200c01007387 */ /* 0x000fe20000100800 */
[----:B------:R-:W-:-:S03]  /*277e0*/  IMAD.MOV.U32 R10, RZ, RZ, R7 ;  /* 0x000000ffff0a7224 */ /* 0x000fc600078e0007 */
[----:B-1----:R-:W2:Y:S04]  /*277f0*/  LDL.LU R13, [R1+0x82c] ;  /* 0x00082c00010d7983 */ /* 0x002ea80000300800 */
[----:B------:R1:W-:Y:S04]  /*27800*/  STL [R1+0x81c], R149 ;  /* 0x00081c9501007387 */ /* 0x0003e80000100800 */
[----:B------:R-:W2:Y:S04]  /*27810*/  LDL.LU R7, [R1+0x830] ;  /* 0x0008300001077983 */ /* 0x000ea80000300800 */
[----:B------:R1:W-:Y:S02]  /*27820*/  LDGSTS.E [R9+0xc000], desc[UR16][R10.64], P3 ;  /* 0x0c0000000a097fae */ /* 0x0003e40009921850 */
[----:B-1----:R-:W-:-:S02]  /*27830*/  IMAD.MOV.U32 R11, RZ, RZ, R149 ;  /* 0x000000ffff0b7224 */ /* 0x002fc400078e0095 */
[----:B------:R-:W-:Y:S01]  /*27840*/  IMAD.MOV.U32 R10, RZ, RZ, R12 ;  /* 0x000000ffff0a7224 */ /* 0x000fe200078e000c */
        /* <DEDUP_REMOVED lines=9> */
[----:B------:R-:W-:-:S04]  /*278e0*/  IMAD.MOV.U32 R10, RZ, RZ, R6 ;  /* 0x000000ffff0a7224 */ /* 0x000fc800078e0006 */
[----:B------:R-:W-:-:S05]  /*278f0*/  IMAD.MOV.U32 R11, RZ, RZ, R8 ;  /* 0x000000ffff0b7224 */ /* 0x000fca00078e0008 */
[----:B------:R1:W-:Y:S04]  /*27900*/  LDGSTS.E [R9+0xc004], desc[UR16][R10.64], P2 ;  /* 0x0c0040000a097fae */ /* 0x0003e80009121850 */
[----:B------:R-:W-:Y:S04]  /*27910*/  STL [R1+0x828], R6 ;  /* 0x0008280601007387 */ /* 0x000fe80000100800 */
[----:B------:R3:W-:Y:S04]  /*27920*/  STL [R1+0x824], R8 ;  /* 0x0008240801007387 */ /* 0x0007e80000100800 */
[----:B---3--:R-:W3:Y:S04]  /*27930*/  LDL.LU R8, [R1+0x840] ;  /* 0x0008400001087983 */ /* 0x008ee80000300800 */
[----:B------:R-:W4:Y:S01]  /*27940*/  LDL.LU R6, [R1+0x848] ;  /* 0x0008480001067983 */ /* 0x000f220000300800 */
[----:B--2---:R-:W-:-:S04]  /*27950*/  IADD3 R7, P2, R7, R2, RZ ;  /* 0x0000000207077210 */ /* 0x004fc80007f5e0ff */
[----:B------:R-:W-:Y:S01]  /*27960*/  IADD3.X R13, R13, R0, RZ, P2, !PT ;  /* 0x000000000d0d7210 */ /* 0x000fe200017fe4ff */
[----:B------:R-:W-:Y:S04]  /*27970*/  STL [R1+0x830], R7 ;  /* 0x0008300701007387 */ /* 0x000fe80000100800 */
[----:B------:R2:W-:Y:S01]  /*27980*/  STL [R1+0x82c], R13 ;  /* 0x00082c0d01007387 */ /* 0x0005e20000100800 */
[----:B-1----:R-:W-:Y:S02]  /*27990*/  IMAD.MOV.U32 R11, RZ, RZ, R13 ;  /* 0x000000ffff0b7224 */ /* 0x002fe400078e000d */
[----:B------:R-:W-:-:S05]  /*279a0*/  IMAD.MOV.U32 R10, RZ, RZ, R7 ;  /* 0x000000ffff0a7224 */ /* 0x000fca00078e0007 */
[----:B------:R1:W-:Y:S04]  /*279b0*/  LDGSTS.E [R9+0x8008], desc[UR16][R10.64], P3 ;  /* 0x080080000a097fae */ /* 0x0003e80009921850 */
[----:B--2---:R-:W2:Y:S04]  /*279c0*/  LDL.LU R13, [R1+0x83c] ;  /* 0x00083c00010d7983 */ /* 0x004ea80000300800 */
[----:B------:R-:W2:Y:S01]  /*279d0*/  LDL.LU R7, [R1+0x844] ;  /* 0x0008440001077983 */ /* 0x000ea20000300800 */
[----:B------:R-:W-:-:S04]  /*279e0*/  IADD3 R12, P4, R12, R2, RZ ;  /* 0x000000020c0c7210 */ /* 0x000fc80007f9e0ff */
[----:B------:R-:W-:Y:S01]  /*279f0*/  IADD3.X R149, R149, R0, RZ, P4, !PT ;  /* 0x0000000095957210 */ /* 0x000fe200027fe4ff */
[----:B------:R1:W-:Y:S02]  /*27a00*/  STL [R1+0x838], R12 ;  /* 0x0008380c01007387 */ /* 0x0003e40000100800 */
[----:B-1----:R-:W-:Y:S02]  /*27a10*/  IMAD.MOV.U32 R10, RZ, RZ, R12 ;  /* 0x000000ffff0a7224 */ /* 0x002fe400078e000c */
[----:B------:R1:W-:Y:S01]  /*27a20*/  STL [R1+0x834], R149 ;  /* 0x0008349501007387 */ /* 0x0003e20000100800 */
[----:B------:R-:W-:-:S03]  /*27a30*/  IMAD.MOV.U32 R11, RZ, RZ, R149 ;  /* 0x000000ffff0b7224 */ /* 0x000fc600078e0095 */
[----:B------:R-:W2:Y:S04]  /*27a40*/  LDL.LU R151, [R1+0x84c] ;  /* 0x00084c0001977983 */ /* 0x000ea80000300800 */
[----:B------:R-:W2:Y:S04]  /*27a50*/  LDL.LU R12, [R1+0x850] ;  /* 0x00085000010c7983 */ /* 0x000ea80000300800 */
[----:B------:R-:W2:Y:S04]  /*27a60*/  LDL.LU R150, [R1+0x86c] ;  /* 0x00086c0001967983 */ /* 0x000ea80000300800 */
[----:B-1----:R-:W2:Y:S01]  /*27a70*/  LDL.LU R149, [R1+0x870] ;  /* 0x0008700001957983 */ /* 0x002ea20000300800 */
[----:B------:R-:W-:-:S03]  /*27a80*/  ISETP.GT.AND P2, PT, R5, 0x3f, PT ;  /* 0x0000003f0500780c */ /* 0x000fc60003f44270 */
[----:B------:R1:W-:Y:S01]  /*27a90*/  LDGSTS.E [R9+0xc008], desc[UR16][R10.64], P3 ;  /* 0x0c0080000a097fae */ /* 0x0003e20009921850 */
[----:B------:R-:W-:-:S04]  /*27aa0*/  SEL R5, RZ, 0x4, !P2 ;  /* 0x00000004ff057807 */ /* 0x000fc80005000000 */
[----:B------:R-:W-:-:S04]  /*27ab0*/  SEL R5, R5, RZ, !P0 ;  /* 0x000000ff05057207 */ /* 0x000fc80004000000 */
[----:B------:R-:W-:Y:S02]  /*27ac0*/  ISETP.NE.U32.AND P2, PT, R5, RZ, PT ;  /* 0x000000ff0500720c */ /* 0x000fe40003f45070 */
[----:B------:R-:W-:-:S04]  /*27ad0*/  SEL R5, RZ, 0x4, P1 ;  /* 0x00000004ff057807 */ /* 0x000fc80000800000 */
[----:B------:R-:W-:-:S04]  /*27ae0*/  SEL R5, R5, RZ, !P0 ;  /* 0x000000ff05057207 */ /* 0x000fc80004000000 */
[----:B------:R-:W-:Y:S01]  /*27af0*/  ISETP.NE.U32.AND P0, PT, R5, RZ, PT ;  /* 0x000000ff0500720c */ /* 0x000fe20003f05070 */
[----:B------:R-:W-:Y:S01]  /*27b00*/  VIADD R5, R14, UR4 ;  /* 0x000000040e057c36 */ /* 0x000fe20008000000 */
[-C--:B---3--:R-:W-:Y:S02]  /*27b10*/  IADD3 R8, P3, R8, R2.reuse, RZ ;  /* 0x0000000208087210 */ /* 0x088fe40007f7e0ff */
[----:B----4-:R-:W-:-:S03]  /*27b20*/  IADD3 R6, P4, R6, R2, RZ ;  /* 0x0000000206067210 */ /* 0x010fc60007f9e0ff */
[----:B-1----:R-:W-:Y:S01]  /*27b30*/  IMAD.MOV.U32 R10, RZ, RZ, R8 ;  /* 0x000000ffff0a7224 */ /* 0x002fe200078e0008 */
[----:B------:R1:W-:Y:S01]  /*27b40*/  STL [R1+0x840], R8 ;  /* 0x0008400801007387 */ /* 0x0003e20000100800 */
[----:B--2---:R-:W-:Y:S01]  /*27b50*/  IADD3.X R13, R13, R0, RZ, P3, !PT ;  /* 0x000000000d0d7210 */ /* 0x004fe20001ffe4ff */
[----:B------:R-:W-:-:S03]  /*27b60*/  IMAD.X R7, R7, 0x1, R0, P4 ;  /* 0x0000000107077824 */ /* 0x000fc600020e0600 */
[----:B------:R-:W-:Y:S01]  /*27b70*/  MOV R11, R13 ;  /* 0x0000000d000b7202 */ /* 0x000fe20000000f00 */
[----:B------:R-:W-:Y:S04]  /*27b80*/  STL [R1+0x83c], R13 ;  /* 0x00083c0d01007387 */ /* 0x000fe80000100800 */
[----:B------:R2:W-:Y:S04]  /*27b90*/  STL [R1+0x848], R6 ;  /* 0x0008480601007387 */ /* 0x0005e80000100800 */
[----:B------:R3:W-:Y:S04]  /*27ba0*/  LDGSTS.E [R9+0x800c], desc[UR16][R10.64], P2 ;  /* 0x0800c0000a097fae */ /* 0x0007e80009121850 */
[----:B------:R4:W-:Y:S04]  /*27bb0*/  STL [R1+0x844], R7 ;  /* 0x0008440701007387 */ /* 0x0009e80000100800 */
[----:B-1----:R-:W4:Y:S01]  /*27bc0*/  LDL.LU R8, [R1+0x88c] ;  /* 0x00088c0001087983 */ /* 0x002f220000300800 */
[----:B---3--:R-:W-:-:S03]  /*27bd0*/  IMAD.MOV.U32 R10, RZ, RZ, R6 ;  /* 0x000000ffff0a7224 */ /* 0x008fc600078e0006 */
[----:B--2---:R-:W2:Y:S01]  /*27be0*/  LDL.LU R6, [R1+0x890] ;  /* 0x0008900001067983 */ /* 0x004ea20000300800 */
[----:B------:R-:W-:-:S03]  /*27bf0*/  IMAD.MOV.U32 R11, RZ, RZ, R7 ;  /* 0x000000ffff0b7224 */ /* 0x000fc600078e0007 */
[----:B------:R-:W3:Y:S04]  /*27c00*/  LDL.LU R13, [R1+0x8ac] ;  /* 0x0008ac00010d7983 */ /* 0x000ee80000300800 */
[----:B----4-:R-:W4:Y:S01]  /*27c10*/  LDL.LU R7, [R1+0x8b0] ;  /* 0x0008b00001077983 */ /* 0x010f220000300800 */
[----:B------:R-:W-:-:S03]  /*27c20*/  IADD3 R12, P1, R12, R4, RZ ;  /* 0x000000040c0c7210 */ /* 0x000fc60007f3e0ff */
[----:B------:R1:W-:Y:S01]  /*27c30*/  LDGSTS.E [R9+0xc00c], desc[UR16][R10.64], P2 ;  /* 0x0c00c0000a097fae */ /* 0x0003e20009121850 */
[----:B------:R-:W-:Y:S02]  /*27c40*/  IADD3 R149, P2, R149, R4, RZ ;  /* 0x0000000495957210 */ /* 0x000fe40007f5e0ff */
[----:B------:R-:W-:Y:S01]  /*27c50*/  IADD3.X R151, R151, R3, RZ, P1, !PT ;  /* 0x0000000397977210 */ /* 0x000fe20000ffe4ff */
[----:B------:R1:W-:Y:S02]  /*27c60*/  STL [R1+0x850], R12 ;  /* 0x0008500c01007387 */ /* 0x0003e40000100800 */
[----:B------:R-:W-:Y:S02]  /*27c70*/  IMAD.X R150, R150, 0x1, R3, P2 ;  /* 0x0000000196967824 */ /* 0x000fe400010e0603 */
[----:B------:R-:W-:Y:S04]  /*27c80*/  STL [R1+0x84c], R151 ;  /* 0x00084c9701007387 */ /* 0x000fe80000100800 */
[----:B------:R1:W-:Y:S02]  /*27c90*/  STL [R1+0x870], R149 ;  /* 0x0008709501007387 */ /* 0x0003e40000100800 */
[----:B-1----:R-:W-:Y:S01]  /*27ca0*/  MOV R10, R12 ;  /* 0x0000000c000a7202 */ /* 0x002fe20000000f00 */
[----:B------:R-:W-:Y:S01]  /*27cb0*/  IMAD.MOV.U32 R11, RZ, RZ, R151 ;  /* 0x000000ffff0b7224 */ /* 0x000fe200078e0097 */
[----:B------:R1:W-:Y:S04]  /*27cc0*/  STL [R1+0x86c], R150 ;  /* 0x00086c9601007387 */ /* 0x0003e80000100800 */
[----:B------:R-:W3:Y:S04]  /*27cd0*/  LDL.LU R9, [R1+0x8d0] ;  /* 0x0008d00001097983 */ /* 0x000ee80000300800 */
[----:B------:R-:W0:Y:S04]  /*27ce0*/  LDGDEPBAR ;  /* 0x00000000000079af */ /* 0x000e280000000000 */
[----:B------:R1:W-:Y:S04]  /*27cf0*/  LDGSTS.E [R5+0x50000], desc[UR16][R10.64], P0 ;  /* 0x500000000a057fae */ /* 0x0003e80008121850 */
[----:B------:R-:W3:Y:S01]  /*27d00*/  LDL.LU R12, [R1+0x8f0] ;  /* 0x0008f000010c7983 */ /* 0x000ee20000300800 */
[----:B-1----:R-:W-:-:S03]  /*27d10*/  IMAD.MOV.U32 R10, RZ, RZ, R149 ;  /* 0x000000ffff0a7224 */ /* 0x002fc600078e0095 */
[----:B------:R-:W3:Y:S01]  /*27d20*/  LDL.LU R149, [R1+0x8cc] ;  /* 0x0008cc0001957983 */ /* 0x000ee20000300800 */
[----:B------:R-:W-:-:S03]  /*27d30*/  MOV R11, R150 ;  /* 0x00000096000b7202 */ /* 0x000fc60000000f00 */
[----:B------:R-:W3:Y:S04]  /*27d40*/  LDL.LU R150, [R1+0x8ec] ;  /* 0x0008ec0001967983 */ /* 0x000ee80000300800 */
[----:B------:R1:W-:Y:S01]  /*27d50*/  LDGSTS.E [R5+0x50400], desc[UR16][R10.64], P0 ;  /* 0x504000000a057fae */ /* 0x0003e20008121850 */
[----:B--2---:R-:W-:-:S05]  /*27d60*/  IADD3 R6, P1, R6, R4, RZ ;  /* 0x0000000406067210 */ /* 0x004fca0007f3e0ff */
[--C-:B------:R-:W-:Y:S01]  /*27d70*/  IMAD.X R8, R8, 0x1, R3.reuse, P1 ;  /* 0x0000000108087824 */ /* 0x100fe200008e0603 */
[----:B----4-:R-:W-:Y:S01]  /*27d80*/  IADD3 R7, P2, R7, R4, RZ ;  /* 0x0000000407077210 */ /* 0x010fe20007f5e0ff */
[----:B------:R2:W-:Y:S01]  /*27d90*/  STL [R1+0x890], R6 ;  /* 0x0008900601007387 */ /* 0x0005e20000100800 */
[----:B-1----:R-:W-:Y:S01]  /*27da0*/  MOV R10, R6 ;  /* 0x00000006000a7202 */ /* 0x002fe20000000f00 */
[----:B------:R-:W-:Y:S02]  /*27db0*/  IMAD.MOV.U32 R11, RZ, RZ, R8 ;  /* 0x000000ffff0b7224 */ /* 0x000fe400078e0008 */
[----:B---3--:R-:W-:Y:S01]  /*27dc0*/  IMAD.X R13, R13, 0x1, R3, P2 ;  /* 0x000000010d0d7824 */ /* 0x008fe200010e0603 */
[----:B------:R1:W-:Y:S04]  /*27dd0*/  STL [R1+0x88c], R8 ;  /* 0x00088c0801007387 */ /* 0x0003e80000100800 */
[----:B------:R3:W-:Y:S04]  /*27de0*/  STL [R1+0x8b0], R7 ;  /* 0x0008b00701007387 */ /* 0x0007e80000100800 */
[----:B--2---:R-:W2:Y:S04]  /*27df0*/  LDL.LU R6, [R1+0x910] ;  /* 0x0009100001067983 */ /* 0x004ea80000300800 */
[----:B------:R4:W-:Y:S04]  /*27e00*/  STL [R1+0x8ac], R13 ;  /* 0x0008ac0d01007387 */ /* 0x0009e80000100800 */
[----:B------:R4:W-:Y:S04]  /*27e10*/  LDGSTS.E [R5+0x50800], desc[UR16][R10.64], P0 ;  /* 0x508000000a057fae */ /* 0x0009e80008121850 */
[----:B-1----:R-:W2:Y:S01]  /*27e20*/  LDL.LU R8, [R1+0x930] ;  /* 0x0009300001087983 */ /* 0x002ea20000300800 */
[----:B----4-:R-:W-:-:S03]  /*27e30*/  IMAD.MOV.U32 R10, RZ, RZ, R7 ;  /* 0x000000ffff0a7224 */ /* 0x010fc600078e0007 */
[----:B---3--:R-:W3:Y:S01]  /*27e40*/  LDL.LU R7, [R1+0x90c] ;  /* 0x00090c0001077983 */ /* 0x008ee20000300800 */
[----:B------:R-:W-:-:S03]  /*27e50*/  MOV R11, R13 ;  /* 0x0000000d000b7202 */ /* 0x000fc60000000f00 */
[----:B------:R-:W4:Y:S01]  /*27e60*/  LDL.LU R13, [R1+0x92c] ;  /* 0x00092c00010d7983 */ /* 0x000f220000300800 */
[-C--:B------:R-:W-:Y:S02]  /*27e70*/  IADD3 R9, P1, R9, R4.reuse, RZ ;  /* 0x0000000409097210 */ /* 0x080fe40007f3e0ff */
[----:B------:R-:W-:Y:S01]  /*27e80*/  IADD3 R12, P2, R12, R4, RZ ;  /* 0x000000040c0c7210 */ /* 0x000fe20007f5e0ff */
[----:B------:R1:W-:Y:S02]  /*27e90*/  LDGSTS.E [R5+0x50c00], desc[UR16][R10.64], P0 ;  /* 0x50c000000a057fae */ /* 0x0003e40008121850 */
[--C-:B------:R-:W-:Y:S02]  /*27ea0*/  IMAD.X R149, R149, 0x1, R3.reuse, P1 ;  /* 0x0000000195957824 */ /* 0x100fe400008e0603 */
[----:B------:R1:W-:Y:S01]  /*27eb0*/  STL [R1+0x8d0], R9 ;  /* 0x0008d00901007387 */ /* 0x0003e20000100800 */
[----:B------:R-:W-:-:S03]  /*27ec0*/  IMAD.X R150, R150, 0x1, R3, P2 ;  /* 0x0000000196967824 */ /* 0x000fc600010e0603 */
[----:B------:R1:W-:Y:S02]  /*27ed0*/  STL [R1+0x8cc], R149 ;  /* 0x0008cc9501007387 */ /* 0x0003e40000100800 */
[----:B-1----:R-:W-:Y:S01]  /*27ee0*/  MOV R10, R9 ;  /* 0x00000009000a7202 */ /* 0x002fe20000000f00 */
[----:B------:R-:W-:Y:S01]  /*27ef0*/  IMAD.MOV.U32 R11, RZ, RZ, R149 ;  /* 0x000000ffff0b7224 */ /* 0x000fe200078e0095 */
[----:B------:R1:W-:Y:S04]  /*27f00*/  STL [R1+0x8f0], R12 ;  /* 0x0008f00c01007387 */ /* 0x0003e80000100800 */
[----:B------:R-:W4:Y:S04]  /*27f10*/  LDL.LU R9, [R1+0x950] ;  /* 0x0009500001097983 */ /* 0x000f280000300800 */
[----:B------:R1:W-:Y:S04]  /*27f20*/  STL [R1+0x8ec], R150 ;  /* 0x0008ec9601007387 */ /* 0x0003e80000100800 */
[----:B------:R1:W-:Y:S04]  /*27f30*/  LDGSTS.E [R5+0x51000], desc[UR16][R10.64], P0 ;  /* 0x510000000a057fae */ /* 0x0003e80008121850 */
[----:B------:R-:W4:Y:S01]  /*27f40*/  LDL.LU R149, [R1+0x970] ;  /* 0x0009700001957983 */ /* 0x000f220000300800 */
[----:B-1----:R-:W-:-:S03]  /*27f50*/  IMAD.MOV.U32 R10, RZ, RZ, R12 ;  /* 0x000000ffff0a7224 */ /* 0x002fc600078e000c */
[----:B------:R-:W4:Y:S01]  /*27f60*/  LDL.LU R12, [R1+0x94c] ;  /* 0x00094c00010c7983 */ /* 0x000f220000300800 */
[----:B------:R-:W-:-:S03]  /*27f70*/  MOV R11, R150 ;  /* 0x00000096000b7202 */ /* 0x000fc60000000f00 */
[----:B------:R-:W4:Y:S04]  /*27f80*/  LDL.LU R150, [R1+0x96c] ;  /* 0x00096c0001967983 */ /* 0x000f280000300800 */
[----:B------:R1:W-:Y:S01]  /*27f90*/  LDGSTS.E [R5+0x51400], desc[UR16][R10.64], P0 ;  /* 0x514000000a057fae */ /* 0x0003e20008121850 */
[----:B--2---:R-:W-:-:S04]  /*27fa0*/  IADD3 R6, P1, R6, R4, RZ ;  /* 0x0000000406067210 */ /* 0x004fc80007f3e0ff */
[----:B-1----:R-:W-:Y:S01]  /*27fb0*/  MOV R10, R6 ;  /* 0x00000006000a7202 */ /* 0x002fe20000000f00 */
[----:B------:R1:W-:Y:S01]  /*27fc0*/  STL [R1+0x910], R6 ;  /* 0x0009100601007387 */ /* 0x0003e20000100800 */
[----:B------:R-:W-:Y:S01]  /*27fd0*/  IADD3 R8, P2, R8, R4, RZ ;  /* 0x0000000408087210 */ /* 0x000fe20007f5e0ff */
[----:B---3--:R-:W-:-:S04]  /*27fe0*/  IMAD.X R7, R7, 0x1, R3, P1 ;  /* 0x0000000107077824 */ /* 0x008fc800008e0603 */
[----:B----4-:R-:W-:Y:S01]  /*27ff0*/  IMAD.X R13, R13, 0x1, R3, P2 ;  /* 0x000000010d0d7824 */ /* 0x010fe200010e0603 */
[----:B------:R2:W-:Y:S01]  /*28000*/  STL [R1+0x90c], R7 ;  /* 0x00090c0701007387 */ /* 0x0005e20000100800 */
[----:B------:R-:W-:-:S03]  /*28010*/  IMAD.MOV.U32 R11, RZ, RZ, R7 ;  /* 0x000000ffff0b7224 */ /* 0x000fc600078e0007 */
[----:B------:R3:W-:Y:S04]  /*28020*/  STL [R1+0x930], R8 ;  /* 0x0009300801007387 */ /* 0x0007e80000100800 */
[----:B-1----:R-:W4:Y:S04]  /*28030*/  LDL.LU R6, [R1+0x990] ;  /* 0x0009900001067983 */ /* 0x002f280000300800 */
[----:B------:R1:W-:Y:S04]  /*28040*/  STL [R1+0x92c], R13 ;  /* 0x00092c0d01007387 */ /* 0x0003e80000100800 */
[----:B------:R3:W-:Y:S04]  /*28050*/  LDGSTS.E [R5+0x51800], desc[UR16][R10.64], P0 ;  /* 0x518000000a057fae */ /* 0x0007e80008121850 */
[----:B--2---:R-:W2:Y:S01]  /*28060*/  LDL.LU R7, [R1+0x9b0] ;  /* 0x0009b00001077983 */ /* 0x004ea20000300800 */
[----:B---3--:R-:W-:-:S03]  /*28070*/  IMAD.MOV.U32 R10, RZ, RZ, R8 ;  /* 0x000000ffff0a7224 */ /* 0x008fc600078e0008 */
[----:B------:R-:W3:Y:S01]  /*28080*/  LDL.LU R8, [R1+0x98c] ;  /* 0x00098c0001087983 */ /* 0x000ee20000300800 */
[----:B------:R-:W-:-:S03]  /*28090*/  MOV R11, R13 ;  /* 0x0000000d000b7202 */ /* 0x000fc60000000f00 */
[----:B-1----:R-:W3:Y:S01]  /*280a0*/  LDL.LU R13, [R1+0x9ac] ;  /* 0x0009ac00010d7983 */ /* 0x002ee20000300800 */
        /* <DEDUP_REMOVED lines=10> */
[----:B------:R-:W3:Y:S04]  /*28150*/  LDL.LU R9, [R1+0x9d0] ;  /* 0x0009d00001097983 */ /* 0x000ee80000300800 */
[----:B------:R1:W-:Y:S04]  /*28160*/  STL [R1+0x96c], R150 ;  /* 0x00096c9601007387 */ /* 0x0003e80000100800 */
[----:B------:R1:W-:Y:S04]  /*28170*/  LDGSTS.E [R5+0x52000], desc[UR16][R10.64], P0 ;  /* 0x520000000a057fae */ /* 0x0003e80008121850 */
[----:B------:R-:W3:Y:S01]  /*28180*/  LDL.LU R12, [R1+0x9f0] ;  /* 0x0009f000010c7983 */ /* 0x000ee20000300800 */
[----:B-1----:R-:W-:-:S03]  /*28190*/  IMAD.MOV.U32 R10, RZ, RZ, R149 ;  /* 0x000000ffff0a7224 */ /* 0x002fc600078e0095 */
[----:B------:R-:W3:Y:S01]  /*281a0*/  LDL.LU R149, [R1+0x9cc] ;  /* 0x0009cc0001957983 */ /* 0x000ee20000300800 */
[----:B------:R-:W-:-:S03]  /*281b0*/  MOV R11, R150 ;  /* 0x00000096000b7202 */ /* 0x000fc60000000f00 */
[----:B------:R-:W3:Y:S04]  /*281c0*/  LDL.LU R150, [R1+0x9ec] ;  /* 0x0009ec0001967983 */ /* 0x000ee80000300800 */
[----:B------:R1:W-:Y:S01]  /*281d0*/  LDGSTS.E [R5+0x52400], desc[UR16][R10.64], P0 ;  /* 0x524000000a057fae */ /* 0x0003e20008121850 */
[----:B----4-:R-:W-:-:S04]  /*281e0*/  IADD3 R6, P1, R6, R4, RZ ;  /* 0x0000000406067210 */ /* 0x010fc80007f3e0ff */
[----:B-1----:R-:W-:Y:S01]  /*281f0*/  MOV R10, R6 ;  /* 0x00000006000a7202 */ /* 0x002fe20000000f00 */
[----:B------:R1:W-:Y:S01]  /*28200*/  STL [R1+0x990], R6 ;  /* 0x0009900601007387 */ /* 0x0003e20000100800 */
[----:B--2---:R-:W-:Y:S01]  /*28210*/  IADD3 R7, P2, R7, R4, RZ ;  /* 0x0000000407077210 */ /* 0x004fe20007f5e0ff */
[----:B---3--:R-:W-:-:S04]  /*28220*/  IMAD.X R8, R8, 0x1, R3, P1 ;  /* 0x0000000108087824 */ /* 0x008fc800008e0603 */
[----:B------:R-:W-:Y:S01]  /*28230*/  IMAD.X R13, R13, 0x1, R3, P2 ;  /* 0x000000010d0d7824 */ /* 0x000fe200010e0603 */
[----:B------:R2:W-:Y:S01]  /*28240*/  STL [R1+0x98c], R8 ;  /* 0x00098c0801007387 */ /* 0x0005e20000100800 */
[----:B------:R-:W-:-:S03]  /*28250*/  IMAD.MOV.U32 R11, RZ, RZ, R8 ;  /* 0x000000ffff0b7224 */ /* 0x000fc600078e0008 */
[----:B------:R3:W-:Y:S04]  /*28260*/  STL [R1+0x9b0], R7 ;  /* 0x0009b00701007387 */ /* 0x0007e80000100800 */
[----:B-1----:R-:W4:Y:S04]  /*28270*/  LDL.LU R6, [R1+0xa10] ;  /* 0x000a100001067983 */ /* 0x002f280000300800 */
[----:B------:R1:W-:Y:S04]  /*28280*/  STL [R1+0x9ac], R13 ;  /* 0x0009ac0d01007387 */ /* 0x0003e80000100800 */
[----:B------:R1:W-:Y:S04]  /*28290*/  LDGSTS.E [R5+0x52800], desc[UR16][R10.64], P0 ;  /* 0x528000000a057fae */ /* 0x0003e80008121850 */
[----:B--2---:R-:W2:Y:S01]  /*282a0*/  LDL.LU R8, [R1+0xa30] ;  /* 0x000a300001087983 */ /* 0x004ea20000300800 */
[----:B-1----:R-:W-:-:S03]  /*282b0*/  IMAD.MOV.U32 R10, RZ, RZ, R7 ;  /* 0x000000ffff0a7224 */ /* 0x002fc600078e0007 */
[----:B---3--:R-:W3:Y:S01]  /*282c0*/  LDL.LU R7, [R1+0xa0c] ;  /* 0x000a0c0001077983 */ /* 0x008ee20000300800 */
[----:B------:R-:W-:-:S03]  /*282d0*/  MOV R11, R13 ;  /* 0x0000000d000b7202 */ /* 0x000fc60000000f00 */
[----:B------:R-:W3:Y:S01]  /*282e0*/  LDL.LU R13, [R1+0xa2c] ;  /* 0x000a2c00010d7983 */ /* 0x000ee20000300800 */
        /* <DEDUP_REMOVED lines=129> */
[----:B------:R-:W-:Y:S01]  /*28b00*/  STL [R1+0xb90], R6 ;  /* 0x000b900601007387 */ /* 0x000fe20000100800 */
[----:B--2---:R-:W-:Y:S01]  /*28b10*/  IADD3 R7, P2, R7, R4, RZ ;  /* 0x0000000407077210 */ /* 0x004fe20007f5e0ff */
[----:B---3--:R-:W-:-:S04]  /*28b20*/  IMAD.X R8, R8, 0x1, R3, P1 ;  /* 0x0000000108087824 */ /* 0x008fc800008e0603 */
[----:B------:R-:W-:Y:S01]  /*28b30*/  IMAD.X R13, R13, 0x1, R3, P2 ;  /* 0x000000010d0d7824 */ /* 0x000fe200010e0603 */
[----:B------:R1:W-:Y:S01]  /*28b40*/  STL [R1+0xb8c], R8 ;  /* 0x000b8c0801007387 */ /* 0x0003e20000100800 */
[----:B------:R-:W-:-:S03]  /*28b50*/  IMAD.MOV.U32 R11, RZ, RZ, R8 ;  /* 0x000000ffff0b7224 */ /* 0x000fc600078e0008 */
[----:B------:R-:W-:Y:S04]  /*28b60*/  STL [R1+0xbb0], R7 ;  /* 0x000bb00701007387 */ /* 0x000fe80000100800 */
[----:B------:R2:W-:Y:S04]  /*28b70*/  LDGSTS.E [R5+0x56800], desc[UR16][R10.64], P0 ;  /* 0x568000000a057fae */ /* 0x0005e80008121850 */
[----:B-1----:R-:W3:Y:S04]  /*28b80*/  LDL.LU R8, [R1+0xc10] ;  /* 0x000c100001087983 */ /* 0x002ee80000300800 */
[----:B------:R1:W-:Y:S04]  /*28b90*/  STL [R1+0xbac], R13 ;  /* 0x000bac0d01007387 */ /* 0x0003e80000100800 */
[----:B------:R-:W4:Y:S01]  /*28ba0*/  LDL.LU R6, [R1+0xc30] ;  /* 0x000c300001067983 */ /* 0x000f220000300800 */
[----:B--2---:R-:W-:Y:S01]  /*28bb0*/  MOV R11, R13 ;  /* 0x0000000d000b7202 */ /* 0x004fe20000000f00 */
[----:B------:R-:W-:-:S02]  /*28bc0*/  IMAD.MOV.U32 R10, RZ, RZ, R7 ;  /* 0x000000ffff0a7224 */ /* 0x000fc400078e0007 */
[----:B-1----:R-:W2:Y:S01]  /*28bd0*/  LDL.LU R13, [R1+0xc0c] ;  /* 0x000c0c00010d7983 */ /* 0x002ea20000300800 */
[----:B------:R-:W-:-:S03]  /*28be0*/  IADD3 R9, P1, R9, R4, RZ ;  /* 0x0000000409097210 */ /* 0x000fc60007f3e0ff */
[----:B------:R-:W2:Y:S01]  /*28bf0*/  LDL.LU R7, [R1+0xc2c] ;  /* 0x000c2c0001077983 */ /* 0x000ea20000300800 */
[----:B------:R-:W-:-:S03]  /*28c00*/  IADD3 R12, P2, R12, R4, RZ ;  /* 0x000000040c0c7210 */ /* 0x000fc60007f5e0ff */
[----:B------:R1:W-:Y:S04]  /*28c10*/  LDGSTS.E [R5+0x56c00], desc[UR16][R10.64], P0 ;  /* 0x56c000000a057fae */ /* 0x0003e80008121850 */
[----:B------:R1:W-:Y:S01]  /*28c20*/  STL [R1+0xbd0], R9 ;  /* 0x000bd00901007387 */ /* 0x0003e20000100800 */
[--C-:B------:R-:W-:Y:S01]  /*28c30*/  IMAD.X R149, R149, 0x1, R3.reuse, P1 ;  /* 0x0000000195957824 */ /* 0x100fe200008e0603 */
[----:B-1----:R-:W-:Y:S01]  /*28c40*/  MOV R10, R9 ;  /* 0x00000009000a7202 */ /* 0x002fe20000000f00 */
[----:B------:R-:W-:-:S03]  /*28c50*/  IMAD.X R150, R150, 0x1, R3, P2 ;  /* 0x0000000196967824 */ /* 0x000fc600010e0603 */
[----:B------:R1:W-:Y:S01]  /*28c60*/  STL [R1+0xbcc], R149 ;  /* 0x000bcc9501007387 */ /* 0x0003e20000100800 */
[----:B------:R-:W-:-:S03]  /*28c70*/  IMAD.MOV.U32 R11, RZ, RZ, R149 ;  /* 0x000000ffff0b7224 */ /* 0x000fc600078e0095 */
[----:B------:R1:W-:Y:S04]  /*28c80*/  STL [R1+0xbf0], R12 ;  /* 0x000bf00c01007387 */ /* 0x0003e80000100800 */
[----:B------:R-:W2:Y:S04]  /*28c90*/  LDL.LU R9, [R1+0x858] ;  /* 0x0008580001097983 */ /* 0x000ea80000300800 */
[----:B------:R1:W-:Y:S04]  /*28ca0*/  STL [R1+0xbec], R150 ;  /* 0x000bec9601007387 */ /* 0x0003e80000100800 */
[----:B------:R1:W-:Y:S04]  /*28cb0*/  LDGSTS.E [R5+0x57000], desc[UR16][R10.64], P0 ;  /* 0x570000000a057fae */ /* 0x0003e80008121850 */
[----:B-1----:R-:W2:Y:S01]  /*28cc0*/  LDL.LU R149, [R1+0x878] ;  /* 0x0008780001957983 */ /* 0x002ea20000300800 */
[----:B------:R-:W-:-:S03]  /*28cd0*/  IMAD.MOV.U32 R10, RZ, RZ, R12 ;  /* 0x000000ffff0a7224 */ /* 0x000fc600078e000c */
[----:B------:R-:W2:Y:S01]  /*28ce0*/  LDL.LU R12, [R1+0x854] ;  /* 0x00085400010c7983 */ /* 0x000ea20000300800 */
[----:B------:R-:W-:-:S03]  /*28cf0*/  MOV R11, R150 ;  /* 0x00000096000b7202 */ /* 0x000fc60000000f00 */
[----:B------:R-:W2:Y:S04]  /*28d00*/  LDL.LU R150, [R1+0x874] ;  /* 0x0008740001967983 */ /* 0x000ea80000300800 */
[----:B------:R1:W-:Y:S01]  /*28d10*/  LDGSTS.E [R5+0x57400], desc[UR16][R10.64], P0 ;  /* 0x574000000a057fae */ /* 0x0003e20008121850 */
[-C--:B---3--:R-:W-:Y:S02]  /*28d20*/  IADD3 R8, P1, R8, R4.reuse, RZ ;  /* 0x0000000408087210 */ /* 0x088fe40007f3e0ff */
[----:B----4-:R-:W-:Y:S02]  /*28d30*/  IADD3 R6, P2, R6, R4, RZ ;  /* 0x0000000406067210 */ /* 0x010fe40007f5e0ff */
[----:B-1----:R-:W-:Y:S01]  /*28d40*/  MOV R10, R8 ;  /* 0x00000008000a7202 */ /* 0x002fe20000000f00 */
[--C-:B--2---:R-:W-:Y:S01]  /*28d50*/  IMAD.X R13, R13, 0x1, R3.reuse, P1 ;  /* 0x000000010d0d7824 */ /* 0x104fe200008e0603 */
[----:B------:R1:W-:Y:S01]  /*28d60*/  STL [R1+0xc10], R8 ;  /* 0x000c100801007387 */ /* 0x0003e20000100800 */
[----:B------:R-:W-:-:S02]  /*28d70*/  IMAD.X R7, R7, 0x1, R3, P2 ;  /* 0x0000000107077824 */ /* 0x000fc400010e0603 */
[----:B------:R-:W-:Y:S01]  /*28d80*/  IMAD.MOV.U32 R11, RZ, RZ, R13 ;  /* 0x000000ffff0b7224 */ /* 0x000fe200078e000d */
[----:B------:R-:W-:Y:S04]  /*28d90*/  STL [R1+0xc0c], R13 ;  /* 0x000c0c0d01007387 */ /* 0x000fe80000100800 */
[----:B------:R2:W-:Y:S04]  /*28da0*/  STL [R1+0xc30], R6 ;  /* 0x000c300601007387 */ /* 0x0005e80000100800 */
[----:B------:R3:W-:Y:S04]  /*28db0*/  LDGSTS.E [R5+0x57800], desc[UR16][R10.64], P0 ;  /* 0x578000000a057fae */ /* 0x0007e80008121850 */
[----:B------:R4:W-:Y:S04]  /*28dc0*/  STL [R1+0xc2c], R7 ;  /* 0x000c2c0701007387 */ /* 0x0009e80000100800 */
[----:B-1----:R-:W4:Y:S01]  /*28dd0*/  LDL.LU R8, [R1+0x894] ;  /* 0x0008940001087983 */ /* 0x002f220000300800 */
[----:B---3--:R-:W-:-:S03]  /*28de0*/  IMAD.MOV.U32 R10, RZ, RZ, R6 ;  /* 0x000000ffff0a7224 */ /* 0x008fc600078e0006 */
[----:B--2---:R-:W2:Y:S01]  /*28df0*/  LDL.LU R6, [R1+0x898] ;  /* 0x0008980001067983 */ /* 0x004ea20000300800 */
[----:B------:R-:W-:-:S03]  /*28e00*/  MOV R11, R7 ;  /* 0x00000007000b7202 */ /* 0x000fc60000000f00 */
[----:B------:R-:W3:Y:S01]  /*28e10*/  LDL.LU R13, [R1+0x8b4] ;  /* 0x0008b400010d7983 */ /* 0x000ee20000300800 */
[----:B------:R-:W-:-:S03]  /*28e20*/  IADD3 R9, P1, R9, R4, RZ ;  /* 0x0000000409097210 */ /* 0x000fc60007f3e0ff */
[----:B----4-:R-:W4:Y:S04]  /*28e30*/  LDL.LU R7, [R1+0x8b8] ;  /* 0x0008b80001077983 */ /* 0x010f280000300800 */
[----:B------:R1:W-:Y:S01]  /*28e40*/  LDGSTS.E [R5+0x57c00], desc[UR16][R10.64], P0 ;  /* 0x57c000000a057fae */ /* 0x0003e20008121850 */
[----:B------:R-:W-:-:S03]  /*28e50*/  IADD3 R149, P2, R149, R4, RZ ;  /* 0x0000000495957210 */ /* 0x000fc60007f5e0ff */
[----:B------:R1:W-:Y:S01]  /*28e60*/  STL [R1+0x858], R9 ;  /* 0x0008580901007387 */ /* 0x0003e20000100800 */
[----:B------:R-:W-:Y:S01]  /*28e70*/  IMAD.X R12, R12, 0x1, R3, P1 ;  /* 0x000000010c0c7824 */ /* 0x000fe200008e0603 */
[----:B-1----:R-:W-:Y:S02]  /*28e80*/  LOP3.LUT R5, R14, 0x20, RZ, 0x3c, !PT ;  /* 0x000000200e057812 */ /* 0x002fe400078e3cff */
[----:B------:R-:W-:Y:S01]  /*28e90*/  STL [R1+0x878], R149 ;  /* 0x0008789501007387 */ /* 0x000fe20000100800 */
[----:B------:R-:W-:Y:S01]  /*28ea0*/  IMAD.MOV.U32 R10, RZ, RZ, R9 ;  /* 0x000000ffff0a7224 */ /* 0x000fe200078e0009 */
[----:B------:R-:W-:Y:S01]  /*28eb0*/  IADD3.X R150, R150, R3, RZ, P2, !PT ;  /* 0x0000000396967210 */ /* 0x000fe200017fe4ff */
[----:B------:R-:W-:Y:S01]  /*28ec0*/  IMAD.MOV.U32 R11, RZ, RZ, R12 ;  /* 0x000000ffff0b7224 */ /* 0x000fe200078e000c */
[----:B------:R1:W-:Y:S01]  /*28ed0*/  STL [R1+0x854], R12 ;  /* 0x0008540c01007387 */ /* 0x0003e20000100800 */
[----:B------:R-:W-:-:S03]  /*28ee0*/  VIADD R5, R5, UR4 ;  /* 0x0000000405057c36 */ /* 0x000fc60008000000 */
[----:B------:R-:W3:Y:S04]  /*28ef0*/  LDL.LU R9, [R1+0x8d8] ;  /* 0x0008d80001097983 */ /* 0x000ee80000300800 */
[----:B------:R1:W-:Y:S04]  /*28f00*/  LDGSTS.E [R5+0x50100], desc[UR16][R10.64], P0 ;  /* 0x501000000a057fae */ /* 0x0003e80008121850 */
[----:B-1----:R-:W3:Y:S04]  /*28f10*/  LDL.LU R12, [R1+0x8f8] ;  /* 0x0008f800010c7983 */ /* 0x002ee80000300800 */
[----:B------:R1:W-:Y:S01]  /*28f20*/  STL [R1+0x874], R150 ;  /* 0x0008749601007387 */ /* 0x0003e20000100800 */
[----:B------:R-:W-:-:S03]  /*28f30*/  MOV R10, R149 ;  /* 0x00000095000a7202 */ /* 0x000fc60000000f00 */
[----:B------:R-:W3:Y:S01]  /*28f40*/  LDL.LU R149, [R1+0x8d4] ;  /* 0x0008d40001957983 */ /* 0x000ee20000300800 */
[----:B------:R-:W-:-:S03]  /*28f50*/  IMAD.MOV.U32 R11, RZ, RZ, R150 ;  /* 0x000000ffff0b7224 */ /* 0x000fc600078e0096 */
[----:B-1----:R-:W3:Y:S04]  /*28f60*/  LDL.LU R150, [R1+0x8f4] ;  /* 0x0008f40001967983 */ /* 0x002ee80000300800 */
[----:B------:R1:W-:Y:S01]  /*28f70*/  LDGSTS.E [R5+0x50500], desc[UR16][R10.64], P0 ;  /* 0x505000000a057fae */ /* 0x0003e20008121850 */
[----:B--2---:R-:W-:-:S05]  /*28f80*/  IADD3 R6, P1, R6, R4, RZ ;  /* 0x0000000406067210 */ /* 0x004fca0007f3e0ff */
[----:B------:R-:W-:Y:S01]  /*28f90*/  IMAD.X R8, R8, 0x1, R3, P1 ;  /* 0x0000000108087824 */ /* 0x000fe200008e0603 */
[----:B----4-:R-:W-:Y:S01]  /*28fa0*/  IADD3 R7, P2, R7, R4, RZ ;  /* 0x0000000407077210 */ /* 0x010fe20007f5e0ff */
[----:B------:R2:W-:Y:S01]  /*28fb0*/  STL [R1+0x898], R6 ;  /* 0x0008980601007387 */ /* 0x0005e20000100800 */
[----:B-1----:R-:W-:Y:S02]  /*28fc0*/  IMAD.MOV.U32 R10, RZ, RZ, R6 ;  /* 0x000000ffff0a7224 */ /* 0x002fe400078e0006 */
[----:B---3--:R-:W-:Y:S01]  /*28fd0*/  IADD3.X R13, R13, R3, RZ, P2, !PT ;  /* 0x000000030d0d7210 */ /* 0x008fe200017fe4ff */
[----:B------:R1:W-:Y:S01]  /*28fe0*/  STL [R1+0x894], R8 ;  /* 0x0008940801007387 */ /* 0x0003e20000100800 */
[----:B------:R-:W-:-:S03]  /*28ff0*/  IMAD.MOV.U32 R11, RZ, RZ, R8 ;  /* 0x000000ffff0b7224 */ /* 0x000fc600078e0008 */
[----:B------:R3:W-:Y:S04]  /*29000*/  STL [R1+0x8b8], R7 ;  /* 0x0008b80701007387 */ /* 0x0007e80000100800 */
[----:B--2---:R-:W2:Y:S04]  /*29010*/  LDL.LU R6, [R1+0x918] ;  /* 0x0009180001067983 */ /* 0x004ea80000300800 */
[----:B------:R4:W-:Y:S04]  /*29020*/  STL [R1+0x8b4], R13 ;  /* 0x0008b40d01007387 */ /* 0x0009e80000100800 */
[----:B------:R4:W-:Y:S04]  /*29030*/  LDGSTS.E [R5+0x50900], desc[UR16][R10.64], P0 ;  /* 0x509000000a057fae */ /* 0x0009e80008121850 */
[----:B-1----:R-:W2:Y:S01]  /*29040*/  LDL.LU R8, [R1+0x938] ;  /* 0x0009380001087983 */ /* 0x002ea20000300800 */
[----:B------:R-:W-:-:S02]  /*29050*/  IADD3 R9, P1, R9, R4, RZ ;  /* 0x0000000409097210 */ /* 0x000fc40007f3e0ff */
[----:B----4-:R-:W-:Y:S02]  /*29060*/  MOV R10, R7 ;  /* 0x00000007000a7202 */ /* 0x010fe40000000f00 */
[----:B---3--:R-:W3:Y:S01]  /*29070*/  LDL.LU R7, [R1+0x914] ;  /* 0x0009140001077983 */ /* 0x008ee20000300800 */
[----:B------:R-:W-:-:S03]  /*29080*/  IMAD.MOV.U32 R11, RZ, RZ, R13 ;  /* 0x000000ffff0b7224 */ /* 0x000fc600078e000d */
[----:B------:R-:W4:Y:S01]  /*29090*/  LDL.LU R13, [R1+0x934] ;  /* 0x00093400010d7983 */ /* 0x000f220000300800 */
[----:B------:R-:W-:Y:S01]  /*290a0*/  IADD3 R12, P2, R12, R4, RZ ;  /* 0x000000040c0c7210 */ /* 0x000fe20007f5e0ff */
[----:B------:R-:W-:Y:S02]  /*290b0*/  IMAD.X R149, R149, 0x1, R3, P1 ;  /* 0x0000000195957824 */ /* 0x000fe400008e0603 */
[----:B------:R1:W-:Y:S01]  /*290c0*/  LDGSTS.E [R5+0x50d00], desc[UR16][R10.64], P0 ;  /* 0x50d000000a057fae */ /* 0x0003e20008121850 */
[----:B------:R-:W-:-:S03]  /*290d0*/  IADD3.X R150, R150, R3, RZ, P2, !PT ;  /* 0x0000000396967210 */ /* 0x000fc600017fe4ff */
[----:B------:R1:W-:Y:S04]  /*290e0*/  STL [R1+0x8d8], R9 ;  /* 0x0008d80901007387 */ /* 0x0003e80000100800 */
[----:B------:R1:W-:Y:S02]  /*290f0*/  STL [R1+0x8d4], R149 ;  /* 0x0008d49501007387 */ /* 0x0003e40000100800 */
[----:B-1----:R-:W-:Y:S02]  /*29100*/  IMAD.MOV.U32 R10, RZ, RZ, R9 ;  /* 0x000000ffff0a7224 */ /* 0x002fe400078e0009 */
[----:B------:R1:W-:Y:S01]  /*29110*/  STL [R1+0x8f8], R12 ;  /* 0x0008f80c01007387 */ /* 0x0003e20000100800 */
[----:B------:R-:W-:-:S03]  /*29120*/  IMAD.MOV.U32 R11, RZ, RZ, R149 ;  /* 0x000000ffff0b7224 */ /* 0x000fc600078e0095 */
[----:B------:R-:W4:Y:S04]  /*29130*/  LDL.LU R9, [R1+0x958] ;  /* 0x0009580001097983 */ /* 0x000f280000300800 */
[----:B------:R1:W-:Y:S04]  /*29140*/  STL [R1+0x8f4], R150 ;  /* 0x0008f49601007387 */ /* 0x0003e80000100800 */
[----:B------:R1:W-:Y:S04]  /*29150*/  LDGSTS.E [R5+0x51100], desc[UR16][R10.64], P0 ;  /* 0x511000000a057fae */ /* 0x0003e80008121850 */
[----:B------:R-:W4:Y:S01]  /*29160*/  LDL.LU R149, [R1+0x978] ;  /* 0x0009780001957983 */ /* 0x000f220000300800 */
[----:B-1----:R-:W-:-:S03]  /*29170*/  MOV R10, R12 ;  /* 0x0000000c000a7202 */ /* 0x002fc60000000f00 */
[----:B------:R-:W4:Y:S01]  /*29180*/  LDL.LU R12, [R1+0x954] ;  /* 0x00095400010c7983 */ /* 0x000f220000300800 */
[----:B------:R-:W-:-:S03]  /*29190*/  IMAD.MOV.U32 R11, RZ, RZ, R150 ;  /* 0x000000ffff0b7224 */ /* 0x000fc600078e0096 */
[----:B------:R-:W4:Y:S04]  /*291a0*/  LDL.LU R150, [R1+0x974] ;  /* 0x0009740001967983 */ /* 0x000f280000300800 */
[----:B------:R1:W-:Y:S01]  /*291b0*/  LDGSTS.E [R5+0x51500], desc[UR16][R10.64], P0 ;  /* 0x515000000a057fae */ /* 0x0003e20008121850 */
[----:B--2---:R-:W-:-:S05]  /*291c0*/  IADD3 R6, P1, R6, R4, RZ ;  /* 0x0000000406067210 */ /* 0x004fca0007f3e0ff */
[----:B------:R2:W-:Y:S01]  /*291d0*/  STL [R1+0x918], R6 ;  /* 0x0009180601007387 */ /* 0x0005e20000100800 */
[----:B-1----:R-:W-:Y:S01]  /*291e0*/  IMAD.MOV.U32 R10, RZ, RZ, R6 ;  /* 0x000000ffff0a7224 */ /* 0x002fe200078e0006 */
[----:B------:R-:W-:Y:S01]  /*291f0*/  IADD3 R8, P2, R8, R4, RZ ;  /* 0x0000000408087210 */ /* 0x000fe20007f5e0ff */
[----:B---3--:R-:W-:-:S03]  /*29200*/  IMAD.X R7, R7, 0x1, R3, P1 ;  /* 0x0000000107077824 */ /* 0x008fc600008e0603 */
[----:B----4-:R-:W-:Y:S02]  /*29210*/  IADD3.X R13, R13, R3, RZ, P2, !PT ;  /* 0x000000030d0d7210 */ /* 0x010fe400017fe4ff */
        /* <DEDUP_REMOVED lines=8> */
[----:B---3--:R-:W-:Y:S02]  /*292a0*/  MOV R10, R8 ;  /* 0x00000008000a7202 */ /* 0x008fe40000000f00 */
[----:B------:R-:W3:Y:S01]  /*292b0*/  LDL.LU R8, [R1+0x994] ;  /* 0x0009940001087983 */ /* 0x000ee20000300800 */
[----:B------:R-:W-:-:S03]  /*292c0*/  IMAD.MOV.U32 R11, RZ, RZ, R13 ;  /* 0x000000ffff0b7224 */ /* 0x000fc600078e000d */
[----:B----4-:R-:W4:Y:S01]  /*292d0*/  LDL.LU R13, [R1+0x9b4] ;  /* 0x0009b400010d7983 */ /* 0x010f220000300800 */
[----:B------:R-:W-:-:S03]  /*292e0*/  IADD3 R149, P2, R149, R4, RZ ;  /* 0x0000000495957210 */ /* 0x000fc60007f5e0ff */
[----:B------:R1:W-:Y:S01]  /*292f0*/  LDGSTS.E [R5+0x51d00], desc[UR16][R10.64], P0 ;  /* 0x51d000000a057fae */ /* 0x0003e20008121850 */
[----:B------:R-:W-:-:S03]  /*29300*/  IMAD.X R12, R12, 0x1, R3, P1 ;  /* 0x000000010c0c7824 */ /* 0x000fc600008e0603 */
[----:B------:R1:W-:Y:S01]  /*29310*/  STL [R1+0x958], R9 ;  /* 0x0009580901007387 */ /* 0x0003e20000100800 */
[----:B------:R-:W-:-:S03]  /*29320*/  IADD3.X R150, R150, R3, RZ, P2, !PT ;  /* 0x0000000396967210 */ /* 0x000fc600017fe4ff */
[----:B------:R1:W-:Y:S02]  /*29330*/  STL [R1+0x954], R12 ;  /* 0x0009540c01007387 */ /* 0x0003e40000100800 */
[----:B-1----:R-:W-:Y:S02]  /*29340*/  IMAD.MOV.U32 R10, RZ, RZ, R9 ;  /* 0x000000ffff0a7224 */ /* 0x002fe400078e0009 */
[----:B------:R-:W-:Y:S01]  /*29350*/  IMAD.MOV.U32 R11, RZ, RZ, R12 ;  /* 0x000000ffff0b7224 */ /* 0x000fe200078e000c */
[----:B------:R1:W-:Y:S04]  /*29360*/  STL [R1+0x978], R149 ;  /* 0x0009789501007387 */ /* 0x0003e80000100800 */
        /* <DEDUP_REMOVED lines=154> */
[----:B------:R-:W-:Y:S01]  /*29d10*/  STL [R1+0xb98], R6 ;  /* 0x000b980601007387 */ /* 0x000fe20000100800 */
[----:B-1----:R-:W-:Y:S01]  /*29d20*/  IMAD.MOV.U32 R10, RZ, RZ, R6 ;  /* 0x000000ffff0a7224 */ /* 0x002fe200078e0006 */
[----:B------:R-:W-:Y:S01]  /*29d30*/  IADD3 R7, P2, R7, R4, RZ ;  /* 0x0000000407077210 */ /* 0x000fe20007f5e0ff */
[----:B---3--:R-:W-:-:S03]  /*29d40*/  IMAD.X R8, R8, 0x1, R3, P1 ;  /* 0x0000000108087824 */ /* 0x008fc600008e0603 */
[----:B----4-:R-:W-:Y:S02]  /*29d50*/  IADD3.X R13, R13, R3, RZ, P2, !PT ;  /* 0x000000030d0d7210 */ /* 0x010fe400017fe4ff */
[----:B------:R1:W-:Y:S01]  /*29d60*/  STL [R1+0xb94], R8 ;  /* 0x000b940801007387 */ /* 0x0003e20000100800 */
[----:B------:R-:W-:-:S03]  /*29d70*/  IMAD.MOV.U32 R11, RZ, RZ, R8 ;  /* 0x000000ffff0b7224 */ /* 0x000fc600078e0008 */
[----:B------:R-:W-:Y:S04]  /*29d80*/  STL [R1+0xbb8], R7 ;  /* 0x000bb80701007387 */ /* 0x000fe80000100800 */
[----:B------:R2:W-:Y:S04]  /*29d90*/  LDGSTS.E [R5+0x56900], desc[UR16][R10.64], P0 ;  /* 0x569000000a057fae */ /* 0x0005e80008121850 */
[----:B-1----:R-:W3:Y:S04]  /*29da0*/  LDL.LU R8, [R1+0xc18] ;  /* 0x000c180001087983 */ /* 0x002ee80000300800 */
[----:B------:R1:W-:Y:S04]  /*29db0*/  STL [R1+0xbb4], R13 ;  /* 0x000bb40d01007387 */ /* 0x0003e80000100800 */
[----:B------:R-:W4:Y:S01]  /*29dc0*/  LDL.LU R6, [R1+0xc38] ;  /* 0x000c380001067983 */ /* 0x000f220000300800 */
[----:B--2---:R-:W-:Y:S01]  /*29dd0*/  IMAD.MOV.U32 R11, RZ, RZ, R13 ;  /* 0x000000ffff0b7224 */ /* 0x004fe200078e000d */
[----:B------:R-:W-:-:S02]  /*29de0*/  IADD3 R9, P1, R9, R4, RZ ;  /* 0x0000000409097210 */ /* 0x000fc40007f3e0ff */
[----:B-1----:R-:W2:Y:S01]  /*29df0*/  LDL.LU R13, [R1+0xc14] ;  /* 0x000c1400010d7983 */ /* 0x002ea20000300800 */
[----:B------:R-:W-:-:S03]  /*29e00*/  MOV R10, R7 ;  /* 0x00000007000a7202 */ /* 0x000fc60000000f00 */
[----:B------:R-:W2:Y:S01]  /*29e10*/  LDL.LU R7, [R1+0xc34] ;  /* 0x000c340001077983 */ /* 0x000ea20000300800 */
[----:B------:R-:W-:-:S03]  /*29e20*/  IADD3 R12, P2, R12, R4, RZ ;  /* 0x000000040c0c7210 */ /* 0x000fc60007f5e0ff */
[----:B------:R1:W-:Y:S04]  /*29e30*/  LDGSTS.E [R5+0x56d00], desc[UR16][R10.64], P0 ;  /* 0x56d000000a057fae */ /* 0x0003e80008121850 */
[----:B------:R1:W-:Y:S01]  /*29e40*/  STL [R1+0xbd8], R9 ;  /* 0x000bd80901007387 */ /* 0x0003e20000100800 */
[----:B------:R-:W-:Y:S02]  /*29e50*/  IMAD.X R149, R149, 0x1, R3, P1 ;  /* 0x0000000195957824 */ /* 0x000fe400008e0603 */
[----:B-1----:R-:W-:Y:S01]  /*29e60*/  IMAD.MOV.U32 R10, RZ, RZ, R9 ;  /* 0x000000ffff0a7224 */ /* 0x002fe200078e0009 */
[----:B------:R-:W-:Y:S02]  /*29e70*/  IADD3.X R150, R150, R3, RZ, P2, !PT ;  /* 0x0000000396967210 */ /* 0x000fe400017fe4ff */
[----:B------:R1:W-:Y:S01]  /*29e80*/  STL [R1+0xbd4], R149 ;  /* 0x000bd49501007387 */ /* 0x0003e20000100800 */
[----:B------:R-:W-:-:S03]  /*29e90*/  IMAD.MOV.U32 R11, RZ, RZ, R149 ;  /* 0x000000ffff0b7224 */ /* 0x000fc600078e0095 */
[----:B------:R1:W-:Y:S04]  /*29ea0*/  STL [R1+0xbf8], R12 ;  /* 0x000bf80c01007387 */ /* 0x0003e80000100800 */
[----:B------:R-:W2:Y:S04]  /*29eb0*/  LDL.LU R9, [R1+0x860] ;  /* 0x0008600001097983 */ /* 0x000ea80000300800 */
[----:B------:R1:W-:Y:S04]  /*29ec0*/  STL [R1+0xbf4], R150 ;  /* 0x000bf49601007387 */ /* 0x0003e80000100800 */
[----:B------:R1:W-:Y:S04]  /*29ed0*/  LDGSTS.E [R5+0x57100], desc[UR16][R10.64], P0 ;  /* 0x571000000a057fae */ /* 0x0003e80008121850 */
[----:B-1----:R-:W2:Y:S01]  /*29ee0*/  LDL.LU R149, [R1+0x880] ;  /* 0x0008800001957983 */ /* 0x002ea20000300800 */
[----:B------:R-:W-:-:S03]  /*29ef0*/  MOV R10, R12 ;  /* 0x0000000c000a7202 */ /* 0x000fc60000000f00 */
[----:B------:R-:W2:Y:S01]  /*29f00*/  LDL.LU R12, [R1+0x85c] ;  /* 0x00085c00010c7983 */ /* 0x000ea20000300800 */
[----:B------:R-:W-:-:S03]  /*29f10*/  IMAD.MOV.U32 R11, RZ, RZ, R150 ;  /* 0x000000ffff0b7224 */ /* 0x000fc600078e0096 */
[----:B------:R-:W2:Y:S04]  /*29f20*/  LDL.LU R150, [R1+0x87c] ;  /* 0x00087c0001967983 */ /* 0x000ea80000300800 */
[----:B------:R1:W-:Y:S01]  /*29f30*/  LDGSTS.E [R5+0x57500], desc[UR16][R10.64], P0 ;  /* 0x575000000a057fae */ /* 0x0003e20008121850 */
[-C--:B---3--:R-:W-:Y:S02]  /*29f40*/  IADD3 R8, P1, R8, R4.reuse, RZ ;  /* 0x0000000408087210 */ /* 0x088fe40007f3e0ff */
[----:B----4-:R-:W-:-:S03]  /*29f50*/  IADD3 R6, P2, R6, R4, RZ ;  /* 0x0000000406067210 */ /* 0x010fc60007f5e0ff */
[----:B-1----:R-:W-:Y:S02]  /*29f60*/  IMAD.MOV.U32 R10, RZ, RZ, R8 ;  /* 0x000000ffff0a7224 */ /* 0x002fe400078e0008 */
[----:B--2---:R-:W-:Y:S01]  /*29f70*/  IMAD.X R13, R13, 0x1, R3, P1 ;  /* 0x000000010d0d7824 */ /* 0x004fe200008e0603 */
[----:B------:R1:W-:Y:S01]  /*29f80*/  STL [R1+0xc18], R8 ;  /* 0x000c180801007387 */ /* 0x0003e20000100800 */
[----:B------:R-:W-:Y:S02]  /*29f90*/  IADD3.X R7, R7, R3, RZ, P2, !PT ;  /* 0x0000000307077210 */ /* 0x000fe400017fe4ff */
[----:B------:R-:W-:Y:S01]  /*29fa0*/  IMAD.MOV.U32 R11, RZ, RZ, R13 ;  /* 0x000000ffff0b7224 */ /* 0x000fe200078e000d */
[----:B------:R-:W-:Y:S04]  /*29fb0*/  STL [R1+0xc14], R13 ;  /* 0x000c140d01007387 */ /* 0x000fe80000100800 */
[----:B------:R2:W-:Y:S04]  /*29fc0*/  STL [R1+0xc38], R6 ;  /* 0x000c380601007387 */ /* 0x0005e80000100800 */
[----:B------:R3:W-:Y:S04]  /*29fd0*/  LDGSTS.E [R5+0x57900], desc[UR16][R10.64], P0 ;  /* 0x579000000a057fae */ /* 0x0007e80008121850 */
[----:B------:R4:W-:Y:S04]  /*29fe0*/  STL [R1+0xc34], R7 ;  /* 0x000c340701007387 */ /* 0x0009e80000100800 */
[----:B-1----:R-:W4:Y:S01]  /*29ff0*/  LDL.LU R8, [R1+0x89c] ;  /* 0x00089c0001087983 */ /* 0x002f220000300800 */
[----:B---3--:R-:W-:-:S03]  /*2a000*/  MOV R10, R6 ;  /* 0x00000006000a7202 */ /* 0x008fc60000000f00 */
[----:B--2---:R-:W2:Y:S01]  /*2a010*/  LDL.LU R6, [R1+0x8a0] ;  /* 0x0008a00001067983 */ /* 0x004ea20000300800 */
[----:B------:R-:W-:Y:S01]  /*2a020*/  IMAD.MOV.U32 R11, RZ, RZ, R7 ;  /* 0x000000ffff0b7224 */ /* 0x000fe200078e0007 */
[-C--:B------:R-:W-:Y:S02]  /*2a030*/  IADD3 R9, P1, R9, R4.reuse, RZ ;  /* 0x0000000409097210 */ /* 0x080fe40007f3e0ff */
[----:B------:R-:W3:Y:S04]  /*2a040*/  LDL.LU R13, [R1+0x8bc] ;  /* 0x0008bc00010d7983 */ /* 0x000ee80000300800 */
[----:B----4-:R-:W4:Y:S04]  /*2a050*/  LDL.LU R7, [R1+0x8c0] ;  /* 0x0008c00001077983 */ /* 0x010f280000300800 */
[----:B------:R1:W-:Y:S01]  /*2a060*/  LDGSTS.E [R5+0x57d00], desc[UR16][R10.64], P0 ;  /* 0x57d000000a057fae */ /* 0x0003e20008121850 */
[----:B------:R-:W-:-:S03]  /*2a070*/  IADD3 R149, P2, R149, R4, RZ ;  /* 0x0000000495957210 */ /* 0x000fc60007f5e0ff */
[----:B------:R1:W-:Y:S02]  /*2a080*/  STL [R1+0x860], R9 ;  /* 0x0008600901007387 */ /* 0x0003e40000100800 */
[----:B-1----:R-:W-:Y:S01]  /*2a090*/  LOP3.LUT R5, R14, 0x40, RZ, 0x3c, !PT ;  /* 0x000000400e057812 */ /* 0x002fe200078e3cff */
[----:B------:R-:W-:Y:S01]  /*2a0a0*/  IMAD.X R12, R12, 0x1, R3, P1 ;  /* 0x000000010c0c7824 */ /* 0x000fe200008e0603 */
[----:B------:R-:W-:Y:S01]  /*2a0b0*/  STL [R1+0x880], R149 ;  /* 0x0008809501007387 */ /* 0x000fe20000100800 */
[----:B------:R-:W-:Y:S01]  /*2a0c0*/  IMAD.MOV.U32 R10, RZ, RZ, R9 ;  /* 0x000000ffff0a7224 */ /* 0x000fe200078e0009 */
[----:B------:R-:W-:Y:S01]  /*2a0d0*/  IADD3 R5, R5, UR4, RZ ;  /* 0x0000000405057c10 */ /* 0x000fe2000fffe0ff */
[----:B------:R-:W-:Y:S01]  /*2a0e0*/  IMAD.X R150, R150, 0x1, R3, P2 ;  /* 0x0000000196967824 */ /* 0x000fe200010e0603 */
[----:B------:R-:W-:Y:S01]  /*2a0f0*/  MOV R11, R12 ;  /* 0x0000000c000b7202 */ /* 0x000fe20000000f00 */
[----:B------:R1:W-:Y:S04]  /*2a100*/  STL [R1+0x85c], R12 ;  /* 0x00085c0c01007387 */ /* 0x0003e80000100800 */
[----:B------:R-:W3:Y:S04]  /*2a110*/  LDL.LU R9, [R1+0x8e0] ;  /* 0x0008e00001097983 */ /* 0x000ee80000300800 */
[----:B------:R1:W-:Y:S04]  /*2a120*/  LDGSTS.E [R5+0x50200], desc[UR16][R10.64], P0 ;  /* 0x502000000a057fae */ /* 0x0003e80008121850 */
[----:B-1----:R-:W3:Y:S04]  /*2a130*/  LDL.LU R12, [R1+0x900] ;  /* 0x00090000010c7983 */ /* 0x002ee80000300800 */
[----:B------:R1:W-:Y:S01]  /*2a140*/  STL [R1+0x87c], R150 ;  /* 0x00087c9601007387 */ /* 0x0003e20000100800 */
[----:B------:R-:W-:-:S03]  /*2a150*/  IMAD.MOV.U32 R10, RZ, RZ, R149 ;  /* 0x000000ffff0a7224 */ /* 0x000fc600078e0095 */
[----:B------:R-:W3:Y:S01]  /*2a160*/  LDL.LU R149, [R1+0x8dc] ;  /* 0x0008dc0001957983 */ /* 0x000ee20000300800 */
[----:B------:R-:W-:-:S03]  /*2a170*/  IMAD.MOV.U32 R11, RZ, RZ, R150 ;  /* 0x000000ffff0b7224 */ /* 0x000fc600078e0096 */
[----:B-1----:R-:W3:Y:S04]  /*2a180*/  LDL.LU R150, [R1+0x8fc] ;  /* 0x0008fc0001967983 */ /* 0x002ee80000300800 */
[----:B------:R1:W-:Y:S01]  /*2a190*/  LDGSTS.E [R5+0x50600], desc[UR16][R10.64], P0 ;  /* 0x506000000a057fae */ /* 0x0003e20008121850 */
[----:B--2---:R-:W-:-:S04]  /*2a1a0*/  IADD3 R6, P1, R6, R4, RZ ;  /* 0x0000000406067210 */ /* 0x004fc80007f3e0ff */
[----:B------:R-:W-:Y:S02]  /*2a1b0*/  IADD3.X R8, R8, R3, RZ, P1, !PT ;  /* 0x0000000308087210 */ /* 0x000fe40000ffe4ff */
[----:B----4-:R-:W-:Y:S01]  /*2a1c0*/  IADD3 R7, P2, R7, R4, RZ ;  /* 0x0000000407077210 */ /* 0x010fe20007f5e0ff */
[----:B------:R2:W-:Y:S01]  /*2a1d0*/  STL [R1+0x8a0], R6 ;  /* 0x0008a00601007387 */ /* 0x0005e20000100800 */
[----:B-1----:R-:W-:Y:S01]  /*2a1e0*/  IMAD.MOV.U32 R10, RZ, RZ, R6 ;  /* 0x000000ffff0a7224 */ /* 0x002fe200078e0006 */
[----:B------:R-:W-:Y:S02]  /*2a1f0*/  MOV R11, R8 ;  /* 0x00000008000b7202 */ /* 0x000fe40000000f00 */
[----:B---3--:R-:W-:Y:S01]  /*2a200*/  IMAD.X R13, R13, 0x1, R3, P2 ;  /* 0x000000010d0d7824 */ /* 0x008fe200010e0603 */
[----:B------:R1:W-:Y:S04]  /*2a210*/  STL [R1+0x89c], R8 ;  /* 0x00089c0801007387 */ /* 0x0003e80000100800 */
[----:B------:R3:W-:Y:S04]  /*2a220*/  STL [R1+0x8c0], R7 ;  /* 0x0008c00701007387 */ /* 0x0007e80000100800 */
[----:B--2---:R-:W2:Y:S04]  /*2a230*/  LDL.LU R6, [R1+0x920] ;  /* 0x0009200001067983 */ /* 0x004ea80000300800 */
[----:B------:R4:W-:Y:S04]  /*2a240*/  STL [R1+0x8bc], R13 ;  /* 0x0008bc0d01007387 */ /* 0x0009e80000100800 */
[----:B------:R4:W-:Y:S04]  /*2a250*/  LDGSTS.E [R5+0x50a00], desc[UR16][R10.64], P0 ;  /* 0x50a000000a057fae */ /* 0x0009e80008121850 */
[----:B-1----:R-:W2:Y:S01]  /*2a260*/  LDL.LU R8, [R1+0x940] ;  /* 0x0009400001087983 */ /* 0x002ea20000300800 */
[----:B------:R-:W-:Y:S01]  /*2a270*/  IADD3 R9, P1, R9, R4, RZ ;  /* 0x0000000409097210 */ /* 0x000fe20007f3e0ff */
[----:B----4-:R-:W-:-:S02]  /*2a280*/  IMAD.MOV.U32 R10, RZ, RZ, R7 ;  /* 0x000000ffff0a7224 */ /* 0x010fc400078e0007 */
[----:B---3--:R-:W3:Y:S01]  /*2a290*/  LDL.LU R7, [R1+0x91c] ;  /* 0x00091c0001077983 */ /* 0x008ee20000300800 */
[----:B------:R-:W-:Y:S01]  /*2a2a0*/  IMAD.MOV.U32 R11, RZ, RZ, R13 ;  /* 0x000000ffff0b7224 */ /* 0x000fe200078e000d */
[----:B------:R-:W-:Y:S02]  /*2a2b0*/  IADD3 R12, P2, R12, R4, RZ ;  /* 0x000000040c0c7210 */ /* 0x000fe40007f5e0ff */
[----:B------:R-:W4:Y:S04]  /*2a2c0*/  LDL.LU R13, [R1+0x93c] ;  /* 0x00093c00010d7983 */ /* 0x000f280000300800 */
[----:B------:R1:W-:Y:S01]  /*2a2d0*/  LDGSTS.E [R5+0x50e00], desc[UR16][R10.64], P0 ;  /* 0x50e000000a057fae */ /* 0x0003e20008121850 */
[----:B------:R-:W-:-:S03]  /*2a2e0*/  IADD3.X R149, R149, R3, RZ, P1, !PT ;  /* 0x0000000395957210 */ /* 0x000fc60000ffe4ff */
[----:B------:R1:W-:Y:S01]  /*2a2f0*/  STL [R1+0x8e0], R9 ;  /* 0x0008e00901007387 */ /* 0x0003e20000100800 */
[----:B------:R-:W-:-:S03]  /*2a300*/  IMAD.X R150, R150, 0x1, R3, P2 ;  /* 0x0000000196967824 */ /* 0x000fc600010e0603 */
[----:B------:R1:W-:Y:S02]  /*2a310*/  STL [R1+0x8dc], R149 ;  /* 0x0008dc9501007387 */ /* 0x0003e40000100800 */
[----:B-1----:R-:W-:Y:S01]  /*2a320*/  IMAD.MOV.U32 R10, RZ, RZ, R9 ;  /* 0x000000ffff0a7224 */ /* 0x002fe200078e0009 */
[----:B------:R-:W-:Y:S01]  /*2a330*/  MOV R11, R149 ;  /* 0x00000095000b7202 */ /* 0x000fe20000000f00 */
[----:B------:R1:W-:Y:S04]  /*2a340*/  STL [R1+0x900], R12 ;  /* 0x0009000c01007387 */ /* 0x0003e80000100800 */
[----:B------:R-:W4:Y:S04]  /*2a350*/  LDL.LU R9, [R1+0x960] ;  /* 0x0009600001097983 */ /* 0x000f280000300800 */
[----:B------:R1:W-:Y:S04]  /*2a360*/  STL [R1+0x8fc], R150 ;  /* 0x0008fc9601007387 */ /* 0x0003e80000100800 */
[----:B------:R1:W-:Y:S04]  /*2a370*/  LDGSTS.E [R5+0x51200], desc[UR16][R10.64], P0 ;  /* 0x512000000a057fae */ /* 0x0003e80008121850 */
[----:B------:R-:W4:Y:S01]  /*2a380*/  LDL.LU R149, [R1+0x980] ;  /* 0x0009800001957983 */ /* 0x000f220000300800 */
[----:B-1----:R-:W-:-:S03]  /*2a390*/  IMAD.MOV.U32 R10, RZ, RZ, R12 ;  /* 0x000000ffff0a7224 */ /* 0x002fc600078e000c */
[----:B------:R-:W4:Y:S01]  /*2a3a0*/  LDL.LU R12, [R1+0x95c] ;  /* 0x00095c00010c7983 */ /* 0x000f220000300800 */
[----:B------:R-:W-:-:S03]  /*2a3b0*/  IMAD.MOV.U32 R11, RZ, RZ, R150 ;  /* 0x000000ffff0b7224 */ /* 0x000fc600078e0096 */
[----:B------:R-:W4:Y:S04]  /*2a3c0*/  LDL.LU R150, [R1+0x97c] ;  /* 0x00097c0001967983 */ /* 0x000f280000300800 */
[----:B------:R1:W-:Y:S01]  /*2a3d0*/  LDGSTS.E [R5+0x51600], desc[UR16][R10.64], P0 ;  /* 0x516000000a057fae */ /* 0x0003e20008121850 */
[----:B--2---:R-:W-:-:S05]  /*2a3e0*/  IADD3 R6, P1, R6, R4, RZ ;  /* 0x0000000406067210 */ /* 0x004fca0007f3e0ff */
[----:B------:R2:W-:Y:S01]  /*2a3f0*/  STL [R1+0x920], R6 ;  /* 0x0009200601007387 */ /* 0x0005e20000100800 */
[----:B-1----:R-:W-:Y:S01]  /*2a400*/  IMAD.MOV.U32 R10, RZ, RZ, R6 ;  /* 0x000000ffff0a7224 */ /* 0x002fe200078e0006 */
[----:B------:R-:W-:Y:S02]  /*2a410*/  IADD3 R8, P2, R8, R4, RZ ;  /* 0x0000000408087210 */ /* 0x000fe40007f5e0ff */
[----:B---3--:R-:W-:-:S03]  /*2a420*/  IADD3.X R7, R7, R3, RZ, P1, !PT ;  /* 0x0000000307077210 */ /* 0x008fc60000ffe4ff */
[----:B----4-:R-:W-:Y:S01]  /*2a430*/  IMAD.X R13, R13, 0x1, R3, P2 ;  /* 0x000000010d0d7824 */ /* 0x010fe200010e0603 */
[----:B------:R-:W-:Y:S01]  /*2a440*/  MOV R11, R7 ;  /* 0x00000007000b7202 */ /* 0x000fe20000000f00 */
[----:B------:R1:W-:Y:S04]  /*2a450*/  STL [R1+0x91c], R7 ;  /* 0x00091c0701007387 */ /* 0x0003e80000100800 */
[----:B------:R3:W-:Y:S04]  /*2a460*/  STL [R1+0x940], R8 ;  /* 0x0009400801007387 */ /* 0x0007e80000100800 */
[----:B--2---:R-:W2:Y:S04]  /*2a470*/  LDL.LU R6, [R1+0x9a0] ;  /* 0x0009a00001067983 */ /* 0x004ea80000300800 */
[----:B------:R4:W-:Y:S04]  /*2a480*/  STL [R1+0x93c], R13 ;  /* 0x00093c0d01007387 */ /* 0x0009e80000100800 */
[----:B------:R3:W-:Y:S04]  /*2a490*/  LDGSTS.E [R5+0x51a00], desc[UR16][R10.64], P0 ;  /* 0x51a000000a057fae */ /* 0x0007e80008121850 */
[----:B-1----:R-:W2:Y:S01]  /*2a4a0*/  LDL.LU R7, [R1+0x9c0] ;  /* 0x0009c00001077983 */ /* 0x002ea20000300800 */
[----:B------:R-:W-:Y:S01]  /*2a4b0*/  IADD3 R9, P1, R9, R4, RZ ;  /* 0x0000000409097210 */ /* 0x000fe20007f3e0ff */
[----:B---3--:R-:W-:-:S02]  /*2a4c0*/  IMAD.MOV.U32 R10, RZ, RZ, R8 ;  /* 0x000000ffff0a7224 */ /* 0x008fc400078e0008 */
[----:B------:R-:W3:Y:S01]  /*2a4d0*/  LDL.LU R8, [R1+0x99c] ;  /* 0x00099c0001087983 */ /* 0x000ee20000300800 */
[----:B------:R-:W-:Y:S01]  /*2a4e0*/  IMAD.MOV.U32 R11, RZ, RZ, R13 ;  /* 0x000000ffff0b7224 */ /* 0x000fe200078e000d */
[----:B------:R-:W-:Y:S02]  /*2a4f0*/  IADD3 R149, P2, R149, R4, RZ ;  /* 0x0000000495957210 */ /* 0x000fe40007f5e0ff */
[----:B----4-:R-:W4:Y:S04]  /*2a500*/  LDL.LU R13, [R1+0x9bc] ;  /* 0x0009bc00010d7983 */ /* 0x010f280000300800 */
        /* <DEDUP_REMOVED lines=162> */
[----:B------:R-:W-:Y:S01]  /*2af30*/  STL [R1+0xba0], R6 ;  /* 0x000ba00601007387 */ /* 0x000fe20000100800 */
[----:B-1----:R-:W-:Y:S01]  /*2af40*/  IMAD.MOV.U32 R10, RZ, RZ, R6 ;  /* 0x000000ffff0a7224 */ /* 0x002fe200078e0006 */
[----:B------:R-:W-:Y:S02]  /*2af50*/  IADD3 R7, P2, R7, R4, RZ ;  /* 0x0000000407077210 */ /* 0x000fe40007f5e0ff */
[----:B---3--:R-:W-:-:S03]  /*2af60*/  IADD3.X R8, R8, R3, RZ, P1, !PT ;  /* 0x0000000308087210 */ /* 0x008fc60000ffe4ff */
[----:B----4-:R-:W-:Y:S01]  /*2af70*/  IMAD.X R13, R13, 0x1, R3, P2 ;  /* 0x000000010d0d7824 */ /* 0x010fe200010e0603 */
[----:B------:R-:W-:Y:S01]  /*2af80*/  MOV R11, R8 ;  /* 0x00000008000b7202 */ /* 0x000fe20000000f00 */
[----:B------:R1:W-:Y:S04]  /*2af90*/  STL [R1+0xb9c], R8 ;  /* 0x000b9c0801007387 */ /* 0x0003e80000100800 */
[----:B------:R-:W-:Y:S04]  /*2afa0*/  STL [R1+0xbc0], R7 ;  /* 0x000bc00701007387 */ /* 0x000fe80000100800 */
[----:B------:R2:W-:Y:S04]  /*2afb0*/  LDGSTS.E [R5+0x56a00], desc[UR16][R10.64], P0 ;  /* 0x56a000000a057fae */ /* 0x0005e80008121850 */
[----:B-1----:R-:W3:Y:S04]  /*2afc0*/  LDL.LU R8, [R1+0xc20] ;  /* 0x000c200001087983 */ /* 0x002ee80000300800 */
[----:B------:R1:W-:Y:S04]  /*2afd0*/  STL [R1+0xbbc], R13 ;  /* 0x000bbc0d01007387 */ /* 0x0003e80000100800 */
[----:B------:R-:W4:Y:S01]  /*2afe0*/  LDL.LU R6, [R1+0xc40] ;  /* 0x000c400001067983 */ /* 0x000f220000300800 */
[----:B--2---:R-:W-:Y:S01]  /*2aff0*/  IMAD.MOV.U32 R11, RZ, RZ, R13 ;  /* 0x000000ffff0b7224 */ /* 0x004fe200078e000d */
[-C--:B------:R-:W-:Y:S01]  /*2b000*/  IADD3 R9, P1, R9, R4.reuse, RZ ;  /* 0x0000000409097210 */ /* 0x080fe20007f3e0ff */
[----:B------:R-:W-:Y:S01]  /*2b010*/  IMAD.MOV.U32 R10, RZ, RZ, R7 ;  /* 0x000000ffff0a7224 */ /* 0x000fe200078e0007 */
[----:B-1----:R-:W2:Y:S04]  /*2b020*/  LDL.LU R13, [R1+0xc1c] ;  /* 0x000c1c00010d7983 */ /* 0x002ea80000300800 */
[----:B------:R-:W2:Y:S01]  /*2b030*/  LDL.LU R7, [R1+0xc3c] ;  /* 0x000c3c0001077983 */ /* 0x000ea20000300800 */
[----:B------:R-:W-:-:S03]  /*2b040*/  IADD3 R12, P2, R12, R4, RZ ;  /* 0x000000040c0c7210 */ /* 0x000fc60007f5e0ff */
[----:B------:R1:W-:Y:S04]  /*2b050*/  LDGSTS.E [R5+0x56e00], desc[UR16][R10.64], P0 ;  /* 0x56e000000a057fae */ /* 0x0003e80008121850 */
[----:B------:R1:W-:Y:S01]  /*2b060*/  STL [R1+0xbe0], R9 ;  /* 0x000be00901007387 */ /* 0x0003e20000100800 */
[----:B------:R-:W-:Y:S01]  /*2b070*/  IADD3.X R149, R149, R3, RZ, P1, !PT ;  /* 0x0000000395957210 */ /* 0x000fe20000ffe4ff */
[----:B------:R-:W-:-:S03]  /*2b080*/  IMAD.X R150, R150, 0x1, R3, P2 ;  /* 0x0000000196967824 */ /* 0x000fc600010e0603 */
[----:B-1----:R-:W-:Y:S01]  /*2b090*/  MOV R11, R149 ;  /* 0x00000095000b7202 */ /* 0x002fe20000000f00 */
[----:B------:R-:W-:Y:S01]  /*2b0a0*/  IMAD.MOV.U32 R10, RZ, RZ, R9 ;  /* 0x000000ffff0a7224 */ /* 0x000fe200078e0009 */
[----:B------:R1:W-:Y:S04]  /*2b0b0*/  STL [R1+0xbdc], R149 ;  /* 0x000bdc9501007387 */ /* 0x0003e80000100800 */
[----:B------:R1:W-:Y:S04]  /*2b0c0*/  STL [R1+0xc00], R12 ;  /* 0x000c000c01007387 */ /* 0x0003e80000100800 */
[----:B------:R-:W2:Y:S04]  /*2b0d0*/  LDL.LU R9, [R1+0x868] ;  /* 0x0008680001097983 */ /* 0x000ea80000300800 */
[----:B------:R1:W-:Y:S04]  /*2b0e0*/  STL [R1+0xbfc], R150 ;  /* 0x000bfc9601007387 */ /* 0x0003e80000100800 */
[----:B------:R1:W-:Y:S04]  /*2b0f0*/  LDGSTS.E [R5+0x57200], desc[UR16][R10.64], P0 ;  /* 0x572000000a057fae */ /* 0x0003e80008121850 */
[----:B-1----:R-:W2:Y:S01]  /*2b100*/  LDL.LU R149, [R1+0x888] ;  /* 0x0008880001957983 */ /* 0x002ea20000300800 */
[----:B------:R-:W-:-:S03]  /*2b110*/  IMAD.MOV.U32 R10, RZ, RZ, R12 ;  /* 0x000000ffff0a7224 */ /* 0x000fc600078e000c */
[----:B------:R-:W2:Y:S01]  /*2b120*/  LDL.LU R12, [R1+0x864] ;  /* 0x00086400010c7983 */ /* 0x000ea20000300800 */
[----:B------:R-:W-:-:S03]  /*2b130*/  IMAD.MOV.U32 R11, RZ, RZ, R150 ;  /* 0x000000ffff0b7224 */ /* 0x000fc600078e0096 */
[----:B------:R-:W2:Y:S04]  /*2b140*/  LDL.LU R150, [R1+0x884] ;  /* 0x0008840001967983 */ /* 0x000ea80000300800 */
[----:B------:R1:W-:Y:S01]  /*2b150*/  LDGSTS.E [R5+0x57600], desc[UR16][R10.64], P0 ;  /* 0x576000000a057fae */ /* 0x0003e20008121850 */
[-C--:B---3--:R-:W-:Y:S02]  /*2b160*/  IADD3 R8, P1, R8, R4.reuse, RZ ;  /* 0x0000000408087210 */ /* 0x088fe40007f3e0ff */
[----:B----4-:R-:W-:-:S03]  /*2b170*/  IADD3 R6, P2, R6, R4, RZ ;  /* 0x0000000406067210 */ /* 0x010fc60007f5e0ff */
[----:B-1----:R-:W-:Y:S01]  /*2b180*/  IMAD.MOV.U32 R10, RZ, RZ, R8 ;  /* 0x000000ffff0a7224 */ /* 0x002fe200078e0008 */
[----:B--2---:R-:W-:Y:S01]  /*2b190*/  IADD3.X R13, R13, R3, RZ, P1, !PT ;  /* 0x000000030d0d7210 */ /* 0x004fe20000ffe4ff */
[----:B------:R1:W-:Y:S01]  /*2b1a0*/  STL [R1+0xc20], R8 ;  /* 0x000c200801007387 */ /* 0x0003e20000100800 */
[----:B------:R-:W-:Y:S02]  /*2b1b0*/  IMAD.X R7, R7, 0x1, R3, P2 ;  /* 0x0000000107077824 */ /* 0x000fe400010e0603 */
[----:B------:R-:W-:Y:S01]  /*2b1c0*/  MOV R11, R13 ;  /* 0x0000000d000b7202 */ /* 0x000fe20000000f00 */
[----:B------:R-:W-:Y:S04]  /*2b1d0*/  STL [R1+0xc1c], R13 ;  /* 0x000c1c0d01007387 */ /* 0x000fe80000100800 */
[----:B------:R2:W-:Y:S04]  /*2b1e0*/  STL [R1+0xc40], R6 ;  /* 0x000c400601007387 */ /* 0x0005e80000100800 */
[----:B------:R3:W-:Y:S04]  /*2b1f0*/  LDGSTS.E [R5+0x57a00], desc[UR16][R10.64], P0 ;  /* 0x57a000000a057fae */ /* 0x0007e80008121850 */
[----:B------:R4:W-:Y:S04]  /*2b200*/  STL [R1+0xc3c], R7 ;  /* 0x000c3c0701007387 */ /* 0x0009e80000100800 */
[----:B-1----:R-:W4:Y:S01]  /*2b210*/  LDL.LU R8, [R1+0x8a4] ;  /* 0x0008a40001087983 */ /* 0x002f220000300800 */
[----:B---3--:R-:W-:-:S02]  /*2b220*/  IMAD.MOV.U32 R10, RZ, RZ, R6 ;  /* 0x000000ffff0a7224 */ /* 0x008fc400078e0006 */
[----:B------:R-:W-:Y:S01]  /*2b230*/  IMAD.MOV.U32 R11, RZ, RZ, R7 ;  /* 0x000000ffff0b7224 */ /* 0x000fe200078e0007 */
[----:B--2---:R-:W2:Y:S01]  /*2b240*/  LDL.LU R6, [R1+0x8a8] ;  /* 0x0008a80001067983 */ /* 0x004ea20000300800 */
[----:B------:R-:W-:-:S03]  /*2b250*/  IADD3 R9, P1, R9, R4, RZ ;  /* 0x0000000409097210 */ /* 0x000fc60007f3e0ff */
[----:B------:R-:W3:Y:S04]  /*2b260*/  LDL.LU R13, [R1+0x8c4] ;  /* 0x0008c400010d7983 */ /* 0x000ee80000300800 */
[----:B------:R1:W-:Y:S04]  /*2b270*/  LDGSTS.E [R5+0x57e00], desc[UR16][R10.64], P0 ;  /* 0x57e000000a057fae */ /* 0x0003e80008121850 */
[----:B----4-:R-:W4:Y:S01]  /*2b280*/  LDL.LU R7, [R1+0x8c8] ;  /* 0x0008c80001077983 */ /* 0x010f220000300800 */
[----:B------:R-:W-:-:S03]  /*2b290*/  IADD3 R149, P2, R149, R4, RZ ;  /* 0x0000000495957210 */ /* 0x000fc60007f5e0ff */
[----:B------:R1:W-:Y:S02]  /*2b2a0*/  STL [R1+0x868], R9 ;  /* 0x0008680901007387 */ /* 0x0003e40000100800 */
[----:B-1----:R-:W-:Y:S02]  /*2b2b0*/  LOP3.LUT R5, R14, 0x60, RZ, 0x3c, !PT ;  /* 0x000000600e057812 */ /* 0x002fe400078e3cff */
[----:B------:R-:W-:-:S03]  /*2b2c0*/  IADD3.X R12, R12, R3, RZ, P1, !PT ;  /* 0x000000030c0c7210 */ /* 0x000fc60000ffe4ff */
[----:B------:R-:W-:Y:S01]  /*2b2d0*/  VIADD R5, R5, UR4 ;  /* 0x0000000405057c36 */ /* 0x000fe20008000000 */
[----:B------:R-:W-:Y:S01]  /*2b2e0*/  STL [R1+0x888], R149 ;  /* 0x0008889501007387 */ /* 0x000fe20000100800 */
[----:B------:R-:W-:Y:S01]  /*2b2f0*/  MOV R10, R9 ;  /* 0x00000009000a7202 */ /* 0x000fe20000000f00 */
[----:B------:R-:W-:Y:S02]  /*2b300*/  IMAD.X R150, R150, 0x1, R3, P2 ;  /* 0x0000000196967824 */ /* 0x000fe400010e0603 */
[----:B------:R-:W-:Y:S01]  /*2b310*/  IMAD.MOV.U32 R11, RZ, RZ, R12 ;  /* 0x000000ffff0b7224 */ /* 0x000fe200078e000c */
[----:B------:R1:W-:Y:S04]  /*2b320*/  STL [R1+0x864], R12 ;  /* 0x0008640c01007387 */ /* 0x0003e80000100800 */
[----:B------:R-:W3:Y:S04]  /*2b330*/  LDL.LU R9, [R1+0x8e8] ;  /* 0x0008e80001097983 */ /* 0x000ee80000300800 */
[----:B------:R1:W-:Y:S04]  /*2b340*/  LDGSTS.E [R5+0x50300], desc[UR16][R10.64], P0 ;  /* 0x503000000a057fae */ /* 0x0003e80008121850 */
[----:B-1----:R-:W3:Y:S04]  /*2b350*/  LDL.LU R12, [R1+0x908] ;  /* 0x00090800010c7983 */ /* 0x002ee80000300800 */
[----:B------:R1:W-:Y:S01]  /*2b360*/  STL [R1+0x884], R150 ;  /* 0x0008849601007387 */ /* 0x0003e20000100800 */
[----:B------:R-:W-:-:S03]  /*2b370*/  IMAD.MOV.U32 R10, RZ, RZ, R149 ;  /* 0x000000ffff0a7224 */ /* 0x000fc600078e0095 */
[----:B------:R-:W3:Y:S01]  /*2b380*/  LDL.LU R149, [R1+0x8e4] ;  /* 0x0008e40001957983 */ /* 0x000ee20000300800 */
[----:B------:R-:W-:-:S03]  /*2b390*/  MOV R11, R150 ;  /* 0x00000096000b7202 */ /* 0x000fc60000000f00 */
[----:B-1----:R-:W3:Y:S04]  /*2b3a0*/  LDL.LU R150, [R1+0x904] ;  /* 0x0009040001967983 */ /* 0x002ee80000300800 */
[----:B------:R1:W-:Y:S01]  /*2b3b0*/  LDGSTS.E [R5+0x50700], desc[UR16][R10.64], P0 ;  /* 0x507000000a057fae */ /* 0x0003e20008121850 */
[----:B--2---:R-:W-:-:S05]  /*2b3c0*/  IADD3 R6, P1, R6, R4, RZ ;  /* 0x0000000406067210 */ /* 0x004fca0007f3e0ff */
[----:B------:R-:W-:Y:S01]  /*2b3d0*/  IMAD.X R8, R8, 0x1, R3, P1 ;  /* 0x0000000108087824 */ /* 0x000fe200008e0603 */
[----:B------:R2:W-:Y:S01]  /*2b3e0*/  STL [R1+0x8a8], R6 ;  /* 0x0008a80601007387 */ /* 0x0005e20000100800 */
[----:B-1----:R-:W-:Y:S02]  /*2b3f0*/  MOV R10, R6 ;  /* 0x00000006000a7202 */ /* 0x002fe40000000f00 */
[----:B----4-:R-:W-:Y:S01]  /*2b400*/  IADD3 R7, P2, R7, R4, RZ ;  /* 0x0000000407077210 */ /* 0x010fe20007f5e0ff */
[----:B------:R1:W-:Y:S01]  /*2b410*/  STL [R1+0x8a4], R8 ;  /* 0x0008a40801007387 */ /* 0x0003e20000100800 */
[----:B------:R-:W-:-:S03]  /*2b420*/  IMAD.MOV.U32 R11, RZ, RZ, R8 ;  /* 0x000000ffff0b7224 */ /* 0x000fc600078e0008 */
[----:B---3--:R-:W-:Y:S01]  /*2b430*/  IMAD.X R13, R13, 0x1, R3, P2 ;  /* 0x000000010d0d7824 */ /* 0x008fe200010e0603 */
[----:B------:R3:W-:Y:S04]  /*2b440*/  STL [R1+0x8c8], R7 ;  /* 0x0008c80701007387 */ /* 0x0007e80000100800 */
[----:B--2---:R-:W2:Y:S04]  /*2b450*/  LDL.LU R6, [R1+0x928] ;  /* 0x0009280001067983 */ /* 0x004ea80000300800 */
[----:B------:R4:W-:Y:S04]  /*2b460*/  STL [R1+0x8c4], R13 ;  /* 0x0008c40d01007387 */ /* 0x0009e80000100800 */
[----:B------:R4:W-:Y:S04]  /*2b470*/  LDGSTS.E [R5+0x50b00], desc[UR16][R10.64], P0 ;  /* 0x50b000000a057fae */ /* 0x0009e80008121850 */
[----:B-1----:R-:W2:Y:S01]  /*2b480*/  LDL.LU R8, [R1+0x948] ;  /* 0x0009480001087983 */ /* 0x002ea20000300800 */
[-C--:B------:R-:W-:Y:S01]  /*2b490*/  IADD3 R9, P1, R9, R4.reuse, RZ ;  /* 0x0000000409097210 */ /* 0x080fe20007f3e0ff */
[----:B----4-:R-:W-:Y:S01]  /*2b4a0*/  IMAD.MOV.U32 R10, RZ, RZ, R7 ;  /* 0x000000ffff0a7224 */ /* 0x010fe200078e0007 */
[----:B------:R-:W-:Y:S01]  /*2b4b0*/  MOV R11, R13 ;  /* 0x0000000d000b7202 */ /* 0x000fe20000000f00 */
[----:B---3--:R-:W3:Y:S01]  /*2b4c0*/  LDL.LU R7, [R1+0x924] ;  /* 0x0009240001077983 */ /* 0x008ee20000300800 */
[----:B------:R-:W-:-:S03]  /*2b4d0*/  IADD3 R12, P2, R12, R4, RZ ;  /* 0x000000040c0c7210 */ /* 0x000fc60007f5e0ff */
[----:B------:R-:W4:Y:S04]  /*2b4e0*/  LDL.LU R13, [R1+0x944] ;  /* 0x00094400010d7983 */ /* 0x000f280000300800 */
[----:B------:R1:W-:Y:S01]  /*2b4f0*/  LDGSTS.E [R5+0x50f00], desc[UR16][R10.64], P0 ;  /* 0x50f000000a057fae */ /* 0x0003e20008121850 */
[----:B------:R-:W-:-:S03]  /*2b500*/  IMAD.X R149, R149, 0x1, R3, P1 ;  /* 0x0000000195957824 */ /* 0x000fc600008e0603 */
        /* <DEDUP_REMOVED lines=28> */
[-C--:B------:R-:W-:Y:S01]  /*2b6d0*/  IADD3 R9, P1, R9, R4.reuse, RZ ;  /* 0x0000000409097210 */ /* 0x080fe20007f3e0ff */
[----:B---3--:R-:W-:Y:S01]  /*2b6e0*/  IMAD.MOV.U32 R10, RZ, RZ, R8 ;  /* 0x000000ffff0a7224 */ /* 0x008fe200078e0008 */
[----:B------:R-:W-:Y:S01]  /*2b6f0*/  MOV R11, R13 ;  /* 0x0000000d000b7202 */ /* 0x000fe20000000f00 */
[----:B------:R-:W3:Y:S01]  /*2b700*/  LDL.LU R8, [R1+0x9a4] ;  /* 0x0009a40001087983 */ /* 0x000ee20000300800 */
[----:B------:R-:W-:-:S03]  /*2b710*/  IADD3 R149, P2, R149, R4, RZ ;  /* 0x0000000495957210 */ /* 0x000fc60007f5e0ff */
[----:B-1----:R-:W3:Y:S04]  /*2b720*/  LDL.LU R13, [R1+0x9c4] ;  /* 0x0009c400010d7983 */ /* 0x002ee80000300800 */
        /* <DEDUP_REMOVED lines=31> */
[----:B-1----:R-:W-:Y:S01]  /*2b920*/  IMAD.MOV.U32 R10, RZ, RZ, R7 ;  /* 0x000000ffff0a7224 */ /* 0x002fe200078e0007 */
[----:B------:R-:W-:Y:S01]  /*2b930*/  MOV R11, R13 ;  /* 0x0000000d000b7202 */ /* 0x000fe20000000f00 */
[----:B---3--:R-:W3:Y:S01]  /*2b940*/  LDL.LU R7, [R1+0xa24] ;  /* 0x000a240001077983 */ /* 0x008ee20000300800 */
[----:B------:R-:W-:-:S03]  /*2b950*/  IADD3 R12, P2, R12, R4, RZ ;  /* 0x000000040c0c7210 */ /* 0x000fc60007f5e0ff */
[----:B------:R-:W3:Y:S04]  /*2b960*/  LDL.LU R13, [R1+0xa44] ;  /* 0x000a4400010d7983 */ /* 0x000ee80000300800 */
[----:B------:R1:W-:Y:S01]  /*2b970*/  LDGSTS.E [R5+0x52f00], desc[UR16][R10.64], P0 ;  /* 0x52f000000a057fae */ /* 0x0003e20008121850 */
[----:B------:R-:W-:-:S03]  /*2b980*/  IMAD.X R149, R149, 0x1, R3, P1 ;  /* 0x0000000195957824 */ /* 0x000fc600008e0603 */
[----:B------:R-:W-:Y:S01]  /*2b990*/  STL [R1+0x9e8], R9 ;  /* 0x0009e80901007387 */ /* 0x000fe20000100800 */
[----:B------:R-:W-:-:S03]  /*2b9a0*/  IMAD.X R150, R150, 0x1, R3, P2 ;  /* 0x0000000196967824 */ /* 0x000fc600010e0603 */
[----:B------:R1:W-:Y:S02]  /*2b9b0*/  STL [R1+0x9e4], R149 ;  /* 0x0009e49501007387 */ /* 0x0003e40000100800 */
[----:B-1----:R-:W-:Y:S01]  /*2b9c0*/  MOV R10, R9 ;  /* 0x00000009000a7202 */ /* 0x002fe20000000f00 */
[----:B------:R-:W-:Y:S01]  /*2b9d0*/  IMAD.MOV.U32 R11, RZ, RZ, R149 ;  /* 0x000000ffff0b7224 */ /* 0x000fe200078e0095 */
[----:B------:R-:W-:Y:S04]  /*2b9e0*/  STL [R1+0xa08], R12 ;  /* 0x000a080c01007387 */ /* 0x000fe80000100800 */
[----:B------:R1:W-:Y:S04]  /*2b9f0*/  LDGSTS.E [R5+0x53300], desc[UR16][R10.64], P0 ;  /* 0x533000000a057fae */ /* 0x0003e80008121850 */
[----:B------:R-:W3:Y:S04]  /*2ba00*/  LDL.LU R149, [R1+0xa68] ;  /* 0x000a680001957983 */ /* 0x000ee80000300800 */
[----:B------:R1:W-:Y:S04]  /*2ba10*/  STL [R1+0xa04], R150 ;  /* 0x000a049601007387 */ /* 0x0003e80000100800 */
[----:B------:R-:W3:Y:S01]  /*2ba20*/  LDL.LU R9, [R1+0xa88] ;  /* 0x000a880001097983 */ /* 0x000ee20000300800 */
[----:B-1----:R-:W-:Y:S01]  /*2ba30*/  MOV R11, R150 ;  /* 0x00000096000b7202 */ /* 0x002fe20000000f00 */
[----:B------:R-:W-:-:S02]  /*2ba40*/  IMAD.MOV.U32 R10, RZ, RZ, R12 ;  /* 0x000000ffff0a7224 */ /* 0x000fc400078e000c */
[----:B------:R-:W3:Y:S04]  /*2ba50*/  LDL.LU R150, [R1+0xa64] ;  /* 0x000a640001967983 */ /* 0x000ee80000300800 */
[----:B------:R-:W3:Y:S04]  /*2ba60*/  LDL.LU R12, [R1+0xa84] ;  /* 0x000a8400010c7983 */ /* 0x000ee80000300800 */
[----:B------:R1:W-:Y:S01]  /*2ba70*/  LDGSTS.E [R5+0x53700], desc[UR16][R10.64], P0 ;  /* 0x537000000a057fae */ /* 0x0003e20008121850 */
[----:B----4-:R-:W-:-:S04]  /*2ba80*/  IADD3 R6, P1, R6, R4, RZ ;  /* 0x0000000406067210 */ /* 0x010fc80007f3e0ff */
[----:B-1----:R-:W-:Y:S02]  /*2ba90*/  MOV R10, R6 ;  /* 0x00000006000a7202 */ /* 0x002fe40000000f00 */
[----:B--2---:R-:W-:Y:S01]  /*2baa0*/  IADD3 R8, P2, R8, R4, RZ ;  /* 0x0000000408087210 */ /* 0x004fe20007f5e0ff */
[----:B------:R1:W-:Y:S01]  /*2bab0*/  STL [R1+0xa28], R6 ;  /* 0x000a280601007387 */ /* 0x0003e20000100800 */
[----:B---3--:R-:W-:-:S04]  /*2bac0*/  IMAD.X R7, R7, 0x1, R3, P1 ;  /* 0x0000000107077824 */ /* 0x008fc800008e0603 */
[----:B------:R-:W-:Y:S02]  /*2bad0*/  IMAD.MOV.U32 R11, RZ, RZ, R7 ;  /* 0x000000ffff0b7224 */ /* 0x000fe400078e0007 */
[----:B------:R-:W-:Y:S01]  /*2bae0*/  IMAD.X R13, R13, 0x1, R3, P2 ;  /* 0x000000010d0d7824 */ /* 0x000fe200010e0603 */
[----:B------:R2:W-:Y:S04]  /*2baf0*/  STL [R1+0xa24], R7 ;  /* 0x000a240701007387 */ /* 0x0005e80000100800 */
[----:B------:R3:W-:Y:S04]  /*2bb00*/  LDGSTS.E [R5+0x53b00], desc[UR16][R10.64], P0 ;  /* 0x53b000000a057fae */ /* 0x0007e80008121850 */
[----:B------:R-:W-:Y:S04]  /*2bb10*/  STL [R1+0xa48], R8 ;  /* 0x000a480801007387 */ /* 0x000fe80000100800 */
[----:B-1----:R-:W4:Y:S01]  /*2bb20*/  LDL.LU R6, [R1+0xaa8] ;  /* 0x000aa80001067983 */ /* 0x002f220000300800 */
[----:B---3--:R-:W-:Y:S01]  /*2bb30*/  IMAD.MOV.U32 R10, RZ, RZ, R8 ;  /* 0x000000ffff0a7224 */ /* 0x008fe200078e0008 */
[----:B------:R-:W-:-:S02]  /*2bb40*/  MOV R11, R13 ;  /* 0x0000000d000b7202 */ /* 0x000fc40000000f00 */
[-C--:B------:R-:W-:Y:S01]  /*2bb50*/  IADD3 R149, P1, R149, R4.reuse, RZ ;  /* 0x0000000495957210 */ /* 0x080fe20007f3e0ff */
[----:B------:R1:W-:Y:S04]  /*2bb60*/  STL [R1+0xa44], R13 ;  /* 0x000a440d01007387 */ /* 0x0003e80000100800 */
[----:B------:R3:W-:Y:S01]  /*2bb70*/  LDGSTS.E [R5+0x53f00], desc[UR16][R10.64], P0 ;  /* 0x53f000000a057fae */ /* 0x0007e20008121850 */
[----:B------:R-:W-:-:S03]  /*2bb80*/  IADD3 R9, P2, R9, R4, RZ ;  /* 0x0000000409097210 */ /* 0x000fc60007f5e0ff */
[----:B--2---:R-:W2:Y:S04]  /*2bb90*/  LDL.LU R7, [R1+0xac8] ;  /* 0x000ac80001077983 */ /* 0x004ea80000300800 */
[----:B-1----:R-:W2:Y:S01]  /*2bba0*/  LDL.LU R13, [R1+0xaa4] ;  /* 0x000aa400010d7983 */ /* 0x002ea20000300800 */
[----:B------:R-:W-:Y:S01]  /*2bbb0*/  IMAD.X R150, R150, 0x1, R3, P1 ;  /* 0x0000000196967824 */ /* 0x000fe200008e0603 */
[----:B---3--:R-:W-:-:S03]  /*2bbc0*/  MOV R10, R149 ;  /* 0x00000095000a7202 */ /* 0x008fc60000000f00 */
[----:B------:R-:W-:Y:S01]  /*2bbd0*/  IMAD.MOV.U32 R11, RZ, RZ, R150 ;  /* 0x000000ffff0b7224 */ /* 0x000fe200078e0096 */
[----:B------:R-:W3:Y:S01]  /*2bbe0*/  LDL.LU R8, [R1+0xac4] ;  /* 0x000ac40001087983 */ /* 0x000ee20000300800 */
[----:B------:R-:W-:-:S03]  /*2bbf0*/  IMAD.X R12, R12, 0x1, R3, P2 ;  /* 0x000000010c0c7824 */ /* 0x000fc600010e0603 */
[----:B------:R-:W-:Y:S04]  /*2bc00*/  STL [R1+0xa68], R149 ;  /* 0x000a689501007387 */ /* 0x000fe80000100800 */
[----:B------:R-:W-:Y:S04]  /*2bc10*/  STL [R1+0xa64], R150 ;  /* 0x000a649601007387 */ /* 0x000fe80000100800 */
[----:B------:R-:W-:Y:S04]  /*2bc20*/  STL [R1+0xa88], R9 ;  /* 0x000a880901007387 */ /* 0x000fe80000100800 */
[----:B------:R1:W-:Y:S04]  /*2bc30*/  LDGSTS.E [R5+0x54300], desc[UR16][R10.64], P0 ;  /* 0x543000000a057fae */ /* 0x0003e80008121850 */
[----:B------:R1:W-:Y:S02]  /*2bc40*/  STL [R1+0xa84], R12 ;  /* 0x000a840c01007387 */ /* 0x0003e40000100800 */
[----:B-1----:R-:W-:Y:S01]  /*2bc50*/  MOV R11, R12 ;  /* 0x0000000c000b7202 */ /* 0x002fe20000000f00 */
[----:B------:R-:W-:Y:S01]  /*2bc60*/  IMAD.MOV.U32 R10, RZ, RZ, R9 ;  /* 0x000000ffff0a7224 */ /* 0x000fe200078e0009 */
[----:B------:R-:W3:Y:S04]  /*2bc70*/  LDL.LU R12, [R1+0xae4] ;  /* 0x000ae400010c7983 */ /* 0x000ee80000300800 */
[----:B------:R-:W3:Y:S04]  /*2bc80*/  LDL.LU R9, [R1+0xae8] ;  /* 0x000ae80001097983 */ /* 0x000ee80000300800 */
[----:B------:R-:W3:Y:S04]  /*2bc90*/  LDL.LU R149, [R1+0xb04] ;  /* 0x000b040001957983 */ /* 0x000ee80000300800 */
[----:B------:R-:W3:Y:S04]  /*2bca0*/  LDL.LU R150, [R1+0xb08] ;  /* 0x000b080001967983 */ /* 0x000ee80000300800 */
[----:B------:R1:W-:Y:S01]  /*2bcb0*/  LDGSTS.E [R5+0x54700], desc[UR16][R10.64], P0 ;  /* 0x547000000a057fae */ /* 0x0003e20008121850 */
[----:B----4-:R-:W-:-:S04]  /*2bcc0*/  IADD3 R6, P1, R6, R4, RZ ;  /* 0x0000000406067210 */ /* 0x010fc80007f3e0ff */
[----:B-1----:R-:W-:Y:S01]  /*2bcd0*/  MOV R10, R6 ;  /* 0x00000006000a7202 */ /* 0x002fe20000000f00 */
[----:B------:R1:W-:Y:S01]  /*2bce0*/  STL [R1+0xaa8], R6 ;  /* 0x000aa80601007387 */ /* 0x0003e20000100800 */
[----:B--2---:R-:W-:Y:S01]  /*2bcf0*/  IADD3 R7, P2, R7, R4, RZ ;  /* 0x0000000407077210 */ /* 0x004fe20007f5e0ff */
[----:B------:R-:W-:-:S04]  /*2bd00*/  IMAD.X R13, R13, 0x1, R3, P1 ;  /* 0x000000010d0d7824 */ /* 0x000fc800008e0603 */
[----:B------:R-:W-:Y:S02]  /*2bd10*/  IMAD.MOV.U32 R11, RZ, RZ, R13 ;  /* 0x000000ffff0b7224 */ /* 0x000fe400078e000d */
[----:B---3--:R-:W-:-:S03]  /*2bd20*/  IMAD.X R8, R8, 0x1, R3, P2 ;  /* 0x0000000108087824 */ /* 0x008fc600010e0603 */
[----:B------:R2:W-:Y:S04]  /*2bd30*/  LDGSTS.E [R5+0x54b00], desc[UR16][R10.64], P0 ;  /* 0x54b000000a057fae */ /* 0x0005e80008121850 */
[----:B------:R3:W-:Y:S04]  /*2bd40*/  STL [R1+0xaa4], R13 ;  /* 0x000aa40d01007387 */ /* 0x0007e80000100800 */
[----:B------:R4:W-:Y:S01]  /*2bd50*/  STL [R1+0xac8], R7 ;  /* 0x000ac80701007387 */ /* 0x0009e20000100800 */
[----:B--2---:R-:W-:Y:S01]  /*2bd60*/  IMAD.MOV.U32 R10, RZ, RZ, R7 ;  /* 0x000000ffff0a7224 */ /* 0x004fe200078e0007 */
[----:B------:R-:W-:-:S02]  /*2bd70*/  MOV R11, R8 ;  /* 0x00000008000b7202 */ /* 0x000fc40000000f00 */
[----:B------:R-:W2:Y:S04]  /*2bd80*/  LDL.LU R151, [R1+0xb28] ;  /* 0x000b280001977983 */ /* 0x000ea80000300800 */
[----:B------:R4:W-:Y:S04]  /*2bd90*/  STL [R1+0xac4], R8 ;  /* 0x000ac40801007387 */ /* 0x0009e80000100800 */
[----:B------:R4:W-:Y:S04]  /*2bda0*/  LDGSTS.E [R5+0x54f00], desc[UR16][R10.64], P0 ;  /* 0x54f000000a057fae */ /* 0x0009e80008121850 */
[----:B-1----:R-:W2:Y:S04]  /*2bdb0*/  LDL.LU R6, [R1+0xb48] ;  /* 0x000b480001067983 */ /* 0x002ea80000300800 */
[----:B---3--:R-:W3:Y:S01]  /*2bdc0*/  LDL.LU R13, [R1+0xb44] ;  /* 0x000b4400010d7983 */ /* 0x008ee20000300800 */
[----:B------:R-:W-:-:S03]  /*2bdd0*/  IADD3 R9, P1, R9, R4, RZ ;  /* 0x0000000409097210 */ /* 0x000fc60007f3e0ff */
[----:B----4-:R-:W4:Y:S02]  /*2bde0*/  LDL.LU R7, [R1+0xb68] ;  /* 0x000b680001077983 */ /* 0x010f240000300800 */
[----:B------:R-:W-:Y:S01]  /*2bdf0*/  IMAD.X R12, R12, 0x1, R3, P1 ;  /* 0x000000010c0c7824 */ /* 0x000fe200008e0603 */
[----:B------:R-:W-:-:S03]  /*2be00*/  IADD3 R150, P2, R150, R4, RZ ;  /* 0x0000000496967210 */ /* 0x000fc60007f5e0ff */
[----:B------:R-:W-:Y:S01]  /*2be10*/  IMAD.MOV.U32 R11, RZ, RZ, R12 ;  /* 0x000000ffff0b7224 */ /* 0x000fe200078e000c */
[----:B------:R-:W-:Y:S01]  /*2be20*/  MOV R10, R9 ;  /* 0x00000009000a7202 */ /* 0x000fe20000000f00 */
[----:B------:R-:W4:Y:S01]  /*2be30*/  LDL.LU R8, [R1+0xb88] ;  /* 0x000b880001087983 */ /* 0x000f220000300800 */
[----:B------:R-:W-:-:S03]  /*2be40*/  IMAD.X R149, R149, 0x1, R3, P2 ;  /* 0x0000000195957824 */ /* 0x000fc600010e0603 */
[----:B------:R-:W-:Y:S04]  /*2be50*/  STL [R1+0xae8], R9 ;  /* 0x000ae80901007387 */ /* 0x000fe80000100800 */
[----:B------:R1:W-:Y:S04]  /*2be60*/  STL [R1+0xae4], R12 ;  /* 0x000ae40c01007387 */ /* 0x0003e80000100800 */
[----:B------:R1:W-:Y:S04]  /*2be70*/  LDGSTS.E [R5+0x55300], desc[UR16][R10.64], P0 ;  /* 0x553000000a057fae */ /* 0x0003e80008121850 */
[----:B------:R-:W-:Y:S04]  /*2be80*/  STL [R1+0xb08], R150 ;  /* 0x000b089601007387 */ /* 0x000fe80000100800 */
[----:B-1----:R-:W4:Y:S01]  /*2be90*/  LDL.LU R12, [R1+0xb64] ;  /* 0x000b6400010c7983 */ /* 0x002f220000300800 */
[----:B------:R-:W-:Y:S01]  /*2bea0*/  IMAD.MOV.U32 R10, RZ, RZ, R150 ;  /* 0x000000ffff0a7224 */ /* 0x000fe200078e0096 */
[----:B------:R-:W-:-:S02]  /*2beb0*/  MOV R11, R149 ;  /* 0x00000095000b7202 */ /* 0x000fc40000000f00 */
[----:B------:R1:W-:Y:S04]  /*2bec0*/  STL [R1+0xb04], R149 ;  /* 0x000b049501007387 */ /* 0x0003e80000100800 */
[----:B------:R-:W4:Y:S04]  /*2bed0*/  LDL.LU R9, [R1+0xb84] ;  /* 0x000b840001097983 */ /* 0x000f280000300800 */
[----:B------:R2:W-:Y:S04]  /*2bee0*/  LDGSTS.E [R5+0x55700], desc[UR16][R10.64], P0 ;  /* 0x557000000a057fae */ /* 0x0005e80008121850 */
[----:B-1----:R-:W5:Y:S04]  /*2bef0*/  LDL.LU R149, [R1+0xe00] ;  /* 0x000e000001957983 */ /* 0x002f680000300800 */
[----:B------:R-:W5:Y:S04]  /*2bf00*/  LDL.LU R150, [R1+0xdfc] ;  /* 0x000dfc0001967983 */ /* 0x000f680000300800 */
[----:B------:R-:W4:Y:S01]  /*2bf10*/  LDL.LU R11, [R1+0xb24] ;  /* 0x000b2400010b7983 */ /* 0x000f220000300800 */
[----:B--2---:R-:W-:-:S04]  /*2bf20*/  IADD3 R151, P1, R151, R4, RZ ;  /* 0x0000000497977210 */ /* 0x004fc80007f3e0ff */
[----:B------:R-:W-:Y:S01]  /*2bf30*/  MOV R10, R151 ;  /* 0x00000097000a7202 */ /* 0x000fe20000000f00 */
[----:B------:R-:W-:Y:S01]  /*2bf40*/  STL [R1+0xb28], R151 ;  /* 0x000b289701007387 */ /* 0x000fe20000100800 */
[----:B------:R-:W-:-:S05]  /*2bf50*/  IADD3 R6, P2, R6, R4, RZ ;  /* 0x0000000406067210 */ /* 0x000fca0007f5e0ff */
[----:B---3--:R-:W-:Y:S01]  /*2bf60*/  IMAD.X R13, R13, 0x1, R3, P2 ;  /* 0x000000010d0d7824 */ /* 0x008fe200010e0603 */
[----:B----4-:R-:W-:-:S05]  /*2bf70*/  IADD3 R8, P2, R8, R4, RZ ;  /* 0x0000000408087210 */ /* 0x010fca0007f5e0ff */
[--C-:B------:R-:W-:Y:S02]  /*2bf80*/  IMAD.X R9, R9, 0x1, R3.reuse, P2 ;  /* 0x0000000109097824 */ /* 0x100fe400010e0603 */
[----:B------:R-:W-:Y:S01]  /*2bf90*/  IMAD.X R11, R11, 0x1, R3, P1 ;  /* 0x000000010b0b7824 */ /* 0x000fe200008e0603 */
[----:B------:R-:W-:-:S04]  /*2bfa0*/  IADD3 R7, P1, R7, R4, RZ ;  /* 0x0000000407077210 */ /* 0x000fc80007f3e0ff */
[----:B------:R1:W-:Y:S01]  /*2bfb0*/  STL [R1+0xb24], R11 ;  /* 0x000b240b01007387 */ /* 0x0003e20000100800 */
[----:B------:R-:W-:-:S03]  /*2bfc0*/  IADD3.X R12, R12, R3, RZ, P1, !PT ;  /* 0x000000030c0c7210 */ /* 0x000fc60000ffe4ff */
[----:B------:R2:W-:Y:S04]  /*2bfd0*/  LDGSTS.E [R5+0x55b00], desc[UR16][R10.64], P0 ;  /* 0x55b000000a057fae */ /* 0x0005e80008121850 */
[----:B------:R3:W-:Y:S01]  /*2bfe0*/  STL [R1+0xb48], R6 ;  /* 0x000b480601007387 */ /* 0x0007e20000100800 */
[----:B--2---:R-:W-:Y:S02]  /*2bff0*/  IMAD.MOV.U32 R10, RZ, RZ, R6 ;  /* 0x000000ffff0a7224 */ /* 0x004fe400078e0006 */
[----:B-1----:R-:W-:Y:S01]  /*2c000*/  IMAD.MOV.U32 R11, RZ, RZ, R13 ;  /* 0x000000ffff0b7224 */ /* 0x002fe200078e000d */
[----:B------:R-:W-:Y:S04]  /*2c010*/  STL [R1+0xb44], R13 ;  /* 0x000b440d01007387 */ /* 0x000fe80000100800 */
[----:B------:R1:W-:Y:S04]  /*2c020*/  LDGSTS.E [R5+0x55f00], desc[UR16][R10.64], P0 ;  /* 0x55f000000a057fae */ /* 0x0003e80008121850 */
[----:B------:R-:W2:Y:S04]  /*2c030*/  LDL.LU R151, [R1+0xbc4] ;  /* 0x000bc40001977983 */ /* 0x000ea80000300800 */
[----:B---3--:R-:W3:Y:S01]  /*2c040*/  LDL.LU R6, [R1+0xbc8] ;  /* 0x000bc80001067983 */ /* 0x008ee20000300800 */
[----:B-1----:R-:W-:Y:S01]  /*2c050*/  IMAD.MOV.U32 R10, RZ, RZ, R7 ;  /* 0x000000ffff0a7224 */ /* 0x002fe200078e0007 */
[----:B------:R-:W-:-:S02]  /*2c060*/  MOV R11, R12 ;  /* 0x0000000c000b7202 */ /* 0x000fc40000000f00 */
[----:B------:R1:W-:Y:S04]  /*2c070*/  STL [R1+0xb68], R7 ;  /* 0x000b680701007387 */ /* 0x0003e80000100800 */
[----:B------:R-:W-:Y:S04]  /*2c080*/  STL [R1+0xb64], R12 ;  /* 0x000b640c01007387 */ /* 0x000fe80000100800 */
[----:B------:R4:W-:Y:S04]  /*2c090*/  STL [R1+0xb88], R8 ;  /* 0x000b880801007387 */ /* 0x0009e80000100800 */
[----:B------:R4:W-:Y:S04]  /*2c0a0*/  LDGSTS.E [R5+0x56300], desc[UR16][R10.64], P0 ;  /* 0x563000000a057fae */ /* 0x0009e80008121850 */
[----:B-1----:R-:W2:Y:S04]  /*2c0b0*/  LDL.LU R7, [R1+0xc08] ;  /* 0x000c080001077983 */ /* 0x002ea80000300800 */
[----:B------:R1:W-:Y:S01]  /*2c0c0*/  STL [R1+0xb84], R9 ;  /* 0x000b840901007387 */ /* 0x0003e20000100800 */
[----:B----4-:R-:W-:-:S02]  /*2c0d0*/  IMAD.MOV.U32 R10, RZ, RZ, R8 ;  /* 0x000000ffff0a7224 */ /* 0x010fc400078e0008 */
[----:B------:R-:W-:Y:S01]  /*2c0e0*/  IMAD.MOV.U32 R11, RZ, RZ, R9 ;  /* 0x000000ffff0b7224 */ /* 0x000fe200078e0009 */
[----:B------:R-:W4:Y:S04]  /*2c0f0*/  LDL.LU R8, [R1+0xc04] ;  /* 0x000c040001087983 */ /* 0x000f280000300800 */
[----:B------:R-:W4:Y:S04]  /*2c100*/  LDL.LU R13, [R1+0xc28] ;  /* 0x000c2800010d7983 */ /* 0x000f280000300800 */
[----:B------:R-:W4:Y:S04]  /*2c110*/  LDL.LU R12, [R1+0xc44] ;  /* 0x000c4400010c7983 */ /* 0x000f280000300800 */
[----:B-1----:R-:W4:Y:S04]  /*2c120*/  LDL.LU R9, [R1+0xc48] ;  /* 0x000c480001097983 */ /* 0x002f280000300800 */
[----:B------:R1:W-:Y:S04]  /*2c130*/  LDGSTS.E [R5+0x56700], desc[UR16][R10.64], P0 ;  /* 0x567000000a057fae */ /* 0x0003e80008121850 */
[----:B------:R-:W4:Y:S04]  /*2c140*/  LDL.LU R10, [R1+0xba4] ;  /* 0x000ba400010a7983 */ /* 0x000f280000300800 */
[----:B------:R-:W1:Y:S01]  /*2c150*/  LDL.LU R11, [R1+0xba8] ;  /* 0x000ba800010b7983 */ /* 0x000e620000300800 */
[----:B---3--:R-:W-:-:S05]  /*2c160*/  IADD3 R6, P2, R6, R4, RZ ;  /* 0x0000000406067210 */ /* 0x008fca0007f5e0ff */
[----:B--2---:R-:W-:Y:S01]  /*2c170*/  IMAD.X R151, R151, 0x1, R3, P2 ;  /* 0x0000000197977824 */ /* 0x004fe200010e0603 */
[----:B-1----:R-:W-:-:S04]  /*2c180*/  IADD3 R11, P1, R11, R4, RZ ;  /* 0x000000040b0b7210 */ /* 0x002fc80007f3e0ff */
[----:B----4-:R-:W-:Y:S01]  /*2c190*/  IADD3.X R10, R10, R3, RZ, P1, !PT ;  /* 0x000000030a0a7210 */ /* 0x010fe20000ffe4ff */
[----:B------:R1:W-:Y:S04]  /*2c1a0*/  STL [R1+0xba8], R11 ;  /* 0x000ba80b01007387 */ /* 0x0003e80000100800 */
[----:B------:R2:W-:Y:S01]  /*2c1b0*/  STL [R1+0xba4], R10 ;  /* 0x000ba40a01007387 */ /* 0x0005e20000100800 */
[----:B-1----:R-:W-:-:S04]  /*2c1c0*/  LOP3.LUT R11, R11, R10, RZ, 0x3c, !PT ;  /* 0x0000000a0b0b7212 */ /* 0x002fc800078e3cff */
[----:B--2---:R-:W-:-:S04]  /*2c1d0*/  LOP3.LUT R10, R11, R10, RZ, 0x3c, !PT ;  /* 0x0000000a0b0a7212 */ /* 0x004fc800078e3cff */
[----:B------:R-:W-:Y:S01]  /*2c1e0*/  LOP3.LUT R11, R11, R10, RZ, 0x3c, !PT ;  /* 0x0000000a0b0b7212 */ /* 0x000fe200078e3cff */
[----:B------:R-:W-:Y:S04]  /*2c1f0*/  STL [R1+0xbc8], R6 ;  /* 0x000bc80601007387 */ /* 0x000fe80000100800 */
[----:B------:R1:W-:Y:S04]  /*2c200*/  LDGSTS.E [R5+0x56b00], desc[UR16][R10.64], P0 ;  /* 0x56b000000a057fae */ /* 0x0003e80008121850 */
[----:B------:R2:W-:Y:S01]  /*2c210*/  STL [R1+0xbc4], R151 ;  /* 0x000bc49701007387 */ /* 0x0005e20000100800 */
[----:B-1----:R-:W-:Y:S01]  /*2c220*/  IMAD.MOV.U32 R10, RZ, RZ, R6 ;  /* 0x000000ffff0a7224 */ /* 0x002fe200078e0006 */
[----:B------:R-:W-:-:S02]  /*2c230*/  MOV R11, R151 ;  /* 0x00000097000b7202 */ /* 0x000fc40000000f00 */
[----:B--2---:R-:W5:Y:S04]  /*2c240*/  LDL.LU R151, [R1+0xdf8] ;  /* 0x000df80001977983 */ /* 0x004f680000300800 */
[----:B------:R-:W2:Y:S04]  /*2c250*/  LDL.LU R6, [R1+0xdf4] ;  /* 0x000df40001067983 */ /* 0x000ea80000300800 */
[----:B------:R1:W-:Y:S04]  /*2c260*/  LDGSTS.E [R5+0x56f00], desc[UR16][R10.64], P0 ;  /* 0x56f000000a057fae */ /* 0x0003e80008121850 */
[----:B------:R-:W3:Y:S04]  /*2c270*/  LDL.LU R10, [R1+0xbe4] ;  /* 0x000be400010a7983 */ /* 0x000ee80000300800 */
[----:B------:R-:W1:Y:S01]  /*2c280*/  LDL.LU R11, [R1+0xbe8] ;  /* 0x000be800010b7983 */ /* 0x000e620000300800 */
[----:B------:R-:W-:-:S05]  /*2c290*/  IADD3 R7, P2, R7, R4, RZ ;  /* 0x0000000407077210 */ /* 0x000fca0007f5e0ff */
[----:B------:R-:W-:Y:S01]  /*2c2a0*/  IMAD.X R8, R8, 0x1, R3, P2 ;  /* 0x0000000108087824 */ /* 0x000fe200010e0603 */
[----:B-1----:R-:W-:-:S05]  /*2c2b0*/  IADD3 R11, P1, R11, R4, RZ ;  /* 0x000000040b0b7210 */ /* 0x002fca0007f3e0ff */
[----:B---3--:R-:W-:Y:S01]  /*2c2c0*/  IMAD.X R10, R10, 0x1, R3, P1 ;  /* 0x000000010a0a7824 */ /* 0x008fe200008e0603 */
[----:B------:R1:W-:Y:S04]  /*2c2d0*/  STL [R1+0xbe8], R11 ;  /* 0x000be80b01007387 */ /* 0x0003e80000100800 */
[----:B------:R3:W-:Y:S01]  /*2c2e0*/  STL [R1+0xbe4], R10 ;  /* 0x000be40a01007387 */ /* 0x0007e20000100800 */
[----:B-1----:R-:W-:-:S04]  /*2c2f0*/  LOP3.LUT R11, R11, R10, RZ, 0x3c, !PT ;  /* 0x0000000a0b0b7212 */ /* 0x002fc800078e3cff */
[----:B---3--:R-:W-:-:S04]  /*2c300*/  LOP3.LUT R10, R11, R10, RZ, 0x3c, !PT ;  /* 0x0000000a0b0a7212 */ /* 0x008fc800078e3cff */
[----:B------:R-:W-:Y:S01]  /*2c310*/  LOP3.LUT R11, R11, R10, RZ, 0x3c, !PT ;  /* 0x0000000a0b0b7212 */ /* 0x000fe200078e3cff */
[----:B------:R-:W-:Y:S04]  /*2c320*/  STL [R1+0xc08], R7 ;  /* 0x000c080701007387 */ /* 0x000fe80000100800 */
[----:B------:R1:W-:Y:S04]  /*2c330*/  LDGSTS.E [R5+0x57300], desc[UR16][R10.64], P0 ;  /* 0x573000000a057fae */ /* 0x0003e80008121850 */
[----:B------:R3:W-:Y:S01]  /*2c340*/  STL [R1+0xc04], R8 ;  /* 0x000c040801007387 */ /* 0x0007e20000100800 */
[----:B-1----:R-:W-:Y:S01]  /*2c350*/  MOV R10, R7 ;  /* 0x00000007000a7202 */ /* 0x002fe20000000f00 */
[----:B------:R-:W-:-:S02]  /*2c360*/  IMAD.MOV.U32 R11, RZ, RZ, R8 ;  /* 0x000000ffff0b7224 */ /* 0x000fc400078e0008 */
[----:B---3--:R-:W5:Y:S04]  /*2c370*/  LDL.LU R8, [R1+0xdf0] ;  /* 0x000df00001087983 */ /* 0x008f680000300800 */
[----:B------:R-:W5:Y:S04]  /*2c380*/  LDL.LU R7, [R1+0xdec] ;  /* 0x000dec0001077983 */ /* 0x000f680000300800 */
[----:B------:R1:W-:Y:S04]  /*2c390*/  LDGSTS.E [R5+0x57700], desc[UR16][R10.64], P0 ;  /* 0x577000000a057fae */ /* 0x0003e80008121850 */
[----:B------:R-:W3:Y:S01]  /*2c3a0*/  LDL.LU R11, [R1+0xc24] ;  /* 0x000c2400010b7983 */ /* 0x000ee20000300800 */
[----:B------:R-:W-:-:S02]  /*2c3b0*/  IADD3 R13, P1, R13, R4, RZ ;  /* 0x000000040d0d7210 */ /* 0x000fc40007f3e0ff */
[----:B------:R-:W-:-:S03]  /*2c3c0*/  IADD3 R9, P2, R9, R4, RZ ;  /* 0x0000000409097210 */ /* 0x000fc60007f5e0ff */
[----:B-1----:R-:W-:Y:S01]  /*2c3d0*/  IMAD.MOV.U32 R10, RZ, RZ, R13 ;  /* 0x000000ffff0a7224 */ /* 0x002fe200078e000d */
[----:B------:R-:W-:Y:S01]  /*2c3e0*/  IADD3.X R12, R12, R3, RZ, P2, !PT ;  /* 0x000000030c0c7210 */ /* 0x000fe200017fe4ff */
[----:B------:R-:W-:Y:S01]  /*2c3f0*/  STL [R1+0xc28], R13 ;  /* 0x000c280d01007387 */ /* 0x000fe20000100800 */
[----:B------:R-:W-:Y:S02]  /*2c400*/  VIADD R15, R15, 0x1 ;  /* 0x000000010f0f7836 */ /* 0x000fe40000000000 */
[----:B---3--:R-:W-:-:S05]  /*2c410*/  IMAD.X R11, R11, 0x1, R3, P1 ;  /* 0x000000010b0b7824 */ /* 0x008fca00008e0603 */
[----:B------:R1:W-:Y:S04]  /*2c420*/  STL [R1+0xc24], R11 ;  /* 0x000c240b01007387 */ /* 0x0003e80000100800 */
[----:B------:R3:W-:Y:S04]  /*2c430*/  LDGSTS.E [R5+0x57b00], desc[UR16][R10.64], P0 ;  /* 0x57b000000a057fae */ /* 0x0007e80008121850 */
[----:B------:R4:W-:Y:S01]  /*2c440*/  STL [R1+0xc48], R9 ;  /* 0x000c480901007387 */ /* 0x0009e20000100800 */
[----:B---3--:R-:W-:Y:S01]  /*2c450*/  IMAD.MOV.U32 R10, RZ, RZ, R9 ;  /* 0x000000ffff0a7224 */ /* 0x008fe200078e0009 */
[----:B-1----:R-:W-:-:S02]  /*2c460*/  MOV R11, R12 ;  /* 0x0000000c000b7202 */ /* 0x002fc40000000f00 */
[----:B------:R4:W-:Y:S04]  /*2c470*/  STL [R1+0xc44], R12 ;  /* 0x000c440c01007387 */ /* 0x0009e80000100800 */
[----:B------:R4:W-:Y:S01]  /*2c480*/  LDGSTS.E [R5+0x57f00], desc[UR16][R10.64], P0 ;  /* 0x57f000000a057fae */ /* 0x0009e20008121850 */
[----:B--2---:R-:W-:-:S03]  /*2c490*/  ISETP.NE.U32.AND P0, PT, R15, R6, PT ;  /* 0x000000060f00720c */ /* 0x004fc60003f05070 */
[----:B------:R4:W5:Y:S04]  /*2c4a0*/  LDL.LU R6, [R1+0xde8] ;  /* 0x000de80001067983 */ /* 0x0009680000300800 */
[----:B------:R-:W0:Y:S06]  /*2c4b0*/  LDGDEPBAR ;  /* 0x00000000000079af */ /* 0x000e2c0000000000 */
[----:B----4-:R-:W-:Y:S05]  /*2c4c0*/  @P0 BRA `(.L_x_1) ;  /* 0xffffff3400540947 */ /* 0x010fea000383ffff */
.L_x_0:
[----:B------:R-:W2:Y:S01]  /*2c4d0*/  LDL.LU R16, [R1+0x400] ;  /* 0x0004000001107983 */ /* 0x000ea20000300800 */
[----:B------:R-:W-:-:S04]  /*2c4e0*/  DEPBAR.LE SB0, 0x0 ;  /* 0x000080000000791a */ /* 0x000fc80000000000 */
[----:B------:R-:W2:Y:S01]  /*2c4f0*/  LDL.LU R17, [R1+0x408] ;  /* 0x0004080001117983 */ /* 0x000ea20000300800 */
[----:B------:R-:W1:Y:S01]  /*2c500*/  S2R R5, SR_TID.X ;  /* 0x0000000000057919 */ /* 0x000e620000002100 */
[----:B------:R-:W-:Y:S01]  /*2c510*/  IMAD.MOV.U32 R14, RZ, RZ, R24 ;  /* 0x000000ffff0e7224 */ /* 0x000fe200078e0018 */
[C---:B-----5:R-:W-:Y:S01]  /*2c520*/  IADD3 R3, R6.reuse, 0x2, RZ ;  /* 0x0000000206037810 */ /* 0x060fe20007ffe0ff */
[----:B------:R-:W-:Y:S01]  /*2c530*/  IMAD.MOV.U32 R15, RZ, RZ, R26 ;  /* 0x000000ffff0f7224 */ /* 0x000fe200078e001a */
[----:B------:R-:W2:Y:S01]  /*2c540*/  LDL.LU R18, [R1+0x200] ;  /* 0x0002000001127983 */ /* 0x000ea20000300800 */
[----:B------:R-:W-:Y:S01]  /*2c550*/  IMAD.MOV.U32 R158, RZ, RZ, R121 ;  /* 0x000000ffff9e7224 */ /* 0x000fe200078e0079 */
[----:B------:R-:W-:Y:S01]  /*2c560*/  MOV R159, R123 ;  /* 0x0000007b009f7202 */ /* 0x000fe20000000f00 */
[----:B------:R-:W-:Y:S01]  /*2c570*/  IMAD.MOV.U32 R175, RZ, RZ, R127 ;  /* 0x000000ffffaf7224 */ /* 0x000fe200078e007f */
[----:B------:R-:W2:Y:S01]  /*2c580*/  LDL.LU R19, [R1+0x208] ;  /* 0x0002080001137983 */ /* 0x000ea20000300800 */
[----:B------:R-:W-:Y:S01]  /*2c590*/  MOV R174, R125 ;  /* 0x0000007d00ae7202 */ /* 0x000fe20000000f00 */
[----:B------:R-:W-:Y:S01]  /*2c5a0*/  IMAD.MOV.U32 R170, RZ, RZ, R128 ;  /* 0x000000ffffaa7224 */ /* 0x000fe200078e0080 */
[----:B------:R-:W-:Y:S01]  /*2c5b0*/  MOV R171, R130 ;  /* 0x0000008200ab7202 */ /* 0x000fe20000000f00 */
[----:B------:R-:W3:Y:S01]  /*2c5c0*/  LDL.LU R12, [R1] ;  /* 0x00000000010c7983 */ /* 0x000ee20000300800 */
[----:B------:R-:W-:Y:S01]  /*2c5d0*/  MOV R182, R132 ;  /* 0x0000008400b67202 */ /* 0x000fe20000000f00 */
[----:B------:R-:W-:Y:S01]  /*2c5e0*/  IMAD.MOV.U32 R183, RZ, RZ, R134 ;  /* 0x000000ffffb77224 */ /* 0x000fe200078e0086 */
[----:B------:R-:W-:Y:S01]  /*2c5f0*/  MOV R199, R135 ;  /* 0x0000008700c77202 */ /* 0x000fe20000000f00 */
[----:B------:R-:W3:Y:S01]  /*2c600*/  LDL.LU R13, [R1+0x8] ;  /* 0x00000800010d7983 */ /* 0x000ee20000300800 */
[----:B------:R-:W-:Y:S01]  /*2c610*/  IMAD.MOV.U32 R198, RZ, RZ, R133 ;  /* 0x000000ffffc67224 */ /* 0x000fe200078e0085 */
[----:B------:R-:W-:Y:S01]  /*2c620*/  ULDC UR5, c[0x0][0x22c] ;  /* 0x00008b0000057ab9 */ /* 0x000fe20000000800 */
[----:B------:R-:W-:Y:S01]  /*2c630*/  IMAD.MOV.U32 R194, RZ, RZ, R136 ;  /* 0x000000ffffc27224 */ /* 0x000fe200078e0088 */
[----:B------:R-:W-:Y:S01]  /*2c640*/  ULDC UR4, c[0x0][0x22c] ;  /* 0x00008b0000047ab9 */ /* 0x000fe20000000800 */
[----:B------:R-:W-:Y:S01]  /*2c650*/  IMAD.MOV.U32 R195, RZ, RZ, R138 ;  /* 0x000000ffffc37224 */ /* 0x000fe200078e008a */
[----:B------:R-:W-:Y:S01]  /*2c660*/  MOV R207, R142 ;  /* 0x0000008e00cf7202 */ /* 0x000fe20000000f00 */
[----:B------:R-:W-:Y:S01]  /*2c670*/  IMAD.MOV.U32 R206, RZ, RZ, R140 ;  /* 0x000000ffffce7224 */ /* 0x000fe200078e008c */
[----:B------:R-:W-:Y:S01]  /*2c680*/  ISETP.GE.AND P4, PT, R3, UR5, PT ;  /* 0x0000000503007c0c */ /* 0x000fe2000bf86270 */
[----:B------:R-:W-:Y:S01]  /*2c690*/  IMAD.MOV.U32 R218, RZ, RZ, R141 ;  /* 0x000000ffffda7224 */ /* 0x000fe200078e008d */
[----:B------:R-:W-:Y:S01]  /*2c6a0*/  IADD3 R3, R6, 0x4, RZ ;  /* 0x0000000406037810 */ /* 0x000fe20007ffe0ff */
[----:B------:R-:W-:Y:S01]  /*2c6b0*/  IMAD.MOV.U32 R219, RZ, RZ, R143 ;  /* 0x000000ffffdb7224 */ /* 0x000fe200078e008f */
[----:B------:R-:W-:Y:S01]  /*2c6c0*/  ULDC UR5, c[0x0][0x22c] ;  /* 0x00008b0000057ab9 */ /* 0x000fe20000000800 */
[----:B------:R-:W-:Y:S01]  /*2c6d0*/  ULDC.64 UR6, c[0x0][0x228] ;  /* 0x00008a0000067ab9 */ /* 0x000fe20000000a00 */
[----:B------:R-:W-:Y:S01]  /*2c6e0*/  ULDC.64 UR26, c[0x0][0x228] ;  /* 0x00008a00001a7ab9 */ /* 0x000fe20000000a00 */
[----:B------:R-:W-:Y:S01]  /*2c6f0*/  ULDC UR28, c[0x0][0x248] ;  /* 0x00009200001c7ab9 */ /* 0x000fe20000000800 */
[C---:B-1----:R-:W-:Y:S01]  /*2c700*/  IMAD.SHL.U32 R2, R5.reuse, 0x10, RZ ;  /* 0x0000001005027824 */ /* 0x042fe200078e00ff */
[C---:B------:R-:W-:Y:S01]  /*2c710*/  SHF.L.U32 R0, R5.reuse, 0x6, RZ ;  /* 0x0000000605007819 */ /* 0x040fe200000006ff */
[C---:B------:R-:W-:Y:S01]  /*2c720*/  IMAD.SHL.U32 R4, R5.reuse, 0x8, RZ ;  /* 0x0000000805047824 */ /* 0x040fe200078e00ff */
[----:B------:R-:W-:Y:S01]  /*2c730*/  LOP3.LUT R5, R5, 0x7f, RZ, 0xc0, !PT ;  /* 0x0000007f05057812 */ /* 0x000fe200078ec0ff */
[----:B------:R-:W-:Y:S01]  /*2c740*/  ULDC.64 UR22, c[0x0][0x228] ;  /* 0x00008a0000167ab9 */ /* 0x000fe20000000a00 */
[----:B------:R-:W-:Y:S01]  /*2c750*/  LOP3.LUT R2, R2, 0xf0, RZ, 0xc0, !PT ;  /* 0x000000f002027812 */ /* 0x000fe200078ec0ff */
[----:B------:R-:W-:Y:S01]  /*2c760*/  ULDC.64 UR24, c[0x0][0x228] ;  /* 0x00008a0000187ab9 */ /* 0x000fe20000000a00 */
[----:B------:R-:W-:Y:S01]  /*2c770*/  LOP3.LUT R0, R0, 0x400, RZ, 0xc0, !PT ;  /* 0x0000040000007812 */ /* 0x000fe200078ec0ff */
[----:B------:R-:W-:Y:S01]  /*2c780*/  ULDC.64 UR18, c[0x0][0x228] ;  /* 0x00008a0000127ab9 */ /* 0x000fe20000000a00 */
[----:B------:R-:W-:Y:S01]  /*2c790*/  LOP3.LUT R4, R4, 0x300, RZ, 0xc0, !PT ;  /* 0x0000030004047812 */ /* 0x000fe200078ec0ff */
[----:B------:R-:W-:Y:S01]  /*2c7a0*/  ULDC.64 UR20, c[0x0][0x228] ;  /* 0x00008a0000147ab9 */ /* 0x000fe20000000a00 */
[----:B------:R-:W-:Y:S01]  /*2c7b0*/  IADD3 R0, R0, UR12, R2 ;  /* 0x0000000c00007c10 */ /* 0x000fe2000fffe002 */
[----:B------:R-:W-:Y:S01]  /*2c7c0*/  ULDC.64 UR14, c[0x0][0x228] ;  /* 0x00008a00000e7ab9 */ /* 0x000fe20000000a00 */
[----:B------:R-:W-:Y:S01]  /*2c7d0*/  LEA R251, R5, UR12, 0x4 ;  /* 0x0000000c05fb7c11 */ /* 0x000fe2000f8e20ff */
[----:B------:R-:W-:Y:S01]  /*2c7e0*/  BAR.SYNC.DEFER_BLOCKING 0x0 ;  /* 0x0000000000007b1d */ /* 0x000fe20000010000 */
[----:B------:R-:W-:Y:S01]  /*2c7f0*/  IMAD.MOV.U32 R26, RZ, RZ, R97 ;  /* 0x000000ffff1a7224 */ /* 0x000fe200078e0061 */
[----:B------:R-:W-:Y:S01]  /*2c800*/  ISETP.GE.AND P5, PT, R3, UR5, PT ;  /* 0x0000000503007c0c */ /* 0x000fe2000bfa6270 */
[----:B------:R-:W-:-:S02]  /*2c810*/  IMAD.IADD R0, R0, 0x1, R4 ;  /* 0x0000000100007824 */ /* 0x000fc400078e0204 */
[----:B------:R-:W-:-:S03]  /*2c820*/  VIADD R2, R6, 0x1 ;  /* 0x0000000106027836 */ /* 0x000fc60000000000 */
[----:B------:R-:W1:Y:S01]  /*2c830*/  LDC R5, c[0x0][0x244] ;  /* 0x00009100ff057b82 */ /* 0x000e620000000800 */
[----:B------:R-:W-:Y:S01]  /*2c840*/  ISETP.GE.AND P2, PT, R7, UR6, PT ;  /* 0x0000000607007c0c */ /* 0x000fe2000bf46270 */
[----:B------:R-:W-:Y:S01]  /*2c850*/  IMAD R9, R6, UR28, RZ ;  /* 0x0000001c06097c24 */ /* 0x000fe2000f8e02ff */
[----:B------:R-:W-:Y:S01]  /*2c860*/  ULDC.64 UR12, c[0x0][0x228] ;  /* 0x00008a00000c7ab9 */ /* 0x000fe20000000a00 */
[----:B------:R-:W-:Y:S01]  /*2c870*/  ISETP.GE.AND P0, PT, R2, UR4, PT ;  /* 0x0000000402007c0c */ /* 0x000fe2000bf06270 */
[----:B------:R-:W-:Y:S01]  /*2c880*/  VIADD R2, R6, 0x3 ;  /* 0x0000000306027836 */ /* 0x000fe20000000000 */
[----:B------:R-:W-:Y:S01]  /*2c890*/  ULDC UR4, c[0x0][0x22c] ;  /* 0x00008b0000047ab9 */ /* 0x000fe20000000800 */
[----:B------:R-:W-:Y:S01]  /*2c8a0*/  ULDC.64 UR10, c[0x0][0x228] ;  /* 0x00008a00000a7ab9 */ /* 0x000fe20000000a00 */
[----:B------:R-:W-:Y:S02]  /*2c8b0*/  ULDC UR8, c[0x0][0x22c] ;  /* 0x00008b0000087ab9 */ /* 0x000fe40000000800 */
[----:B------:R-:W-:Y:S01]  /*2c8c0*/  ISETP.GE.AND P3, PT, R2, UR4, PT ;  /* 0x0000000402007c0c */ /* 0x000fe2000bf66270 */
[----:B------:R-:W-:Y:S01]  /*2c8d0*/  ULDC.64 UR4, c[0x0][0x220] ;  /* 0x0000880000047ab9 */ /* 0x000fe20000000a00 */
[----:B--2---:R-:W-:Y:S01]  /*2c8e0*/  STSM.16.M88.4 [R0], R16 ;  /* 0x0000001000007844 */ /* 0x004fe20000000200 */
[----:B------:R-:W-:Y:S06]  /*2c8f0*/  BAR.SYNC.DEFER_BLOCKING 0x0 ;  /* 0x0000000000007b1d */ /* 0x000fec0000010000 */
[----:B------:R-:W2:Y:S02]  /*2c900*/  LDS.128 R16, [R251] ;  /* 0x00000000fb107984 */ /* 0x000ea40000000c00 */
[----:B------:R-:W-:Y:S06]  /*2c910*/  BAR.SYNC.DEFER_BLOCKING 0x0 ;  /* 0x0000000000007b1d */ /* 0x000fec0000010000 */
[----:B--2---:R2:W-:Y:S04]  /*2c920*/  STL.64 [R1+0x600], R16 ;  /* 0x0006001001007387 */ /* 0x0045e80000100a00 */
[----:B------:R4:W-:Y:S04]  /*2c930*/  STL.64 [R1+0x608], R18 ;  /* 0x0006081201007387 */ /* 0x0009e80000100a00 */
[----:B--2---:R-:W2:Y:S04]  /*2c940*/  LDL.LU R16, [R1+0x404] ;  /* 0x0004040001107983 */ /* 0x004ea80000300800 */
[----:B------:R-:W2:Y:S04]  /*2c950*/  LDL.LU R17, [R1+0x40c] ;  /* 0x00040c0001117983 */ /* 0x000ea80000300800 */
[----:B----4-:R-:W2:Y:S04]  /*2c960*/  LDL.LU R18, [R1+0x204] ;  /* 0x0002040001127983 */ /* 0x010ea80000300800 */
[----:B------:R-:W2:Y:S04]  /*2c970*/  LDL.LU R19, [R1+0x20c] ;  /* 0x00020c0001137983 */ /* 0x000ea80000300800 */
[----:B---3--:R3:W-:Y:S01]  /*2c980*/  STSM.16.M88.4 [R0], R12 ;  /* 0x0000000c00007844 */ /* 0x0087e20000000200 */
[----:B------:R-:W-:Y:S06]  /*2c990*/  BAR.SYNC.DEFER_BLOCKING 0x0 ;  /* 0x0000000000007b1d */ /* 0x000fec0000010000 */
[----:B---3--:R-:W3:Y:S04]  /*2c9a0*/  LDL.LU R12, [R1+0x4] ;  /* 0x00000400010c7983 */ /* 0x008ee80000300800 */
[----:B------:R-:W3:Y:S04]  /*2c9b0*/  LDL.LU R13, [R1+0xc] ;  /* 0x00000c00010d7983 */ /* 0x000ee80000300800 */
[----:B------:R-:W4:Y:S01]  /*2c9c0*/  LDS.128 R20, [R251] ;  /* 0x00000000fb147984 */ /* 0x000f220000000c00 */
[----:B------:R-:W-:Y:S06]  /*2c9d0*/  BAR.SYNC.DEFER_BLOCKING 0x0 ;  /* 0x0000000000007b1d */ /* 0x000fec0000010000 */
[----:B----4-:R-:W-:Y:S04]  /*2c9e0*/  STL [R1+0x4], R21 ;  /* 0x0000041501007387 */ /* 0x010fe80000100800 */
[----:B------:R-:W-:Y:S04]  /*2c9f0*/  STL.64 [R1+0x8], R22 ;  /* 0x0000081601007387 */ /* 0x000fe80000100a00 */
[----:B--2---:R-:W-:Y:S01]  /*2ca00*/  STSM.16.M88.4 [R0], R16 ;  /* 0x0000001000007844 */ /* 0x004fe20000000200 */
[----:B------:R-:W-:Y:S06]  /*2ca10*/  BAR.SYNC.DEFER_BLOCKING 0x0 ;  /* 0x0000000000007b1d */ /* 0x000fec0000010000 */
[----:B------:R-:W2:Y:S04]  /*2ca20*/  LDS.128 R16, [R251] ;  /* 0x00000000fb107984 */ /* 0x000ea80000000c00 */
[----:B--2---:R2:W-:Y:S04]  /*2ca30*/  STL.64 [R1+0x400], R16 ;  /* 0x0004001001007387 */ /* 0x0045e80000100a00 */
[----:B------:R4:W-:Y:S04]  /*2ca40*/  STL.64 [R1+0x408], R18 ;  /* 0x0004081201007387 */ /* 0x0009e80000100a00 */
[----:B--2---:R-:W2:Y:S04]  /*2ca50*/  LDL.LU R16, [R1+0x410] ;  /* 0x0004100001107983 */ /* 0x004ea80000300800 */
[----:B------:R-:W2:Y:S04]  /*2ca60*/  LDL.LU R17, [R1+0x418] ;  /* 0x0004180001117983 */ /* 0x000ea80000300800 */
[----:B----4-:R-:W2:Y:S04]  /*2ca70*/  LDL.LU R18, [R1+0x210] ;  /* 0x0002100001127983 */ /* 0x010ea80000300800 */
[----:B------:R-:W2:Y:S01]  /*2ca80*/  LDL.LU R19, [R1+0x218] ;  /* 0x0002180001137983 */ /* 0x000ea20000300800 */
[----:B------:R-:W-:Y:S01]  /*2ca90*/  BAR.SYNC.DEFER_BLOCKING 0x0 ;  /* 0x0000000000007b1d */ /* 0x000fe20000010000 */
[----:B------:R-:W-:Y:S01]  /*2caa0*/  MOV R14, R25 ;  /* 0x00000019000e7202 */ /* 0x000fe20000000f00 */
[----:B------:R-:W-:-:S05]  /*2cab0*/  IMAD.MOV.U32 R15, RZ, RZ, R27 ;  /* 0x000000ffff0f7224 */ /* 0x000fca00078e001b */
[----:B---3--:R3:W-:Y:S01]  /*2cac0*/  STSM.16.M88.4 [R0], R12 ;  /* 0x0000000c00007844 */ /* 0x0087e20000000200 */
[----:B------:R-:W-:Y:S01]  /*2cad0*/  IMAD.MOV.U32 R250, RZ, RZ, R20 ;  /* 0x000000fffffa7224 */ /* 0x000fe200078e0014 */
[----:B------:R-:W-:Y:S06]  /*2cae0*/  BAR.SYNC.DEFER_BLOCKING 0x0 ;  /* 0x0000000000007b1d */ /* 0x000fec0000010000 */
[----:B---3--:R-:W3:Y:S04]  /*2caf0*/  LDL.LU R12, [R1+0x10] ;  /* 0x00001000010c7983 */ /* 0x008ee80000300800 */
[----:B------:R-:W3:Y:S04]  /*2cb00*/  LDL.LU R13, [R1+0x18] ;  /* 0x00001800010d7983 */ /* 0x000ee80000300800 */
[----:B------:R-:W4:Y:S01]  /*2cb10*/  LDS.128 R20, [R251] ;  /* 0x00000000fb147984 */ /* 0x000f220000000c00 */
[----:B------:R-:W-:Y:S06]  /*2cb20*/  BAR.SYNC.DEFER_BLOCKING 0x0 ;  /* 0x0000000000007b1d */ /* 0x000fec0000010000 */
[----:B----4-:R-:W-:Y:S04]  /*2cb30*/  STL.64 [R1+0x200], R20 ;  /* 0x0002001401007387 */ /* 0x010fe80000100a00 */
        /* <DEDUP_REMOVED lines=31> */
[----:B------:R-:W-:Y:S01]  /*2cd30*/  IMAD.MOV.U32 R14, RZ, RZ, R29 ;  /* 0x000000ffff0e7224 */ /* 0x000fe200078e001d */
[----:B------:R-:W-:-:S05]  /*2cd40*/  MOV R15, R31 ;  /* 0x0000001f000f7202 */ /* 0x000fca0000000f00 */
        /* <DEDUP_REMOVED lines=18> */
[----:B------:R-:W-:-:S02]  /*2ce70*/  IMAD.MOV.U32 R14, RZ, RZ, R32 ;  /* 0x000000ffff0e7224 */ /* 0x000fc400078e0020 */
        /* <DEDUP_REMOVED lines=591> */
[----:B------:R-:W2:Y:S02]  /*2f370*/  LDS.128 R20, [R251] ;  /* 0x00000000fb147984 */ /* 0x000ea40000000c00 */
[----:B--2---:R-:W-:-:S02]  /*2f380*/  MOV R252, R23 ;  /* 0x0000001700fc7202 */ /* 0x004fc40000000f00 */
[----:B------:R-:W-:Y:S04]  /*2f390*/  STL.64 [R1+0x710], R20 ;  /* 0x0007101401007387 */ /* 0x000fe80000100a00 */
[----:B------:R-:W-:Y:S04]  /*2f3a0*/  STL [R1+0x718], R22 ;  /* 0x0007181601007387 */ /* 0x000fe80000100800 */
[----:B------:R-:W-:Y:S04]  /*2f3b0*/  STL [R1+0xde8], R252 ;  /* 0x000de8fc01007387 */ /* 0x000fe80000100800 */
[----:B------:R-:W2:Y:S04]  /*2f3c0*/  LDL.LU R16, [R1+0x514] ;  /* 0x0005140001107983 */ /* 0x000ea80000300800 */
[----:B------:R-:W2:Y:S04]  /*2f3d0*/  LDL.LU R17, [R1+0x51c] ;  /* 0x00051c0001117983 */ /* 0x000ea80000300800 */
[----:B------:R-:W2:Y:S04]  /*2f3e0*/  LDL.LU R18, [R1+0x314] ;  /* 0x0003140001127983 */ /* 0x000ea80000300800 */
        /* <DEDUP_REMOVED lines=10> */
[----:B----4-:R-:W-:Y:S04]  /*2f490*/  STL [R1+0xdf8], R244 ;  /* 0x000df8f401007387 */ /* 0x010fe80000100800 */
[----:B------:R-:W-:Y:S04]  /*2f4a0*/  STL [R1+0xdf4], R245 ;  /* 0x000df4f501007387 */ /* 0x000fe80000100800 */
[----:B------:R-:W-:Y:S04]  /*2f4b0*/  STL [R1+0xdf0], R246 ;  /* 0x000df0f601007387 */ /* 0x000fe80000100800 */
[----:B------:R-:W-:Y:S04]  /*2f4c0*/  STL [R1+0xdec], R247 ;  /* 0x000decf701007387 */ /* 0x000fe80000100800 */
[----:B--2---:R-:W-:Y:S01]  /*2f4d0*/  STSM.16.M88.4 [R0], R16 ;  /* 0x0000001000007844 */ /* 0x004fe20000000200 */
[----:B------:R-:W-:Y:S06]  /*2f4e0*/  BAR.SYNC.DEFER_BLOCKING 0x0 ;  /* 0x0000000000007b1d */ /* 0x000fec0000010000 */
[----:B------:R-:W2:Y:S04]  /*2f4f0*/  LDS.128 R240, [R251] ;  /* 0x00000000fbf07984 */ /* 0x000ea80000000c00 */
[----:B--2---:R-:W-:Y:S04]  /*2f500*/  STL [R1+0xe08], R240 ;  /* 0x000e08f001007387 */ /* 0x004fe80000100800 */
[----:B------:R-:W-:Y:S04]  /*2f510*/  STL [R1+0xe04], R241 ;  /* 0x000e04f101007387 */ /* 0x000fe80000100800 */
[----:B------:R-:W-:Y:S04]  /*2f520*/  STL [R1+0xe00], R242 ;  /* 0x000e00f201007387 */ /* 0x000fe80000100800 */
[----:B------:R-:W-:Y:S04]  /*2f530*/  STL [R1+0xdfc], R243 ;  /* 0x000dfcf301007387 */ /* 0x000fe80000100800 */
[----:B------:R-:W2:Y:S04]  /*2f540*/  LDL.LU R20, [R1+0x520] ;  /* 0x0005200001147983 */ /* 0x000ea80000300800 */
[----:B------:R-:W2:Y:S04]  /*2f550*/  LDL.LU R21, [R1+0x528] ;  /* 0x0005280001157983 */ /* 0x000ea80000300800 */
[----:B------:R-:W2:Y:S04]  /*2f560*/  LDL.LU R22, [R1+0x320] ;  /* 0x0003200001167983 */ /* 0x000ea80000300800 */
[----:B------:R-:W2:Y:S04]  /*2f570*/  LDL.LU R23, [R1+0x328] ;  /* 0x0003280001177983 */ /* 0x000ea80000300800 */
[----:B------:R-:W4:Y:S04]  /*2f580*/  LDL.LU R16, [R1+0x120] ;  /* 0x0001200001107983 */ /* 0x000f280000300800 */
[----:B------:R-:W4:Y:S01]  /*2f590*/  LDL.LU R17, [R1+0x128] ;  /* 0x0001280001117983 */ /* 0x000f220000300800 */
[----:B------:R-:W-:Y:S01]  /*2f5a0*/  BAR.SYNC.DEFER_BLOCKING 0x0 ;  /* 0x0000000000007b1d */ /* 0x000fe20000010000 */
[----:B------:R-:W-:-:S02]  /*2f5b0*/  IMAD.MOV.U32 R14, RZ, RZ, R93 ;  /* 0x000000ffff0e7224 */ /* 0x000fc400078e005d */
[----:B------:R-:W-:-:S05]  /*2f5c0*/  IMAD.MOV.U32 R15, RZ, RZ, R95 ;  /* 0x000000ffff0f7224 */ /* 0x000fca00078e005f */
[----:B---3--:R-:W-:Y:S01]  /*2f5d0*/  STSM.16.M88.4 [R0], R12 ;  /* 0x0000000c00007844 */ /* 0x008fe20000000200 */
[----:B------:R-:W-:Y:S06]  /*2f5e0*/  BAR.SYNC.DEFER_BLOCKING 0x0 ;  /* 0x0000000000007b1d */ /* 0x000fec0000010000 */
[----:B------:R-:W3:Y:S02]  /*2f5f0*/  LDS.128 R232, [R251] ;  /* 0x00000000fbe87984 */ /* 0x000ee40000000c00 */
[----:B------:R-:W-:Y:S01]  /*2f600*/  BAR.SYNC.DEFER_BLOCKING 0x0 ;  /* 0x0000000000007b1d */ /* 0x000fe20000010000 */
[----:B------:R-:W-:Y:S01]  /*2f610*/  MOV R18, R96 ;  /* 0x0000006000127202 */ /* 0x000fe20000000f00 */
[----:B------:R-:W-:-:S04]  /*2f620*/  IMAD.MOV.U32 R19, RZ, RZ, R98 ;  /* 0x000000ffff137224 */ /* 0x000fc800078e0062 */
[----:B---3--:R-:W-:Y:S04]  /*2f630*/  STL [R1+0xe18], R232 ;  /* 0x000e18e801007387 */ /* 0x008fe80000100800 */
[----:B------:R-:W-:Y:S04]  /*2f640*/  STL [R1+0xe14], R233 ;  /* 0x000e14e901007387 */ /* 0x000fe80000100800 */
[----:B------:R-:W-:Y:S04]  /*2f650*/  STL [R1+0xe10], R234 ;  /* 0x000e10ea01007387 */ /* 0x000fe80000100800 */
[----:B------:R-:W-:Y:S04]  /*2f660*/  STL [R1+0xe0c], R235 ;  /* 0x000e0ceb01007387 */ /* 0x000fe80000100800 */
[----:B--2---:R-:W-:Y:S01]  /*2f670*/  STSM.16.M88.4 [R0], R20 ;  /* 0x0000001400007844 */ /* 0x004fe20000000200 */
[----:B------:R-:W-:Y:S06]  /*2f680*/  BAR.SYNC.DEFER_BLOCKING 0x0 ;  /* 0x0000000000007b1d */ /* 0x000fec0000010000 */
[----:B------:R-:W2:Y:S02]  /*2f690*/  LDS.128 R12, [R251] ;  /* 0x00000000fb0c7984 */ /* 0x000ea40000000c00 */
[----:B------:R-:W-:Y:S06]  /*2f6a0*/  BAR.SYNC.DEFER_BLOCKING 0x0 ;  /* 0x0000000000007b1d */ /* 0x000fec0000010000 */
[----:B----4-:R3:W-:Y:S02]  /*2f6b0*/  STSM.16.M88.4 [R0], R16 ;  /* 0x0000001000007844 */ /* 0x0107e40000000200 */
[----:B------:R-:W-:Y:S06]  /*2f6c0*/  BAR.SYNC.DEFER_BLOCKING 0x0 ;  /* 0x0000000000007b1d */ /* 0x000fec0000010000 */
[----:B---3--:R-:W3:Y:S04]  /*2f6d0*/  LDL.LU R16, [R1+0x524] ;  /* 0x0005240001107983 */ /* 0x008ee80000300800 */
[----:B------:R-:W3:Y:S04]  /*2f6e0*/  LDL.LU R17, [R1+0x52c] ;  /* 0x00052c0001117983 */ /* 0x000ee80000300800 */
[----:B------:R-:W3:Y:S04]  /*2f6f0*/  LDL.LU R18, [R1+0x324] ;  /* 0x0003240001127983 */ /* 0x000ee80000300800 */
[----:B------:R-:W3:Y:S04]  /*2f700*/  LDL.LU R19, [R1+0x32c] ;  /* 0x00032c0001137983 */ /* 0x000ee80000300800 */
[----:B------:R-:W4:Y:S04]  /*2f710*/  LDL.LU R24, [R1+0x124] ;  /* 0x0001240001187983 */ /* 0x000f280000300800 */
[----:B------:R-:W4:Y:S04]  /*2f720*/  LDL.LU R25, [R1+0x12c] ;  /* 0x00012c0001197983 */ /* 0x000f280000300800 */
[----:B------:R-:W2:Y:S04]  /*2f730*/  LDL.LU R36, [R1+0x530] ;  /* 0x0005300001247983 */ /* 0x000ea80000300800 */
[----:B------:R-:W2:Y:S04]  /*2f740*/  LDL.LU R37, [R1+0x538] ;  /* 0x0005380001257983 */ /* 0x000ea80000300800 */
[----:B------:R-:W2:Y:S04]  /*2f750*/  LDL.LU R38, [R1+0x330] ;  /* 0x0003300001267983 */ /* 0x000ea80000300800 */
[----:B------:R-:W2:Y:S04]  /*2f760*/  LDL.LU R39, [R1+0x338] ;  /* 0x0003380001277983 */ /* 0x000ea80000300800 */
[----:B------:R-:W2:Y:S04]  /*2f770*/  LDL.LU R32, [R1+0x130] ;  /* 0x0001300001207983 */ /* 0x000ea80000300800 */
[----:B------:R-:W2:Y:S04]  /*2f780*/  LDL.LU R33, [R1+0x138] ;  /* 0x0001380001217983 */ /* 0x000ea80000300800 */
[----:B------:R-:W1:Y:S01]  /*2f790*/  LDS.128 R20, [R251] ;  /* 0x00000000fb147984 */ /* 0x000e620000000c00 */
[----:B------:R-:W-:Y:S01]  /*2f7a0*/  BAR.SYNC.DEFER_BLOCKING 0x0 ;  /* 0x0000000000007b1d */ /* 0x000fe20000010000 */
[----:B------:R-:W-:Y:S01]  /*2f7b0*/  MOV R27, R99 ;  /* 0x00000063001b7202 */ /* 0x000fe20000000f00 */
[----:B------:R-:W-:-:S02]  /*2f7c0*/  IMAD.MOV.U32 R34, RZ, RZ, R100 ;  /* 0x000000ffff227224 */ /* 0x000fc400078e0064 */
[----:B------:R-:W-:Y:S02]  /*2f7d0*/  IMAD.MOV.U32 R35, RZ, RZ, R102 ;  /* 0x000000ffff237224 */ /* 0x000fe400078e0066 */
[----:B---3--:R-:W-:Y:S02]  /*2f7e0*/  STSM.16.M88.4 [R0], R16 ;  /* 0x0000001000007844 */ /* 0x008fe40000000200 */
[----:B------:R-:W-:Y:S06]  /*2f7f0*/  BAR.SYNC.DEFER_BLOCKING 0x0 ;  /* 0x0000000000007b1d */ /* 0x000fec0000010000 */
[----:B------:R-:W3:Y:S02]  /*2f800*/  LDS.128 R28, [R251] ;  /* 0x00000000fb1c7984 */ /* 0x000ee40000000c00 */
[----:B------:R-:W-:Y:S06]  /*2f810*/  BAR.SYNC.DEFER_BLOCKING 0x0 ;  /* 0x0000000000007b1d */ /* 0x000fec0000010000 */
[----:B----4-:R-:W-:Y:S02]  /*2f820*/  STSM.16.M88.4 [R0], R24 ;  /* 0x0000001800007844 */ /* 0x010fe40000000200 */
[----:B------:R-:W-:Y:S06]  /*2f830*/  BAR.SYNC.DEFER_BLOCKING 0x0 ;  /* 0x0000000000007b1d */ /* 0x000fec0000010000 */
[----:B------:R-:W4:Y:S02]  /*2f840*/  LDS.128 R24, [R251] ;  /* 0x00000000fb187984 */ /* 0x000f240000000c00 */
[----:B------:R-:W-:Y:S06]  /*2f850*/  BAR.SYNC.DEFER_BLOCKING 0x0 ;  /* 0x0000000000007b1d */ /* 0x000fec0000010000 */
[----:B--2---:R-:W-:Y:S02]  /*2f860*/  STSM.16.M88.4 [R0], R36 ;  /* 0x0000002400007844 */ /* 0x004fe40000000200 */
[----:B------:R-:W-:Y:S06]  /*2f870*/  BAR.SYNC.DEFER_BLOCKING 0x0 ;  /* 0x0000000000007b1d */ /* 0x000fec0000010000 */
[----:B------:R-:W2:Y:S02]  /*2f880*/  LDS.128 R16, [R251] ;  /* 0x00000000fb107984 */ /* 0x000ea40000000c00 */
[----:B------:R-:W-:Y:S06]  /*2f890*/  BAR.SYNC.DEFER_BLOCKING 0x0 ;  /* 0x0000000000007b1d */ /* 0x000fec0000010000 */
[----:B------:R1:W-:Y:S02]  /*2f8a0*/  STSM.16.M88.4 [R0], R32 ;  /* 0x0000002000007844 */ /* 0x0003e40000000200 */
[----:B------:R-:W-:Y:S06]  /*2f8b0*/  BAR.SYNC.DEFER_BLOCKING 0x0 ;  /* 0x0000000000007b1d */ /* 0x000fec0000010000 */
[----:B-1----:R-:W3:Y:S04]  /*2f8c0*/  LDL.LU R32, [R1+0x534] ;  /* 0x0005340001207983 */ /* 0x002ee80000300800 */
        /* <DEDUP_REMOVED lines=14> */
[----:B------:R-:W-:Y:S01]  /*2f9b0*/  IMAD.MOV.U32 R43, RZ, RZ, R103 ;  /* 0x000000ffff2b7224 */ /* 0x000fe200078e0067 */
[----:B------:R-:W-:Y:S01]  /*2f9c0*/  MOV R51, R106 ;  /* 0x0000006a00337202 */ /* 0x000fe20000000f00 */
[----:B------:R-:W-:-:S02]  /*2f9d0*/  IMAD.MOV.U32 R50, RZ, RZ, R104 ;  /* 0x000000ffff327224 */ /* 0x000fc400078e0068 */
        /* <DEDUP_REMOVED lines=28> */
[----:B------:R-:W-:-:S02]  /*2fba0*/  IMAD.MOV.U32 R58, RZ, RZ, R105 ;  /* 0x000000ffff3a7224 */ /* 0x000fc400078e0069 */
[----:B------:R-:W-:Y:S01]  /*2fbb0*/  IMAD.MOV.U32 R59, RZ, RZ, R107 ;  /* 0x000000ffff3b7224 */ /* 0x000fe200078e006b */
[----:B------:R-:W-:Y:S01]  /*2fbc0*/  MOV R66, R108 ;  /* 0x0000006c00427202 */ /* 0x000fe20000000f00 */
[----:B------:R-:W-:Y:S01]  /*2fbd0*/  IMAD.MOV.U32 R67, RZ, RZ, R110 ;  /* 0x000000ffff437224 */ /* 0x000fe200078e006e */
        /* <DEDUP_REMOVED lines=28> */
[----:B------:R-:W-:Y:S01]  /*2fda0*/  IMAD.MOV.U32 R74, RZ, RZ, R109 ;  /* 0x000000ffff4a7224 */ /* 0x000fe200078e006d */
[----:B------:R-:W-:Y:S01]  /*2fdb0*/  MOV R75, R111 ;  /* 0x0000006f004b7202 */ /* 0x000fe20000000f00 */
[----:B------:R-:W-:-:S02]  /*2fdc0*/  IMAD.MOV.U32 R82, RZ, RZ, R112 ;  /* 0x000000ffff527224 */ /* 0x000fc400078e0070 */
        /* <DEDUP_REMOVED lines=33> */
[----:B------:R-:W-:Y:S01]  /*2ffe0*/  IMAD.MOV.U32 R106, RZ, RZ, R117 ;  /* 0x000000ffff6a7224 */ /* 0x000fe200078e0075 */
[----:B---3--:R-:W-:Y:S01]  /*2fff0*/  STSM.16.M88.4 [R0], R80 ;  /* 0x0000005000007844 */ /* 0x008fe20000000200 */
        /* <DEDUP_REMOVED lines=11> */
[----:B------:R1:W-:Y:S01]  /*300b0*/  STSM.16.M88.4 [R0], R96 ;  /* 0x0000006000007844 */ /* 0x0003e20000000200 */
[----:B------:R-:W-:Y:S01]  /*300c0*/  IMAD.MOV.U32 R107, RZ, RZ, R119 ;  /* 0x000000ffff6b7224 */ /* 0x000fe200078e0077 */
        /* <DEDUP_REMOVED lines=16> */
[----:B------:R-:W-:-:S04]  /*301d0*/  IMAD.MOV.U32 R115, RZ, RZ, R122 ;  /* 0x000000ffff737224 */ /* 0x000fc800078e007a */
        /* <DEDUP_REMOVED lines=20> */
[----:B------:R-:W1:Y:S01]  /*30320*/  LDS.128 R116, [R251] ;  /* 0x00000000fb747984 */ /* 0x000e620000000c00 */
[----:B------:R-:W-:Y:S06]  /*30330*/  BAR.SYNC.DEFER_BLOCKING 0x0 ;  /* 0x0000000000007b1d */ /* 0x000fec0000010000 */
[----:B------:R-:W2:Y:S04]  /*30340*/  LDL.LU R160, [R1+0x590] ;  /* 0x0005900001a07983 */ /* 0x000ea80000300800 */
[----:B------:R-:W2:Y:S04]  /*30350*/  LDL.LU R161, [R1+0x598] ;  /* 0x0005980001a17983 */ /* 0x000ea80000300800 */
[----:B------:R-:W2:Y:S04]  /*30360*/  LDL.LU R162, [R1+0x390] ;  /* 0x0003900001a27983 */ /* 0x000ea80000300800 */
[----:B------:R-:W2:Y:S04]  /*30370*/  LDL.LU R163, [R1+0x398] ;  /* 0x0003980001a37983 */ /* 0x000ea80000300800 */
[----:B---3--:R-:W-:Y:S01]  /*30380*/  STSM.16.M88.4 [R0], R112 ;  /* 0x0000007000007844 */ /* 0x008fe20000000200 */
[----:B------:R-:W-:Y:S06]  /*30390*/  BAR.SYNC.DEFER_BLOCKING 0x0 ;  /* 0x0000000000007b1d */ /* 0x000fec0000010000 */
[----:B------:R-:W3:Y:S02]  /*303a0*/  LDS.128 R152, [R251] ;  /* 0x00000000fb987984 */ /* 0x000ee40000000c00 */
[----:B------:R-:W-:Y:S06]  /*303b0*/  BAR.SYNC.DEFER_BLOCKING 0x0 ;  /* 0x0000000000007b1d */ /* 0x000fec0000010000 */
[----:B----4-:R4:W-:Y:S02]  /*303c0*/  STSM.16.M88.4 [R0], R156 ;  /* 0x0000009c00007844 */ /* 0x0109e40000000200 */
[----:B------:R-:W-:Y:S06]  /*303d0*/  BAR.SYNC.DEFER_BLOCKING 0x0 ;  /* 0x0000000000007b1d */ /* 0x000fec0000010000 */
[----:B----4-:R-:W4:Y:S04]  /*303e0*/  LDL.LU R156, [R1+0x190] ;  /* 0x00019000019c7983 */ /* 0x010f280000300800 */
[----:B------:R-:W4:Y:S04]  /*303f0*/  LDL.LU R157, [R1+0x198] ;  /* 0x00019800019d7983 */ /* 0x000f280000300800 */
[----:B------:R-:W3:Y:S01]  /*30400*/  LDS.128 R120, [R251] ;  /* 0x00000000fb787984 */ /* 0x000ee20000000c00 */
[----:B------:R-:W-:Y:S06]  /*30410*/  BAR.SYNC.DEFER_BLOCKING 0x0 ;  /* 0x0000000000007b1d */ /* 0x000fec0000010000 */
[----:B--2---:R-:W-:Y:S02]  /*30420*/  STSM.16.M88.4 [R0], R160 ;  /* 0x000000a000007844 */ /* 0x004fe40000000200 */
[----:B------:R-:W-:Y:S01]  /*30430*/  BAR.SYNC.DEFER_BLOCKING 0x0 ;  /* 0x0000000000007b1d */ /* 0x000fe20000010000 */
[----:B------:R-:W-:-:S02]  /*30440*/  IMAD.MOV.U32 R158, RZ, RZ, R124 ;  /* 0x000000ffff9e7224 */ /* 0x000fc400078e007c */
[----:B------:R-:W-:-:S03]  /*30450*/  IMAD.MOV.U32 R159, RZ, RZ, R126 ;  /* 0x000000ffff9f7224 */ /* 0x000fc600078e007e */
[----:B------:R-:W2:Y:S02]  /*30460*/  LDS.128 R112, [R251] ;  /* 0x00000000fb707984 */ /* 0x000ea40000000c00 */
[----:B------:R-:W-:Y:S06]  /*30470*/  BAR.SYNC.DEFER_BLOCKING 0x0 ;  /* 0x0000000000007b1d */ /* 0x000fec0000010000 */
[----:B----4-:R4:W-:Y:S02]  /*30480*/  STSM.16.M88.4 [R0], R156 ;  /* 0x0000009c00007844 */ /* 0x0109e40000000200 */
[----:B------:R-:W-:Y:S06]  /*30490*/  BAR.SYNC.DEFER_BLOCKING 0x0 ;  /* 0x0000000000007b1d */ /* 0x000fec0000010000 */
[----:B----4-:R-:W4:Y:S04]  /*304a0*/  LDL.LU R156, [R1+0x594] ;  /* 0x00059400019c7983 */ /* 0x010f280000300800 */
[----:B------:R-:W4:Y:S04]  /*304b0*/  LDL.LU R157, [R1+0x59c] ;  /* 0x00059c00019d7983 */ /* 0x000f280000300800 */
[----:B------:R-:W4:Y:S04]  /*304c0*/  LDL.LU R158, [R1+0x394] ;  /* 0x00039400019e7983 */ /* 0x000f280000300800 */
[----:B------:R-:W4:Y:S04]  /*304d0*/  LDL.LU R159, [R1+0x39c] ;  /* 0x00039c00019f7983 */ /* 0x000f280000300800 */
[----:B------:R-:W3:Y:S04]  /*304e0*/  LDL.LU R172, [R1+0x194] ;  /* 0x0001940001ac7983 */ /* 0x000ee80000300800 */
[----:B------:R-:W3:Y:S04]  /*304f0*/  LDL.LU R173, [R1+0x19c] ;  /* 0x00019c0001ad7983 */ /* 0x000ee80000300800 */
[----:B------:R-:W2:Y:S04]  /*30500*/  LDL.LU R176, [R1+0x5a0] ;  /* 0x0005a00001b07983 */ /* 0x000ea80000300800 */
[----:B------:R-:W2:Y:S04]  /*30510*/  LDL.LU R177, [R1+0x5a8] ;  /* 0x0005a80001b17983 */ /* 0x000ea80000300800 */
[----:B------:R-:W2:Y:S04]  /*30520*/  LDL.LU R178, [R1+0x3a0] ;  /* 0x0003a00001b27983 */ /* 0x000ea80000300800 */
[----:B------:R-:W2:Y:S04]  /*30530*/  LDL.LU R179, [R1+0x3a8] ;  /* 0x0003a80001b37983 */ /* 0x000ea80000300800 */
[----:B------:R-:W2:Y:S04]  /*30540*/  LDL.LU R168, [R1+0x1a0] ;  /* 0x0001a00001a87983 */ /* 0x000ea80000300800 */
[----:B------:R-:W2:Y:S04]  /*30550*/  LDL.LU R169, [R1+0x1a8] ;  /* 0x0001a80001a97983 */ /* 0x000ea80000300800 */
[----:B------:R-:W1:Y:S01]  /*30560*/  LDS.128 R124, [R251] ;  /* 0x00000000fb7c7984 */ /* 0x000e620000000c00 */
[----:B------:R-:W-:Y:S06]  /*30570*/  BAR.SYNC.DEFER_BLOCKING 0x0 ;  /* 0x0000000000007b1d */ /* 0x000fec0000010000 */
[----:B----4-:R-:W-:Y:S02]  /*30580*/  STSM.16.M88.4 [R0], R156 ;  /* 0x0000009c00007844 */ /* 0x010fe40000000200 */
[----:B------:R-:W-:Y:S06]  /*30590*/  BAR.SYNC.DEFER_BLOCKING 0x0 ;  /* 0x0000000000007b1d */ /* 0x000fec0000010000 */
[----:B------:R-:W4:Y:S02]  /*305a0*/  LDS.128 R164, [R251] ;  /* 0x00000000fba47984 */ /* 0x000f240000000c00 */
[----:B------:R-:W-:Y:S06]  /*305b0*/  BAR.SYNC.DEFER_BLOCKING 0x0 ;  /* 0x0000000000007b1d */ /* 0x000fec0000010000 */
[----:B---3--:R-:W-:Y:S02]  /*305c0*/  STSM.16.M88.4 [R0], R172 ;  /* 0x000000ac00007844 */ /* 0x008fe40000000200 */
[----:B------:R-:W-:Y:S06]  /*305d0*/  BAR.SYNC.DEFER_BLOCKING 0x0 ;  /* 0x0000000000007b1d */ /* 0x000fec0000010000 */
[----:B------:R-:W3:Y:S02]  /*305e0*/  LDS.128 R160, [R251] ;  /* 0x00000000fba07984 */ /* 0x000ee40000000c00 */
[----:B------:R-:W-:Y:S06]  /*305f0*/  BAR.SYNC.DEFER_BLOCKING 0x0 ;  /* 0x0000000000007b1d */ /* 0x000fec0000010000 */
[----:B--2---:R-:W-:Y:S02]  /*30600*/  STSM.16.M88.4 [R0], R176 ;  /* 0x000000b000007844 */ /* 0x004fe40000000200 */
[----:B------:R-:W-:Y:S06]  /*30610*/  BAR.SYNC.DEFER_BLOCKING 0x0 ;  /* 0x0000000000007b1d */ /* 0x000fec0000010000 */
[----:B------:R-:W2:Y:S02]  /*30620*/  LDS.128 R156, [R251] ;  /* 0x00000000fb9c7984 */ /* 0x000ea40000000c00 */
[----:B------:R-:W-:Y:S06]  /*30630*/  BAR.SYNC.DEFER_BLOCKING 0x0 ;  /* 0x0000000000007b1d */ /* 0x000fec0000010000 */
[----:B------:R1:W-:Y:S04]  /*30640*/  STSM.16.M88.4 [R0], R168 ;  /* 0x000000a800007844 */ /* 0x0003e80000000200 */
[----:B-1----:R-:W4:Y:S04]  /*30650*/  LDL.LU R168, [R1+0x5a4] ;  /* 0x0005a40001a87983 */ /* 0x002f280000300800 */
        /* <DEDUP_REMOVED lines=10> */
[----:B------:R-:W2:Y:S01]  /*30700*/  LDL.LU R181, [R1+0x1b8] ;  /* 0x0001b80001b57983 */ /* 0x000ea20000300800 */
[----:B------:R-:W-:Y:S01]  /*30710*/  BAR.SYNC.DEFER_BLOCKING 0x0 ;  /* 0x0000000000007b1d */ /* 0x000fe20000010000 */
[----:B------:R-:W-:-:S02]  /*30720*/  IMAD.MOV.U32 R174, RZ, RZ, R129 ;  /* 0x000000ffffae7224 */ /* 0x000fc400078e0081 */
[----:B------:R-:W-:-:S03]  /*30730*/  IMAD.MOV.U32 R175, RZ, RZ, R131 ;  /* 0x000000ffffaf7224 */ /* 0x000fc600078e0083 */
[----:B------:R-:W1:Y:S02]  /*30740*/  LDS.128 R128, [R251] ;  /* 0x00000000fb807984 */ /* 0x000e640000000c00 */
        /* <DEDUP_REMOVED lines=13> */
[----:B------:R1:W-:Y:S02]  /*30820*/  STSM.16.M88.4 [R0], R180 ;  /* 0x000000b400007844 */ /* 0x0003e40000000200 */
[----:B------:R-:W-:Y:S06]  /*30830*/  BAR.SYNC.DEFER_BLOCKING 0x0 ;  /* 0x0000000000007b1d */ /* 0x000fec0000010000 */
        /* <DEDUP_REMOVED lines=40> */
[----:B------:R-:W-:Y:S01]  /*30ac0*/  MOV R198, R137 ;  /* 0x0000008900c67202 */ /* 0x000fe20000000f00 */
[----:B------:R-:W-:-:S04]  /*30ad0*/  IMAD.MOV.U32 R199, RZ, RZ, R139 ;  /* 0x000000ffffc77224 */ /* 0x000fc800078e008b */
        /* <DEDUP_REMOVED lines=50> */
[----:B------:R-:W1:Y:S01]  /*30e00*/  LDS.128 R220, [R251] ;  /* 0x00000000fbdc7984 */ /* 0x000e620000000c00 */
[----:B------:R-:W-:Y:S06]  /*30e10*/  BAR.SYNC.DEFER_BLOCKING 0x0 ;  /* 0x0000000000007b1d */ /* 0x000fec0000010000 */
[----:B----4-:R4:W-:Y:S04]  /*30e20*/  STSM.16.M88.4 [R0], R208 ;  /* 0x000000d000007844 */ /* 0x0109e80000000200 */
[----:B----4-:R-:W4:Y:S04]  /*30e30*/  LDL.LU R208, [R1+0x1e4] ;  /* 0x0001e40001d07983 */ /* 0x010f280000300800 */
[----:B------:R-:W4:Y:S04]  /*30e40*/  LDL.LU R209, [R1+0x1ec] ;  /* 0x0001ec0001d17983 */ /* 0x000f280000300800 */
[----:B------:R-:W3:Y:S04]  /*30e50*/  LDL.LU R224, [R1+0x5f0] ;  /* 0x0005f00001e07983 */ /* 0x000ee80000300800 */
[----:B------:R-:W3:Y:S04]  /*30e60*/  LDL.LU R225, [R1+0x5f8] ;  /* 0x0005f80001e17983 */ /* 0x000ee80000300800 */
[----:B------:R-:W3:Y:S04]  /*30e70*/  LDL.LU R226, [R1+0x3f0] ;  /* 0x0003f00001e27983 */ /* 0x000ee80000300800 */
[----:B------:R-:W3:Y:S01]  /*30e80*/  LDL.LU R227, [R1+0x3f8] ;  /* 0x0003f80001e37983 */ /* 0x000ee20000300800 */
[----:B------:R-:W-:Y:S01]  /*30e90*/  BAR.SYNC.DEFER_BLOCKING 0x0 ;  /* 0x0000000000007b1d */ /* 0x000fe20000010000 */
[----:B------:R-:W-:Y:S01]  /*30ea0*/  IMAD.MOV.U32 R210, RZ, RZ, R145 ;  /* 0x000000ffffd27224 */ /* 0x000fe200078e0091 */
[----:B------:R-:W-:-:S04]  /*30eb0*/  MOV R211, R147 ;  /* 0x0000009300d37202 */ /* 0x000fc80000000f00 */
[----:B------:R-:W1:Y:S02]  /*30ec0*/  LDS.128 R144, [R251] ;  /* 0x00000000fb907984 */ /* 0x000e640000000c00 */
[----:B------:R-:W-:Y:S06]  /*30ed0*/  BAR.SYNC.DEFER_BLOCKING 0x0 ;  /* 0x0000000000007b1d */ /* 0x000fec0000010000 */
[----:B----4-:R-:W-:Y:S02]  /*30ee0*/  STSM.16.M88.4 [R0], R208 ;  /* 0x000000d000007844 */ /* 0x010fe40000000200 */
[----:B------:R-:W-:Y:S06]  /*30ef0*/  BAR.SYNC.DEFER_BLOCKING 0x0 ;  /* 0x0000000000007b1d */ /* 0x000fec0000010000 */
[----:B------:R-:W4:Y:S02]  /*30f00*/  LDS.128 R208, [R251] ;  /* 0x00000000fbd07984 */ /* 0x000f240000000c00 */
[----:B------:R-:W-:Y:S06]  /*30f10*/  BAR.SYNC.DEFER_BLOCKING 0x0 ;  /* 0x0000000000007b1d */ /* 0x000fec0000010000 */
[----:B---3--:R3:W-:Y:S02]  /*30f20*/  STSM.16.M88.4 [R0], R224 ;  /* 0x000000e000007844 */ /* 0x0087e40000000200 */
[----:B------:R-:W-:Y:S06]  /*30f30*/  BAR.SYNC.DEFER_BLOCKING 0x0 ;  /* 0x0000000000007b1d */ /* 0x000fec0000010000 */
[----:B---3--:R-:W3:Y:S04]  /*30f40*/  LDL.LU R224, [R1+0x1f0] ;  /* 0x0001f00001e07983 */ /* 0x008ee80000300800 */
[----:B------:R-:W3:Y:S04]  /*30f50*/  LDL.LU R225, [R1+0x1f8] ;  /* 0x0001f80001e17983 */ /* 0x000ee80000300800 */
[----:B------:R-:W4:Y:S01]  /*30f60*/  LDS.128 R228, [R251] ;  /* 0x00000000fbe47984 */ /* 0x000f220000000c00 */
[----:B------:R-:W-:-:S02]  /*30f70*/  IMAD.MOV.U32 R226, RZ, RZ, R148 ;  /* 0x000000ffffe27224 */ /* 0x000fc400078e0094 */
[----:B------:R-:W-:Y:S01]  /*30f80*/  IMAD.MOV.U32 R227, RZ, RZ, R150 ;  /* 0x000000ffffe37224 */ /* 0x000fe200078e0096 */
[----:B------:R-:W-:Y:S06]  /*30f90*/  BAR.SYNC.DEFER_BLOCKING 0x0 ;  /* 0x0000000000007b1d */ /* 0x000fec0000010000 */
[----:B---3--:R3:W-:Y:S02]  /*30fa0*/  STSM.16.M88.4 [R0], R224 ;  /* 0x000000e000007844 */ /* 0x0087e40000000200 */
[----:B------:R-:W-:Y:S06]  /*30fb0*/  BAR.SYNC.DEFER_BLOCKING 0x0 ;  /* 0x0000000000007b1d */ /* 0x000fec0000010000 */
[----:B---3--:R-:W3:Y:S04]  /*30fc0*/  LDL.LU R224, [R1+0x5f4] ;  /* 0x0005f40001e07983 */ /* 0x008ee80000300800 */
[----:B------:R-:W3:Y:S04]  /*30fd0*/  LDL.LU R225, [R1+0x5fc] ;  /* 0x0005fc0001e17983 */ /* 0x000ee80000300800 */
[----:B------:R-:W3:Y:S04]  /*30fe0*/  LDL.LU R226, [R1+0x3f4] ;  /* 0x0003f40001e27983 */ /* 0x000ee80000300800 */
[----:B------:R-:W3:Y:S04]  /*30ff0*/  LDL.LU R227, [R1+0x3fc] ;  /* 0x0003fc0001e37983 */ /* 0x000ee80000300800 */
[----:B------:R-:W4:Y:S01]  /*31000*/  LDS.128 R236, [R251] ;  /* 0x00000000fbec7984 */ /* 0x000f220000000c00 */
[----:B------:R-:W-:Y:S06]  /*31010*/  BAR.SYNC.DEFER_BLOCKING 0x0 ;  /* 0x0000000000007b1d */ /* 0x000fec0000010000 */
[----:B---3--:R3:W-:Y:S04]  /*31020*/  STSM.16.M88.4 [R0], R224 ;  /* 0x000000e000007844 */ /* 0x0087e80000000200 */
[----:B---3--:R-:W3:Y:S04]  /*31030*/  LDL.LU R224, [R1+0x1f4] ;  /* 0x0001f40001e07983 */ /* 0x008ee80000300800 */
[----:B------:R-:W3:Y:S01]  /*31040*/  LDL.LU R225, [R1+0x1fc] ;  /* 0x0001fc0001e17983 */ /* 0x000ee20000300800 */
[----:B------:R-:W-:-:S02]  /*31050*/  IMAD.MOV.U32 R226, RZ, RZ, R149 ;  /* 0x000000ffffe27224 */ /* 0x000fc400078e0095 */
[----:B------:R-:W-:Y:S01]  /*31060*/  IMAD.MOV.U32 R227, RZ, RZ, R151 ;  /* 0x000000ffffe37224 */ /* 0x000fe200078e0097 */
[----:B------:R-:W-:Y:S06]  /*31070*/  BAR.SYNC.DEFER_BLOCKING 0x0 ;  /* 0x0000000000007b1d */ /* 0x000fec0000010000 */
[----:B------:R-:W2:Y:S04]  /*31080*/  LDL.LU R235, [R1+0x200] ;  /* 0x0002000001eb7983 */ /* 0x000ea80000300800 */
[----:B------:R-:W4:Y:S04]  /*31090*/  LDL.LU R234, [R1+0x604] ;  /* 0x0006040001ea7983 */ /* 0x000f280000300800 */
[----:B------:R-:W4:Y:S04]  /*310a0*/  LDL.LU R233, [R1+0x4] ;  /* 0x0000040001e97983 */ /* 0x000f280000300800 */
[----:B------:R-:W4:Y:S04]  /*310b0*/  LDL.LU R232, [R1+0x404] ;  /* 0x0004040001e87983 */ /* 0x000f280000300800 */
[----:B------:R-:W1:Y:S01]  /*310c0*/  LDS.128 R148, [R251] ;  /* 0x00000000fb947984 */ /* 0x000e620000000c00 */
[----:B------:R-:W-:Y:S06]  /*310d0*/  BAR.SYNC.DEFER_BLOCKING 0x0 ;  /* 0x0000000000007b1d */ /* 0x000fec0000010000 */
[----:B------:R-:W4:Y:S04]  /*310e0*/  LDL.LU R243, [R1+0x204] ;  /* 0x0002040001f37983 */ /* 0x000f280000300800 */
        /* <DEDUP_REMOVED lines=8> */
[----:B---3--:R3:W-:Y:S04]  /*31170*/  STSM.16.M88.4 [R0], R224 ;  /* 0x000000e000007844 */ /* 0x0087e80000000200 */
[----:B---3--:R-:W3:Y:S01]  /*31180*/  LDL.LU R0, [R1+0x600] ;  /* 0x0006000001007983 */ /* 0x008ee20000300800 */
[----:B------:R-:W-:Y:S01]  /*31190*/  IMAD R3, R7, R5, RZ ;  /* 0x0000000507037224 */ /* 0x000fe200078e02ff */
[----:B------:R-:W-:Y:S04]  /*311a0*/  BAR.SYNC.DEFER_BLOCKING 0x0 ;  /* 0x0000000000007b1d */ /* 0x000fe80000010000 */
[----:B------:R-:W-:-:S02]  /*311b0*/  LEA R2, P1, R3, UR4, 0x2 ;  /* 0x0000000403027c11 */ /* 0x000fc4000f8210ff */
[----:B------:R-:W-:Y:S02]  /*311c0*/  LEA R5, R5, R3, 0x7 ;  /* 0x0000000305057211 */ /* 0x000fe400078e38ff */
[----:B------:R-:W-:Y:S02]  /*311d0*/  LEA.HI.X.SX32 R3, R3, UR5, 0x2, P1 ;  /* 0x0000000503037c11 */ /* 0x000fe400088f16ff */
[C---:B------:R-:W-:Y:S01]  /*311e0*/  ISETP.GE.AND P1, PT, R6.reuse, UR7, PT ;  /* 0x0000000706007c0c */ /* 0x040fe2000bf26270 */
[----:B------:R-:W-:Y:S01]  /*311f0*/  ULDC.64 UR6, c[0x0][0x228] ;  /* 0x00008a0000067ab9 */ /* 0x000fe20000000a00 */
[----:B------:R-:W-:Y:S02]  /*31200*/  ISETP.LT.AND P2, PT, R6, UR27, !P2 ;  /* 0x0000001b06007c0c */ /* 0x000fe4000d741270 */
[----:B------:R-:W-:Y:S01]  /*31210*/  LEA R4, P6, R5, UR4, 0x2 ;  /* 0x0000000405047c11 */ /* 0x000fe2000f8c10ff */
[----:B------:R-:W-:Y:S01]  /*31220*/  IMAD.WIDE R248, R9, 0x4, R2 ;  /* 0x0000000409f87825 */ /* 0x000fe200078e0202 */
[----:B------:R-:W-:Y:S01]  /*31230*/  ISETP.LT.AND P1, PT, R8, UR22, !P1 ;  /* 0x0000001608007c0c */ /* 0x000fe2000cf21270 */
[----:B------:R-:W-:Y:S01]  /*31240*/  ULDC UR4, c[0x0][0x22c] ;  /* 0x00008b0000047ab9 */ /* 0x000fe20000000800 */
[----:B------:R-:W-:-:S03]  /*31250*/  LEA.HI.X.SX32 R5, R5, UR5, 0x2, P6 ;  /* 0x0000000505057c11 */ /* 0x000fc6000b0f16ff */
[----:B------:R-:W-:-:S04]  /*31260*/  IMAD.WIDE R10, R9, 0x4, R4 ;  /* 0x00000004090a7825 */ /* 0x000fc800078e0204 */
[----:B------:R-:W-:-:S04]  /*31270*/  VIADD R9, R9, UR28 ;  /* 0x0000001c09097c36 */ /* 0x000fc80008000000 */
[----:B------:R-:W-:Y:S01]  /*31280*/  IMAD.WIDE R224, R9, 0x4, R4 ;  /* 0x0000000409e07825 */ /* 0x000fe200078e0204 */
[----:B---3--:R3:W-:Y:S04]  /*31290*/  @P2 STG.E desc[UR16][R248.64], R0 ;  /* 0x00000000f8002986 */ /* 0x0087e8000c101910 */
[----:B------:R1:W-:Y:S01]  /*312a0*/  @P1 STG.E desc[UR16][R10.64], R250 ;  /* 0x000000fa0a001986 */ /* 0x0003e2000c101910 */
[----:B---3--:R-:W-:-:S04]  /*312b0*/  IADD3 R0, R6, 0x5, RZ ;  /* 0x0000000506007810 */ /* 0x008fc80007ffe0ff */
[----:B------:R-:W-:Y:S01]  /*312c0*/  ISETP.GE.AND P1, PT, R0, UR4, PT ;  /* 0x0000000400007c0c */ /* 0x000fe2000bf26270 */
[----:B------:R-:W-:Y:S01]  /*312d0*/  VIADD R0, R9, UR28 ;  /* 0x0000001c09007c36 */ /* 0x000fe20008000000 */
[----:B------:R-:W-:Y:S01]  /*312e0*/  ISETP.LT.AND P2, PT, R7, UR24, !P0 ;  /* 0x0000001807007c0c */ /* 0x000fe2000c741270 */
[--C-:B-1----:R-:W-:Y:S01]  /*312f0*/  IMAD.WIDE R10, R9, 0x4, R2.reuse ;  /* 0x00000004090a7825 */ /* 0x102fe200078e0202 */
[----:B------:R-:W-:Y:S01]  /*31300*/  ISETP.LT.AND P6, PT, R7, UR20, !P4 ;  /* 0x0000001407007c0c */ /* 0x000fe2000e7c1270 */
[----:B------:R-:W3:Y:S01]  /*31310*/  LDL.LU R9, [R1+0x400] ;  /* 0x0004000001097983 */ /* 0x000ee20000300800 */
[----:B------:R-:W-:Y:S01]  /*31320*/  ISETP.LT.AND P0, PT, R8, UR18, !P0 ;  /* 0x0000001208007c0c */ /* 0x000fe2000c701270 */
[----:B------:R-:W-:Y:S01]  /*31330*/  IMAD.WIDE R226, R0, 0x4, R2 ;  /* 0x0000000400e27825 */ /* 0x000fe200078e0202 */
[----:B------:R-:W-:Y:S01]  /*31340*/  ISETP.LT.AND P4, PT, R8, UR12, !P4 ;  /* 0x0000000c08007c0c */ /* 0x000fe2000e781270 */
[----:B------:R-:W-:Y:S01]  /*31350*/  ULDC UR4, c[0x0][0x22c] ;  /* 0x00008b0000047ab9 */ /* 0x000fe20000000800 */
[----:B------:R-:W-:Y:S01]  /*31360*/  IADD3 R250, R6, 0x6, RZ ;  /* 0x0000000606fa7810 */ /* 0x000fe20007ffe0ff */
[----:B------:R-:W-:Y:S01]  /*31370*/  IMAD.WIDE R248, R0, 0x4, R4 ;  /* 0x0000000400f87825 */ /* 0x000fe200078e0204 */
[----:B------:R-:W-:Y:S01]  /*31380*/  ULDC UR12, c[0x0][0x228] ;  /* 0x00008a00000c7ab9 */ /* 0x000fe20000000800 */
[----:B------:R-:W-:-:S02]  /*31390*/  ULDC UR18, c[0x0][0x228] ;  /* 0x00008a0000127ab9 */ /* 0x000fc40000000800 */
[----:B---3--:R1:W-:Y:S01]  /*313a0*/  @P2 STG.E desc[UR16][R10.64], R9 ;  /* 0x000000090a002986 */ /* 0x0083e2000c101910 */
[----:B------:R-:W-:Y:S01]  /*313b0*/  ISETP.GE.AND P2, PT, R250, UR4, PT ;  /* 0x00000004fa007c0c */ /* 0x000fe2000bf46270 */
[----:B------:R-:W-:Y:S02]  /*313c0*/  ULDC.64 UR4, c[0x0][0x228] ;  /* 0x00008a0000047ab9 */ /* 0x000fe40000000a00 */
[----:B--2---:R2:W-:Y:S04]  /*313d0*/  @P0 STG.E desc[UR16][R224.64], R235 ;  /* 0x000000ebe0000986 */ /* 0x0045e8000c101910 */
[----:B----4-:R3:W-:Y:S01]  /*313e0*/  @P6 STG.E desc[UR16][R226.64], R234 ;  /* 0x000000eae2006986 */ /* 0x0107e2000c101910 */
[----:B------:R-:W-:Y:S01]  /*313f0*/  ISETP.LT.AND P6, PT, R7, UR4, !P5 ;  /* 0x0000000407007c0c */ /* 0x000fe2000efc1270 */
[----:B-1----:R-:W-:-:S02]  /*31400*/  VIADD R9, R0, UR28 ;  /* 0x0000001c00097c36 */ /* 0x002fc40008000000 */
[----:B------:R1:W-:Y:S01]  /*31410*/  @P4 STG.E desc[UR16][R248.64], R233 ;  /* 0x000000e9f8004986 */ /* 0x0003e2000c101910 */
[----:B------:R-:W-:Y:S01]  /*31420*/  ISETP.LT.AND P4, PT, R7, UR14, !P3 ;  /* 0x0000000e07007c0c */ /* 0x000fe2000df81270 */
[----:B------:R-:W-:Y:S01]  /*31430*/  VIADD R10, R6, 0x7 ;  /* 0x00000007060a7836 */ /* 0x000fe20000000000 */
[----:B------:R-:W-:Y:S01]  /*31440*/  ISETP.LT.AND P3, PT, R8, UR10, !P3 ;  /* 0x0000000a08007c0c */ /* 0x000fe2000df61270 */
[----:B------:R-:W-:Y:S01]  /*31450*/  VIADD R250, R6, 0x8 ;  /* 0x0000000806fa7836 */ /* 0x000fe20000000000 */
[----:B------:R-:W-:Y:S01]  /*31460*/  ISETP.LT.AND P5, PT, R8, UR6, !P5 ;  /* 0x0000000608007c0c */ /* 0x000fe2000efa1270 */
[C---:B--2---:R-:W-:Y:S01]  /*31470*/  IMAD.WIDE R224, R9.reuse, 0x4, R4 ;  /* 0x0000000409e07825 */ /* 0x044fe200078e0204 */
[C---:B------:R-:W-:Y:S01]  /*31480*/  IADD3 R0, R9.reuse, UR28, RZ ;  /* 0x0000001c09007c10 */ /* 0x040fe2000fffe0ff */
[----:B------:R-:W-:Y:S01]  /*31490*/  ULDC UR6, c[0x0][0x228] ;  /* 0x00008a0000067ab9 */ /* 0x000fe20000000800 */
[----:B------:R-:W-:Y:S01]  /*314a0*/  ISETP.GE.AND P0, PT, R10, UR8, PT ;  /* 0x000000080a007c0c */ /* 0x000fe2000bf06270 */
[--C-:B------:R-:W-:Y:S01]  /*314b0*/  IMAD.WIDE R10, R9, 0x4, R2.reuse ;  /* 0x00000004090a7825 */ /* 0x100fe200078e0202 */
[----:B------:R-:W-:Y:S01]  /*314c0*/  ULDC.64 UR8, c[0x0][0x228] ;  /* 0x00008a0000087ab9 */ /* 0x000fe20000000a00 */
[----:B------:R-:W-:Y:S01]  /*314d0*/  ULDC UR4, c[0x0][0x22c] ;  /* 0x00008b0000047ab9 */ /* 0x000fe20000000800 */
[----:B------:R-:W-:Y:S01]  /*314e0*/  ULDC UR10, c[0x0][0x228] ;  /* 0x00008a00000a7ab9 */ /* 0x000fe20000000800 */
[----:B---3--:R-:W-:Y:S01]  /*314f0*/  IMAD.WIDE R226, R0, 0x4, R2 ;  /* 0x0000000400e27825 */ /* 0x008fe200078e0202 */
[----:B------:R2:W-:Y:S01]  /*31500*/  @P4 STG.E desc[UR16][R10.64], R232 ;  /* 0x000000e80a004986 */ /* 0x0005e2000c101910 */
[----:B------:R-:W-:-:S02]  /*31510*/  ULDC UR14, c[0x0][0x228] ;  /* 0x00008a00000e7ab9 */ /* 0x000fc40000000800 */
[----:B-1----:R-:W-:Y:S01]  /*31520*/  IMAD.WIDE R248, R0, 0x4, R4 ;  /* 0x0000000400f87825 */ /* 0x002fe200078e0204 */
[----:B------:R1:W-:Y:S04]  /*31530*/  @P3 STG.E desc[UR16][R224.64], R243 ;  /* 0x000000f3e0003986 */ /* 0x0003e8000c101910 */
[----:B------:R3:W-:Y:S01]  /*31540*/  @P6 STG.E desc[UR16][R226.64], R242 ;  /* 0x000000f2e2006986 */ /* 0x0007e2000c101910 */
[C---:B------:R-:W-:Y:S01]  /*31550*/  ISETP.LT.AND P6, PT, R7.reuse, UR26, !P2 ;  /* 0x0000001a07007c0c */ /* 0x040fe2000d7c1270 */
[----:B------:R-:W-:Y:S02]  /*31560*/  ULDC.64 UR26, c[0x0][0x228] ;  /* 0x00008a00001a7ab9 */ /* 0x000fe40000000a00 */
[----:B------:R4:W-:Y:S01]  /*31570*/  @P5 STG.E desc[UR16][R248.64], R241 ;  /* 0x000000f1f8005986 */ /* 0x0009e2000c101910 */
[----:B------:R-:W-:Y:S01]  /*31580*/  ISETP.LT.AND P5, PT, R7, UR8, !P1 ;  /* 0x0000000807007c0c */ /* 0x000fe2000cfa1270 */
[----:B--2---:R-:W-:Y:S01]  /*31590*/  VIADD R10, R6, 0x9 ;  /* 0x00000009060a7836 */ /* 0x004fe20000000000 */
[----:B------:R-:W-:Y:S01]  /*315a0*/  ISETP.LT.AND P1, PT, R8, UR26, !P1 ;  /* 0x0000001a08007c0c */ /* 0x000fe2000cf21270 */
[----:B------:R-:W-:Y:S01]  /*315b0*/  ULDC UR8, c[0x0][0x228] ;  /* 0x00008a0000087ab9 */ /* 0x000fe20000000800 */
[----:B------:R-:W-:-:S02]  /*315c0*/  IADD3 R9, R0, UR28, RZ ;  /* 0x0000001c00097c10 */ /* 0x000fc4000fffe0ff */
[----:B------:R-:W-:Y:S01]  /*315d0*/  ISETP.LT.AND P2, PT, R8, UR6, !P2 ;  /* 0x0000000608007c0c */ /* 0x000fe2000d741270 */
[----:B------:R-:W-:Y:S01]  /*315e0*/  ULDC UR6, c[0x0][0x228] ;  /* 0x00008a0000067ab9 */ /* 0x000fe20000000800 */
[----:B------:R-:W-:Y:S01]  /*315f0*/  ISETP.GE.AND P4, PT, R250, UR4, PT ;  /* 0x00000004fa007c0c */ /* 0x000fe2000bf86270 */
[----:B------:R-:W-:Y:S01]  /*31600*/  ULDC UR4, c[0x0][0x22c] ;  /* 0x00008b0000047ab9 */ /* 0x000fe20000000800 */
[C---:B------:R-:W-:Y:S01]  /*31610*/  VIADD R0, R9.reuse, UR28 ;  /* 0x0000001c09007c36 */ /* 0x040fe20008000000 */
[----:B------:R-:W-:Y:S01]  /*31620*/  ISETP.GE.AND P3, PT, R10, UR4, PT ;  /* 0x000000040a007c0c */ /* 0x000fe2000bf66270 */
[----:B------:R-:W-:Y:S01]  /*31630*/  IMAD.WIDE R10, R9, 0x4, R2 ;  /* 0x00000004090a7825 */ /* 0x000fe200078e0202 */
[----:B------:R-:W-:-:S03]  /*31640*/  ULDC UR4, c[0x0][0x22c] ;  /* 0x00008b0000047ab9 */ /* 0x000fc60000000800 */
[----:B-1----:R-:W-:Y:S01]  /*31650*/  IMAD.WIDE R224, R9, 0x4, R4 ;  /* 0x0000000409e07825 */ /* 0x002fe200078e0204 */
[----:B------:R1:W-:Y:S03]  /*31660*/  @P5 STG.E desc[UR16][R10.64], R240 ;  /* 0x000000f00a005986 */ /* 0x0003e6000c101910 */
[C---:B---3--:R-:W-:Y:S01]  /*31670*/  IMAD.WIDE R226, R0.reuse, 0x4, R2 ;  /* 0x0000000400e27825 */ /* 0x048fe200078e0202 */
[----:B------:R2:W-:Y:S03]  /*31680*/  @P1 STG.E desc[UR16][R224.64], R247 ;  /* 0x000000f7e0001986 */ /* 0x0005e6000c101910 */
[----:B----4-:R-:W-:Y:S01]  /*31690*/  IMAD.WIDE R248, R0, 0x4, R4 ;  /* 0x0000000400f87825 */ /* 0x010fe200078e0204 */
[----:B------:R3:W-:Y:S03]  /*316a0*/  @P6 STG.E desc[UR16][R226.64], R246 ;  /* 0x000000f6e2006986 */ /* 0x0007e6000c101910 */
[----:B------:R-:W-:Y:S01]  /*316b0*/  VIADD R250, R6, 0xa ;  /* 0x0000000a06fa7836 */ /* 0x000fe20000000000 */
[----:B------:R-:W-:Y:S01]  /*316c0*/  @P2 STG.E desc[UR16][R248.64], R245 ;  /* 0x000000f5f8002986 */ /* 0x000fe2000c101910 */
[----:B------:R-:W-:Y:S01]  /*316d0*/  ISETP.LT.AND P2, PT, R7, UR6, !P0 ;  /* 0x0000000607007c0c */ /* 0x000fe2000c741270 */
[----:B------:R-:W-:Y:S01]  /*316e0*/  VIADD R9, R0, UR28 ;  /* 0x0000001c00097c36 */ /* 0x000fe20008000000 */
[----:B-1----:R-:W-:Y:S01]  /*316f0*/  IADD3 R10, R6, 0xb, RZ ;  /* 0x0000000b060a7810 */ /* 0x002fe20007ffe0ff */
[----:B------:R-:W-:Y:S01]  /*31700*/  ULDC UR6, c[0x0][0x228] ;  /* 0x00008a0000067ab9 */ /* 0x000fe20000000800 */
[----:B------:R-:W-:Y:S01]  /*31710*/  ISETP.GE.AND P5, PT, R250, UR4, PT ;  /* 0x00000004fa007c0c */ /* 0x000fe2000bfa6270 */
[----:B------:R-:W-:-:S02]  /*31720*/  ULDC UR4, c[0x0][0x22c] ;  /* 0x00008b0000047ab9 */ /* 0x000fc40000000800 */
[----:B------:R-:W-:Y:S01]  /*31730*/  ISETP.GE.AND P1, PT, R10, UR4, PT ;  /* 0x000000040a007c0c */ /* 0x000fe2000bf26270 */
[----:B------:R-:W-:-:S04]  /*31740*/  IMAD.WIDE R10, R9, 0x4, R2 ;  /* 0x00000004090a7825 */ /* 0x000fc800078e0202 */
[C---:B------:R-:W-:Y:S01]  /*31750*/  VIADD R0, R9.reuse, UR28 ;  /* 0x0000001c09007c36 */ /* 0x040fe20008000000 */
[----:B------:R1:W-:Y:S01]  /*31760*/  @P2 STG.E desc[UR16][R10.64], R244 ;  /* 0x000000f40a002986 */ /* 0x0003e2000c101910 */
[----:B--2---:R-:W-:Y:S01]  /*31770*/  IMAD.WIDE R224, R9, 0x4, R4 ;  /* 0x0000000409e07825 */ /* 0x004fe200078e0204 */
[----:B------:R-:W-:Y:S01]  /*31780*/  ISETP.LT.AND P0, PT, R8, UR8, !P0 ;  /* 0x0000000808007c0c */ /* 0x000fe2000c701270 */
[----:B------:R-:W-:Y:S01]  /*31790*/  ULDC UR4, c[0x0][0x22c] ;  /* 0x00008b0000047ab9 */ /* 0x000fe20000000800 */
[----:B------:R-:W2:Y:S01]  /*317a0*/  LDL.LU R9, [R1+0x10] ;  /* 0x0000100001097983 */ /* 0x000ea20000300800 */
[----:B------:R-:W-:Y:S01]  /*317b0*/  ISETP.LT.AND P6, PT, R7, UR10, !P4 ;  /* 0x0000000a07007c0c */ /* 0x000fe2000e7c1270 */
[----:B---3--:R-:W-:Y:S01]  /*317c0*/  IMAD.WIDE R226, R0, 0x4, R2 ;  /* 0x0000000400e27825 */ /* 0x008fe200078e0202 */
[----:B------:R-:W-:Y:S01]  /*317d0*/  IADD3 R250, R6, 0xc, RZ ;  /* 0x0000000c06fa7810 */ /* 0x000fe20007ffe0ff */
[----:B------:R-:W-:Y:S01]  /*317e0*/  ULDC UR8, c[0x0][0x228] ;  /* 0x00008a0000087ab9 */ /* 0x000fe20000000800 */
[----:B-1----:R-:W3:Y:S01]  /*317f0*/  LDL.LU R11, [R1+0x610] ;  /* 0x00061000010b7983 */ /* 0x002ee20000300800 */
[----:B------:R-:W-:Y:S01]  /*31800*/  ISETP.LT.AND P4, PT, R8, UR12, !P4 ;  /* 0x0000000c08007c0c */ /* 0x000fe2000e781270 */
[----:B------:R-:W-:-:S04]  /*31810*/  IMAD.WIDE R248, R0, 0x4, R4 ;  /* 0x0000000400f87825 */ /* 0x000fc800078e0204 */
[----:B------:R-:W-:Y:S01]  /*31820*/  @P0 STG.E desc[UR16][R224.64], R252 ;  /* 0x000000fce0000986 */ /* 0x000fe2000c101910 */
[----:B------:R-:W-:Y:S01]  /*31830*/  VIADD R10, R6, 0xd ;  /* 0x0000000d060a7836 */ /* 0x000fe20000000000 */
[----:B------:R-:W-:Y:S02]  /*31840*/  ISETP.GE.AND P2, PT, R250, UR4, PT ;  /* 0x00000004fa007c0c */ /* 0x000fe4000bf46270 */
[----:B------:R-:W4:Y:S01]  /*31850*/  LDL.LU R235, [R1+0x210] ;  /* 0x0002100001eb7983 */ /* 0x000f220000300800 */
[----:B------:R-:W-:Y:S01]  /*31860*/  ULDC UR4, c[0x0][0x22c] ;  /* 0x00008b0000047ab9 */ /* 0x000fe20000000800 */
[----:B------:R-:W-:Y:S01]  /*31870*/  ULDC UR10, c[0x0][0x228] ;  /* 0x00008a00000a7ab9 */ /* 0x000fe20000000800 */
[----:B------:R-:W-:Y:S01]  /*31880*/  ULDC UR12, c[0x0][0x228] ;  /* 0x00008a00000c7ab9 */ /* 0x000fe20000000800 */
[----:B------:R-:W4:Y:S04]  /*31890*/  LDL.LU R234, [R1+0x614] ;  /* 0x0006140001ea7983 */ /* 0x000f280000300800 */
[----:B------:R-:W4:Y:S04]  /*318a0*/  LDL.LU R233, [R1+0x14] ;  /* 0x0000140001e97983 */ /* 0x000f280000300800 */
[----:B------:R-:W4:Y:S04]  /*318b0*/  LDL.LU R232, [R1+0x414] ;  /* 0x0004140001e87983 */ /* 0x000f280000300800 */
[----:B------:R-:W4:Y:S04]  /*318c0*/  LDL.LU R243, [R1+0x214] ;  /* 0x0002140001f37983 */ /* 0x000f280000300800 */
[----:B------:R-:W4:Y:S04]  /*318d0*/  LDL.LU R242, [R1+0x618] ;  /* 0x0006180001f27983 */ /* 0x000f280000300800 */
[----:B------:R-:W4:Y:S04]  /*318e0*/  LDL.LU R241, [R1+0x18] ;  /* 0x0000180001f17983 */ /* 0x000f280000300800 */
[----:B------:R-:W4:Y:S01]  /*318f0*/  LDL.LU R240, [R1+0x418] ;  /* 0x0004180001f07983 */ /* 0x000f220000300800 */
[----:B------:R-:W-:-:S03]  /*31900*/  ISETP.GE.AND P0, PT, R10, UR4, PT ;  /* 0x000000040a007c0c */ /* 0x000fc6000bf06270 */
[----:B---3--:R-:W-:Y:S01]  /*31910*/  @P6 STG.E desc[UR16][R226.64], R11 ;  /* 0x0000000be2006986 */ /* 0x008fe2000c101910 */
[----:B------:R-:W-:Y:S01]  /*31920*/  VIADD R250, R6, 0xe ;  /* 0x0000000e06fa7836 */ /* 0x000fe20000000000 */
[----:B------:R-:W-:Y:S02]  /*31930*/  ULDC UR4, c[0x0][0x22c] ;  /* 0x00008b0000047ab9 */ /* 0x000fe40000000800 */
[----:B--2---:R1:W-:Y:S04]  /*31940*/  @P4 STG.E desc[UR16][R248.64], R9 ;  /* 0x00000009f8004986 */ /* 0x0043e8000c101910 */
[----:B------:R-:W2:Y:S04]  /*31950*/  LDL.LU R247, [R1+0x218] ;  /* 0x0002180001f77983 */ /* 0x000ea80000300800 */
[----:B------:R-:W3:Y:S01]  /*31960*/  LDL.LU R246, [R1+0x61c] ;  /* 0x00061c0001f67983 */ /* 0x000ee20000300800 */
[----:B-1----:R-:W-:-:S03]  /*31970*/  VIADD R9, R0, UR28 ;  /* 0x0000001c00097c36 */ /* 0x002fc60008000000 */
[----:B------:R-:W3:Y:S01]  /*31980*/  LDL.LU R245, [R1+0x1c] ;  /* 0x00001c0001f57983 */ /* 0x000ee20000300800 */
[----:B------:R-:W-:-:S03]  /*31990*/  IMAD.WIDE R10, R9, 0x4, R2 ;  /* 0x00000004090a7825 */ /* 0x000fc600078e0202 */
[----:B------:R-:W3:Y:S01]  /*319a0*/  LDL.LU R244, [R1+0x41c] ;  /* 0x00041c0001f47983 */ /* 0x000ee20000300800 */
[C---:B------:R-:W-:Y:S01]  /*319b0*/  IADD3 R0, R9.reuse, UR28, RZ ;  /* 0x0000001c09007c10 */ /* 0x040fe2000fffe0ff */
[----:B------:R-:W-:Y:S02]  /*319c0*/  IMAD.WIDE R224, R9, 0x4, R4 ;  /* 0x0000000409e07825 */ /* 0x000fe400078e0204 */
[----:B------:R-:W3:Y:S04]  /*319d0*/  LDL.LU R252, [R1+0x21c] ;  /* 0x00021c0001fc7983 */ /* 0x000ee80000300800 */
[----:B------:R-:W4:Y:S01]  /*319e0*/  LDL.LU R9, [R1+0x410] ;  /* 0x0004100001097983 */ /* 0x000f220000300800 */
[C---:B------:R-:W-:Y:S02]  /*319f0*/  ISETP.LT.AND P4, PT, R7.reuse, UR6, !P3 ;  /* 0x0000000607007c0c */ /* 0x040fe4000df81270 */
[----:B------:R-:W-:Y:S01]  /*31a00*/  ISETP.LT.AND P6, PT, R7, UR10, !P5 ;  /* 0x0000000a07007c0c */ /* 0x000fe2000efc1270 */
[----:B------:R-:W-:Y:S01]  /*31a10*/  IMAD.WIDE R226, R0, 0x4, R2 ;  /* 0x0000000400e27825 */ /* 0x000fe200078e0202 */
[C---:B------:R-:W-:Y:S01]  /*31a20*/  ISETP.LT.AND P3, PT, R8.reuse, UR8, !P3 ;  /* 0x0000000808007c0c */ /* 0x040fe2000df61270 */
[----:B------:R-:W-:Y:S01]  /*31a30*/  ULDC UR6, c[0x0][0x228] ;  /* 0x00008a0000067ab9 */ /* 0x000fe20000000800 */
[----:B------:R-:W-:Y:S01]  /*31a40*/  ISETP.LT.AND P5, PT, R8, UR12, !P5 ;  /* 0x0000000c08007c0c */ /* 0x000fe2000efa1270 */
[----:B------:R-:W-:Y:S01]  /*31a50*/  IMAD.WIDE R248, R0, 0x4, R4 ;  /* 0x0000000400f87825 */ /* 0x000fe200078e0204 */
[----:B------:R-:W-:Y:S01]  /*31a60*/  ULDC UR8, c[0x0][0x228] ;  /* 0x00008a0000087ab9 */ /* 0x000fe20000000800 */
[----:B------:R-:W-:Y:S01]  /*31a70*/  ULDC UR10, c[0x0][0x228] ;  /* 0x00008a00000a7ab9 */ /* 0x000fe20000000800 */
[----:B------:R-:W-:-:S03]  /*31a80*/  ULDC UR12, c[0x0][0x228] ;  /* 0x00008a00000c7ab9 */ /* 0x000fc60000000800 */
[----:B----4-:R1:W-:Y:S04]  /*31a90*/  @P4 STG.E desc[UR16][R10.64], R9 ;  /* 0x000000090a004986 */ /* 0x0103e8000c101910 */
[----:B------:R4:W-:Y:S04]  /*31aa0*/  @P3 STG.E desc[UR16][R224.64], R235 ;  /* 0x000000ebe0003986 */ /* 0x0009e8000c101910 */
[----:B------:R2:W-:Y:S01]  /*31ab0*/  @P6 STG.E desc[UR16][R226.64], R234 ;  /* 0x000000eae2006986 */ /* 0x0005e2000c101910 */
[----:B------:R-:W-:Y:S01]  /*31ac0*/  ISETP.LT.AND P6, PT, R7, UR10, !P2 ;  /* 0x0000000a07007c0c */ /* 0x000fe2000d7c1270 */
[----:B------:R-:W-:-:S02]  /*31ad0*/  ULDC UR10, c[0x0][0x228] ;  /* 0x00008a00000a7ab9 */ /* 0x000fc40000000800 */
[----:B------:R3:W-:Y:S01]  /*31ae0*/  @P5 STG.E desc[UR16][R248.64], R233 ;  /* 0x000000e9f8005986 */ /* 0x0007e2000c101910 */
[----:B------:R-:W-:Y:S01]  /*31af0*/  ISETP.LT.AND P5, PT, R7, UR6, !P1 ;  /* 0x0000000607007c0c */ /* 0x000fe2000cfa1270 */
[----:B-1----:R-:W-:Y:S01]  /*31b00*/  VIADD R10, R6, 0xf ;  /* 0x0000000f060a7836 */ /* 0x002fe20000000000 */
[----:B------:R-:W-:Y:S01]  /*31b10*/  ISETP.LT.AND P1, PT, R8, UR8, !P1 ;  /* 0x0000000808007c0c */ /* 0x000fe2000cf21270 */
[----:B------:R-:W-:Y:S01]  /*31b20*/  ULDC UR6, c[0x0][0x228] ;  /* 0x00008a0000067ab9 */ /* 0x000fe20000000800 */
[----:B------:R-:W-:Y:S01]  /*31b30*/  IADD3 R9, R0, UR28, RZ ;  /* 0x0000001c00097c10 */ /* 0x000fe2000fffe0ff */
[----:B------:R-:W-:Y:S01]  /*31b40*/  ULDC UR8, c[0x0][0x228] ;  /* 0x00008a0000087ab9 */ /* 0x000fe20000000800 */
        /* <DEDUP_REMOVED lines=8> */
[----:B----4-:R-:W-:Y:S01]  /*31bd0*/  IMAD.WIDE R224, R9, 0x4, R4 ;  /* 0x0000000409e07825 */ /* 0x010fe200078e0204 */
[----:B------:R1:W-:Y:S03]  /*31be0*/  @P5 STG.E desc[UR16][R10.64], R232 ;  /* 0x000000e80a005986 */ /* 0x0003e6000c101910 */
[C---:B--2---:R-:W-:Y:S01]  /*31bf0*/  IMAD.WIDE R226, R0.reuse, 0x4, R2 ;  /* 0x0000000400e27825 */ /* 0x044fe200078e0202 */
[----:B------:R2:W-:Y:S03]  /*31c00*/  @P1 STG.E desc[UR16][R224.64], R243 ;  /* 0x000000f3e0001986 */ /* 0x0005e6000c101910 */
[----:B---3--:R-:W-:Y:S01]  /*31c10*/  IMAD.WIDE R248, R0, 0x4, R4 ;  /* 0x0000000400f87825 */ /* 0x008fe200078e0204 */
[----:B------:R3:W-:Y:S03]  /*31c20*/  @P6 STG.E desc[UR16][R226.64], R242 ;  /* 0x000000f2e2006986 */ /* 0x0007e6000c101910 */
[----:B------:R-:W-:Y:S01]  /*31c30*/  VIADD R250, R6, 0x10 ;  /* 0x0000001006fa7836 */ /* 0x000fe20000000000 */
[----:B------:R4:W-:Y:S01]  /*31c40*/  @P2 STG.E desc[UR16][R248.64], R241 ;  /* 0x000000f1f8002986 */ /* 0x0009e2000c101910 */
[C---:B------:R-:W-:Y:S01]  /*31c50*/  ISETP.LT.AND P2, PT, R7.reuse, UR6, !P0 ;  /* 0x0000000607007c0c */ /* 0x040fe2000c741270 */
[----:B------:R-:W-:Y:S01]  /*31c60*/  VIADD R9, R0, UR28 ;  /* 0x0000001c00097c36 */ /* 0x000fe20008000000 */
[----:B------:R-:W-:Y:S01]  /*31c70*/  ISETP.LT.AND P0, PT, R8, UR8, !P0 ;  /* 0x0000000808007c0c */ /* 0x000fe2000c701270 */
[----:B------:R-:W-:Y:S01]  /*31c80*/  ULDC UR6, c[0x0][0x228] ;  /* 0x00008a0000067ab9 */ /* 0x000fe20000000800 */
[----:B------:R-:W-:-:S02]  /*31c90*/  ISETP.LT.AND P6, PT, R7, UR10, !P4 ;  /* 0x0000000a07007c0c */ /* 0x000fc4000e7c1270 */
[----:B-1----:R-:W-:Y:S02]  /*31ca0*/  IADD3 R10, R6, 0x11, RZ ;  /* 0x00000011060a7810 */ /* 0x002fe40007ffe0ff */
[----:B------:R-:W-:Y:S01]  /*31cb0*/  ISETP.GE.AND P5, PT, R250, UR4, PT ;  /* 0x00000004fa007c0c */ /* 0x000fe2000bfa6270 */
[----:B------:R-:W-:Y:S01]  /*31cc0*/  ULDC UR4, c[0x0][0x22c] ;  /* 0x00008b0000047ab9 */ /* 0x000fe20000000800 */
[----:B------:R-:W-:Y:S01]  /*31cd0*/  ISETP.LT.AND P4, PT, R8, UR12, !P4 ;  /* 0x0000000c08007c0c */ /* 0x000fe2000e781270 */
[C---:B------:R-:W-:Y:S01]  /*31ce0*/  VIADD R0, R9.reuse, UR28 ;  /* 0x0000001c09007c36 */ /* 0x040fe20008000000 */
[----:B------:R-:W-:Y:S01]  /*31cf0*/  ISETP.GE.AND P1, PT, R10, UR4, PT ;  /* 0x000000040a007c0c */ /* 0x000fe2000bf26270 */
[----:B------:R-:W-:-:S04]  /*31d00*/  IMAD.WIDE R10, R9, 0x4, R2 ;  /* 0x00000004090a7825 */ /* 0x000fc800078e0202 */
[----:B--2---:R-:W-:Y:S01]  /*31d10*/  IMAD.WIDE R224, R9, 0x4, R4 ;  /* 0x0000000409e07825 */ /* 0x004fe200078e0204 */
[----:B------:R1:W-:Y:S01]  /*31d20*/  @P2 STG.E desc[UR16][R10.64], R240 ;  /* 0x000000f00a002986 */ /* 0x0003e2000c101910 */
[----:B------:R-:W-:Y:S01]  /*31d30*/  IADD3 R250, R6, 0x12, RZ ;  /* 0x0000001206fa7810 */ /* 0x000fe20007ffe0ff */
[----:B------:R-:W-:Y:S01]  /*31d40*/  ULDC UR4, c[0x0][0x22c] ;  /* 0x00008b0000047ab9 */ /* 0x000fe20000000800 */
[C---:B---3--:R-:W-:Y:S01]  /*31d50*/  IMAD.WIDE R226, R0.reuse, 0x4, R2 ;  /* 0x0000000400e27825 */ /* 0x048fe200078e0202 */
[----:B------:R2:W-:Y:S01]  /*31d60*/  @P0 STG.E desc[UR16][R224.64], R247 ;  /* 0x000000f7e0000986 */ /* 0x0005e2000c101910 */
[----:B------:R-:W-:Y:S01]  /*31d70*/  ULDC UR8, c[0x0][0x228] ;  /* 0x00008a0000087ab9 */ /* 0x000fe20000000800 */
[----:B------:R-:W-:Y:S01]  /*31d80*/  ULDC UR10, c[0x0][0x228] ;  /* 0x00008a00000a7ab9 */ /* 0x000fe20000000800 */
[----:B----4-:R-:W-:Y:S01]  /*31d90*/  IMAD.WIDE R248, R0, 0x4, R4 ;  /* 0x0000000400f87825 */ /* 0x010fe200078e0204 */
[----:B------:R3:W-:Y:S01]  /*31da0*/  @P6 STG.E desc[UR16][R226.64], R246 ;  /* 0x000000f6e2006986 */ /* 0x0007e2000c101910 */
[----:B------:R-:W-:-:S03]  /*31db0*/  ULDC UR12, c[0x0][0x228] ;  /* 0x00008a00000c7ab9 */ /* 0x000fc60000000800 */
[----:B------:R-:W-:Y:S01]  /*31dc0*/  @P4 STG.E desc[UR16][R248.64], R245 ;  /* 0x000000f5f8004986 */ /* 0x000fe2000c101910 */
[C---:B------:R-:W-:Y:S01]  /*31dd0*/  ISETP.LT.AND P4, PT, R7.reuse, UR6, !P3 ;  /* 0x0000000607007c0c */ /* 0x040fe2000df81270 */
[----:B-1----:R-:W-:Y:S01]  /*31de0*/  VIADD R10, R6, 0x13 ;  /* 0x00000013060a7836 */ /* 0x002fe20000000000 */
[----:B------:R-:W-:Y:S01]  /*31df0*/  ISETP.GE.AND P2, PT, R250, UR4, PT ;  /* 0x00000004fa007c0c */ /* 0x000fe2000bf46270 */
[----:B------:R-:W-:Y:S01]  /*31e00*/  VIADD R9, R0, UR28 ;  /* 0x0000001c00097c36 */ /* 0x000fe20008000000 */
[----:B------:R-:W-:Y:S01]  /*31e10*/  ULDC UR4, c[0x0][0x22c] ;  /* 0x00008b0000047ab9 */ /* 0x000fe20000000800 */
[----:B------:R-:W-:Y:S01]  /*31e20*/  ISETP.LT.AND P6, PT, R7, UR10, !P5 ;  /* 0x0000000a07007c0c */ /* 0x000fe2000efc1270 */
[----:B------:R-:W-:Y:S01]  /*31e30*/  ULDC UR6, c[0x0][0x248] ;  /* 0x0000920000067ab9 */ /* 0x000fe20000000800 */
[----:B------:R-:W-:Y:S01]  /*31e40*/  ISETP.GE.AND P0, PT, R10, UR4, PT ;  /* 0x000000040a007c0c */ /* 0x000fe2000bf06270 */
[C---:B------:R-:W-:Y:S01]  /*31e50*/  IMAD.WIDE R10, R9.reuse, 0x4, R2 ;  /* 0x00000004090a7825 */ /* 0x040fe200078e0202 */
[C---:B------:R-:W-:Y:S01]  /*31e60*/  IADD3 R0, R9.reuse, UR28, RZ ;  /* 0x0000001c09007c10 */ /* 0x040fe2000fffe0ff */
[----:B------:R-:W-:Y:S01]  /*31e70*/  ULDC UR4, c[0x0][0x22c] ;  /* 0x00008b0000047ab9 */ /* 0x000fe20000000800 */
[C---:B------:R-:W-:Y:S01]  /*31e80*/  ISETP.LT.AND P3, PT, R8.reuse, UR8, !P3 ;  /* 0x0000000808007c0c */ /* 0x040fe2000df61270 */
[----:B--2---:R-:W-:Y:S01]  /*31e90*/  IMAD.WIDE R224, R9, 0x4, R4 ;  /* 0x0000000409e07825 */ /* 0x004fe200078e0204 */
[----:B------:R1:W-:Y:S01]  /*31ea0*/  @P4 STG.E desc[UR16][R10.64], R244 ;  /* 0x000000f40a004986 */ /* 0x0003e2000c101910 */
[----:B------:R-:W-:Y:S01]  /*31eb0*/  ISETP.LT.AND P5, PT, R8, UR12, !P5 ;  /* 0x0000000c08007c0c */ /* 0x000fe2000efa1270 */
[----:B------:R-:W-:Y:S01]  /*31ec0*/  ULDC UR8, c[0x0][0x22c] ;  /* 0x00008b0000087ab9 */ /* 0x000fe20000000800 */
[----:B------:R-:W-:Y:S01]  /*31ed0*/  VIADD R250, R6, 0x14 ;  /* 0x0000001406fa7836 */ /* 0x000fe20000000000 */
[----:B------:R-:W2:Y:S01]  /*31ee0*/  LDL.LU R9, [R1+0x20] ;  /* 0x0000200001097983 */ /* 0x000ea20000300800 */
[C---:B---3--:R-:W-:Y:S01]  /*31ef0*/  IMAD.WIDE R226, R0.reuse, 0x4, R2 ;  /* 0x0000000400e27825 */ /* 0x048fe200078e0202 */
[----:B------:R-:W-:Y:S01]  /*31f00*/  ULDC UR10, c[0x0][0x228] ;  /* 0x00008a00000a7ab9 */ /* 0x000fe20000000800 */
[----:B------:R-:W-:Y:S01]  /*31f10*/  ULDC UR12, c[0x0][0x228] ;  /* 0x00008a00000c7ab9 */ /* 0x000fe20000000800 */
[----:B-1----:R-:W3:Y:S01]  /*31f20*/  LDL.LU R11, [R1+0x620] ;  /* 0x00062000010b7983 */ /* 0x002ee20000300800 */
[----:B------:R-:W-:-:S03]  /*31f30*/  IMAD.WIDE R248, R0, 0x4, R4 ;  /* 0x0000000400f87825 */ /* 0x000fc600078e0204 */
[----:B------:R-:W4:Y:S01]  /*31f40*/  LDL.LU R235, [R1+0x220] ;  /* 0x0002200001eb7983 */ /* 0x000f220000300800 */
[----:B------:R-:W-:Y:S01]  /*31f50*/  ISETP.GE.AND P4, PT, R250, UR4, PT ;  /* 0x00000004fa007c0c */ /* 0x000fe2000bf86270 */
[----:B------:R-:W-:Y:S02]  /*31f60*/  ULDC UR4, c[0x0][0x248] ;  /* 0x0000920000047ab9 */ /* 0x000fe40000000800 */
[----:B------:R-:W4:Y:S04]  /*31f70*/  LDL.LU R234, [R1+0x624] ;  /* 0x0006240001ea7983 */ /* 0x000f280000300800 */
[----:B------:R-:W4:Y:S01]  /*31f80*/  LDL.LU R233, [R1+0x24] ;  /* 0x0000240001e97983 */ /* 0x000f220000300800 */
[----:B------:R-:W-:-:S03]  /*31f90*/  VIADD R10, R6, 0x15 ;  /* 0x00000015060a7836 */ /* 0x000fc60000000000 */
[----:B------:R-:W4:Y:S04]  /*31fa0*/  LDL.LU R232, [R1+0x424] ;  /* 0x0004240001e87983 */ /* 0x000f280000300800 */
[----:B------:R1:W-:Y:S04]  /*31fb0*/  @P3 STG.E desc[UR16][R224.64], R252 ;  /* 0x000000fce0003986 */ /* 0x0003e8000c101910 */
[----:B------:R-:W4:Y:S04]  /*31fc0*/  LDL.LU R243, [R1+0x224] ;  /* 0x0002240001f37983 */ /* 0x000f280000300800 */
[----:B------:R-:W4:Y:S04]  /*31fd0*/  LDL.LU R242, [R1+0x628] ;  /* 0x0006280001f27983 */ /* 0x000f280000300800 */
[----:B------:R-:W4:Y:S04]  /*31fe0*/  LDL.LU R241, [R1+0x28] ;  /* 0x0000280001f17983 */ /* 0x000f280000300800 */
[----:B------:R-:W4:Y:S01]  /*31ff0*/  LDL.LU R240, [R1+0x428] ;  /* 0x0004280001f07983 */ /* 0x000f220000300800 */
[----:B------:R-:W-:Y:S01]  /*32000*/  ISETP.GE.AND P3, PT, R10, UR8, PT ;  /* 0x000000080a007c0c */ /* 0x000fe2000bf66270 */
[----:B------:R-:W-:Y:S01]  /*32010*/  VIADD R250, R6, 0x16 ;  /* 0x0000001606fa7836 */ /* 0x000fe20000000000 */
[----:B------:R-:W-:Y:S01]  /*32020*/  ULDC UR8, c[0x0][0x22c] ;  /* 0x00008b0000087ab9 */ /* 0x000fe20000000800 */
[----:B------:R-:W4:Y:S04]  /*32030*/  LDL.LU R247, [R1+0x228] ;  /* 0x0002280001f77983 */ /* 0x000f280000300800 */
[----:B------:R-:W4:Y:S04]  /*32040*/  LDL.LU R246, [R1+0x62c] ;  /* 0x00062c0001f67983 */ /* 0x000f280000300800 */
[----:B------:R-:W4:Y:S04]  /*32050*/  LDL.LU R245, [R1+0x2c] ;  /* 0x00002c0001f57983 */ /* 0x000f280000300800 */
[----:B------:R-:W4:Y:S04]  /*32060*/  LDL.LU R244, [R1+0x42c] ;  /* 0x00042c0001f47983 */ /* 0x000f280000300800 */
[----:B-1----:R-:W4:Y:S04]  /*32070*/  LDL.LU R252, [R1+0x22c] ;  /* 0x00022c0001fc7983 */ /* 0x002f280000300800 */
[----:B---3--:R-:W-:Y:S04]  /*32080*/  @P6 STG.E desc[UR16][R226.64], R11 ;  /* 0x0000000be2006986 */ /* 0x008fe8000c101910 */
[----:B--2---:R1:W-:Y:S02]  /*32090*/  @P5 STG.E desc[UR16][R248.64], R9 ;  /* 0x00000009f8005986 */ /* 0x0043e4000c101910 */
[----:B-1----:R-:W-:Y:S01]  /*320a0*/  IADD3 R9, R0, UR4, RZ ;  /* 0x0000000400097c10 */ /* 0x002fe2000fffe0ff */
[----:B------:R-:W-:-:S04]  /*320b0*/  ULDC UR4, c[0x0][0x22c] ;  /* 0x00008b0000047ab9 */ /* 0x000fc80000000800 */
[----:B------:R-:W-:Y:S01]  /*320c0*/  VIADD R0, R9, UR6 ;  /* 0x0000000609007c36 */ /* 0x000fe20008000000 */
[----:B------:R-:W-:Y:S01]  /*320d0*/  ISETP.LT.AND P5, PT, R7, UR10, !P1 ;  /* 0x0000000a07007c0c */ /* 0x000fe2000cfa1270 */
[----:B------:R-:W-:-:S04]  /*320e0*/  IMAD.WIDE R10, R9, 0x4, R2 ;  /* 0x00000004090a7825 */ /* 0x000fc800078e0202 */
[----:B------:R-:W-:Y:S01]  /*320f0*/  IMAD.WIDE R224, R9, 0x4, R4 ;  /* 0x0000000409e07825 */ /* 0x000fe200078e0204 */
[----:B------:R-:W-:Y:S01]  /*32100*/  ISETP.LT.AND P6, PT, R7, UR14, !P2 ;  /* 0x0000000e07007c0c */ /* 0x000fe2000d7c1270 */
[----:B------:R-:W2:Y:S01]  /*32110*/  LDL.LU R9, [R1+0x420] ;  /* 0x0004200001097983 */ /* 0x000ea20000300800 */
[----:B------:R-:W-:Y:S01]  /*32120*/  ISETP.LT.AND P1, PT, R8, UR12, !P1 ;  /* 0x0000000c08007c0c */ /* 0x000fe2000cf21270 */
[----:B------:R-:W-:Y:S01]  /*32130*/  IMAD.WIDE R226, R0, 0x4, R2 ;  /* 0x0000000400e27825 */ /* 0x000fe200078e0202 */
[----:B------:R-:W-:Y:S01]  /*32140*/  ISETP.LT.AND P2, PT, R8, UR18, !P2 ;  /* 0x0000001208007c0c */ /* 0x000fe2000d741270 */
[----:B------:R-:W-:Y:S01]  /*32150*/  ULDC UR10, c[0x0][0x228] ;  /* 0x00008a00000a7ab9 */ /* 0x000fe20000000800 */
[----:B------:R-:W-:Y:S01]  /*32160*/  ULDC UR12, c[0x0][0x228] ;  /* 0x00008a00000c7ab9 */ /* 0x000fe20000000800 */
[----:B------:R-:W-:Y:S01]  /*32170*/  IMAD.WIDE R248, R0, 0x4, R4 ;  /* 0x0000000400f87825 */ /* 0x000fe200078e0204 */
[----:B------:R-:W-:Y:S01]  /*32180*/  ULDC UR14, c[0x0][0x228] ;  /* 0x00008a00000e7ab9 */ /* 0x000fe20000000800 */
[----:B------:R-:W-:Y:S01]  /*32190*/  ULDC UR18, c[0x0][0x228] ;  /* 0x00008a0000127ab9 */ /* 0x000fe20000000800 */
[----:B------:R-:W-:Y:S01]  /*321a0*/  ULDC UR6, c[0x0][0x248] ;  /* 0x0000920000067ab9 */ /* 0x000fe20000000800 */
[----:B--2---:R1:W-:Y:S01]  /*321b0*/  @P5 STG.E desc[UR16][R10.64], R9 ;  /* 0x000000090a005986 */ /* 0x0043e2000c101910 */
[----:B------:R-:W-:Y:S01]  /*321c0*/  ISETP.GE.AND P5, PT, R250, UR4, PT ;  /* 0x00000004fa007c0c */ /* 0x000fe2000bfa6270 */
[----:B------:R-:W-:-:S02]  /*321d0*/  ULDC UR4, c[0x0][0x248] ;  /* 0x0000920000047ab9 */ /* 0x000fc40000000800 */
[----:B----4-:R2:W-:Y:S04]  /*321e0*/  @P1 STG.E desc[UR16][R224.64], R235 ;  /* 0x000000ebe0001986 */ /* 0x0105e8000c101910 */
[----:B------:R3:W-:Y:S01]  /*321f0*/  @P6 STG.E desc[UR16][R226.64], R234 ;  /* 0x000000eae2006986 */ /* 0x0007e2000c101910 */
[C---:B------:R-:W-:Y:S01]  /*32200*/  ISETP.LT.AND P6, PT, R7.reuse, UR14, !P4 ;  /* 0x0000000e07007c0c */ /* 0x040fe2000e7c1270 */
[----:B------:R-:W-:Y:S02]  /*32210*/  ULDC UR14, c[0x0][0x228] ;  /* 0x00008a00000e7ab9 */ /* 0x000fe40000000800 */
[----:B------:R4:W-:Y:S01]  /*32220*/  @P2 STG.E desc[UR16][R248.64], R233 ;  /* 0x000000e9f8002986 */ /* 0x0009e2000c101910 */
[----:B------:R-:W-:Y:S01]  /*32230*/  ISETP.LT.AND P2, PT, R7, UR10, !P0 ;  /* 0x0000000a07007c0c */ /* 0x000fe2000c741270 */
[----:B-1----:R-:W-:Y:S01]  /*32240*/  VIADD R9, R0, UR4 ;  /* 0x0000000400097c36 */ /* 0x002fe20008000000 */
[----:B------:R-:W-:Y:S01]  /*32250*/  ISETP.LT.AND P0, PT, R8, UR12, !P0 ;  /* 0x0000000c08007c0c */ /* 0x000fe2000c701270 */
[----:B------:R-:W-:Y:S01]  /*32260*/  ULDC UR4, c[0x0][0x22c] ;  /* 0x00008b0000047ab9 */ /* 0x000fe20000000800 */
[----:B------:R-:W-:-:S02]  /*32270*/  IADD3 R10, R6, 0x17, RZ ;  /* 0x00000017060a7810 */ /* 0x000fc40007ffe0ff */
[----:B------:R-:W-:Y:S01]  /*32280*/  ISETP.LT.AND P4, PT, R8, UR18, !P4 ;  /* 0x0000001208007c0c */ /* 0x000fe2000e781270 */
[C---:B------:R-:W-:Y:S01]  /*32290*/  VIADD R0, R9.reuse, UR6 ;  /* 0x0000000609007c36 */ /* 0x040fe20008000000 */
[----:B------:R-:W-:Y:S01]  /*322a0*/  ISETP.GE.AND P1, PT, R10, UR8, PT ;  /* 0x000000080a007c0c */ /* 0x000fe2000bf26270 */
[C---:B------:R-:W-:Y:S01]  /*322b0*/  IMAD.WIDE R10, R9.reuse, 0x4, R2 ;  /* 0x00000004090a7825 */ /* 0x040fe200078e0202 */
[----:B------:R-:W-:Y:S01]  /*322c0*/  IADD3 R250, R6, 0x18, RZ ;  /* 0x0000001806fa7810 */ /* 0x000fe20007ffe0ff */
[----:B------:R-:W-:Y:S01]  /*322d0*/  ULDC UR10, c[0x0][0x228] ;  /* 0x00008a00000a7ab9 */ /* 0x000fe20000000800 */
[----:B------:R-:W-:Y:S01]  /*322e0*/  ULDC UR12, c[0x0][0x228] ;  /* 0x00008a00000c7ab9 */ /* 0x000fe20000000800 */
[----:B--2---:R-:W-:Y:S01]  /*322f0*/  IMAD.WIDE R224, R9, 0x4, R4 ;  /* 0x0000000409e07825 */ /* 0x004fe200078e0204 */
[----:B------:R1:W-:Y:S01]  /*32300*/  @P2 STG.E desc[UR16][R10.64], R232 ;  /* 0x000000e80a002986 */ /* 0x0003e2000c101910 */
[----:B------:R-:W-:Y:S01]  /*32310*/  ULDC UR18, c[0x0][0x228] ;  /* 0x00008a0000127ab9 */ /* 0x000fe20000000800 */
[----:B------:R-:W-:Y:S01]  /*32320*/  ULDC UR6, c[0x0][0x248] ;  /* 0x0000920000067ab9 */ /* 0x000fe20000000800 */
[----:B---3--:R-:W-:Y:S01]  /*32330*/  IMAD.WIDE R226, R0, 0x4, R2 ;  /* 0x0000000400e27825 */ /* 0x008fe200078e0202 */
[----:B------:R-:W-:-:S03]  /*32340*/  ISETP.GE.AND P2, PT, R250, UR4, PT ;  /* 0x00000004fa007c0c */ /* 0x000fc6000bf46270 */
[C-C-:B----4-:R-:W-:Y:S01]  /*32350*/  IMAD.WIDE R248, R0.reuse, 0x4, R4.reuse ;  /* 0x0000000400f87825 */ /* 0x150fe200078e0204 */
[----:B------:R2:W-:Y:S01]  /*32360*/  @P0 STG.E desc[UR16][R224.64], R243 ;  /* 0x000000f3e0000986 */ /* 0x0005e2000c101910 */
[----:B------:R-:W-:Y:S01]  /*32370*/  ULDC UR4, c[0x0][0x248] ;  /* 0x0000920000047ab9 */ /* 0x000fe20000000800 */
[----:B------:R-:W-:Y:S02]  /*32380*/  ULDC UR8, c[0x0][0x22c] ;  /* 0x00008b0000087ab9 */ /* 0x000fe40000000800 */
[----:B------:R3:W-:Y:S01]  /*32390*/  @P6 STG.E desc[UR16][R226.64], R242 ;  /* 0x000000f2e2006986 */ /* 0x0007e2000c101910 */
[----:B------:R-:W-:Y:S01]  /*323a0*/  VIADD R9, R0, UR4 ;  /* 0x0000000400097c36 */ /* 0x000fe20008000000 */
[C---:B------:R-:W-:Y:S01]  /*323b0*/  ISETP.LT.AND P6, PT, R7.reuse, UR14, !P5 ;  /* 0x0000000e07007c0c */ /* 0x040fe2000efc1270 */
[C---:B-1----:R-:W-:Y:S01]  /*323c0*/  VIADD R10, R6.reuse, 0x19 ;  /* 0x00000019060a7836 */ /* 0x042fe20000000000 */
[----:B------:R1:W-:Y:S01]  /*323d0*/  @P4 STG.E desc[UR16][R248.64], R241 ;  /* 0x000000f1f8004986 */ /* 0x0003e2000c101910 */
[----:B------:R-:W-:Y:S01]  /*323e0*/  ISETP.LT.AND P4, PT, R7, UR10, !P3 ;  /* 0x0000000a07007c0c */ /* 0x000fe2000df81270 */
[----:B------:R-:W-:Y:S01]  /*323f0*/  VIADD R250, R6, 0x1a ;  /* 0x0000001a06fa7836 */ /* 0x000fe20000000000 */
[C---:B------:R-:W-:Y:S01]  /*32400*/  ISETP.LT.AND P3, PT, R8.reuse, UR12, !P3 ;  /* 0x0000000c08007c0c */ /* 0x040fe2000df61270 */
[C---:B--2---:R-:W-:Y:S01]  /*32410*/  IMAD.WIDE R224, R9.reuse, 0x4, R4 ;  /* 0x0000000409e07825 */ /* 0x044fe200078e0204 */
[----:B------:R-:W-:Y:S01]  /*32420*/  ISETP.LT.AND P5, PT, R8, UR18, !P5 ;  /* 0x0000001208007c0c */ /* 0x000fe2000efa1270 */
[----:B------:R-:W-:Y:S01]  /*32430*/  ULDC UR4, c[0x0][0x22c] ;  /* 0x00008b0000047ab9 */ /* 0x000fe20000000800 */
[C---:B------:R-:W-:Y:S01]  /*32440*/  IADD3 R0, R9.reuse, UR6, RZ ;  /* 0x0000000609007c10 */ /* 0x040fe2000fffe0ff */
[----:B------:R-:W-:Y:S01]  /*32450*/  ULDC UR10, c[0x0][0x228] ;  /* 0x00008a00000a7ab9 */ /* 0x000fe20000000800 */
[----:B------:R-:W-:Y:S01]  /*32460*/  ISETP.GE.AND P0, PT, R10, UR8, PT ;  /* 0x000000080a007c0c */ /* 0x000fe2000bf06270 */
[--C-:B------:R-:W-:Y:S01]  /*32470*/  IMAD.WIDE R10, R9, 0x4, R2.reuse ;  /* 0x00000004090a7825 */ /* 0x100fe200078e0202 */
[----:B------:R-:W-:Y:S01]  /*32480*/  ULDC UR8, c[0x0][0x22c] ;  /* 0x00008b0000087ab9 */ /* 0x000fe20000000800 */
[----:B------:R-:W-:Y:S01]  /*32490*/  ULDC UR6, c[0x0][0x248] ;  /* 0x0000920000067ab9 */ /* 0x000fe20000000800 */
[----:B------:R-:W-:Y:S01]  /*324a0*/  ULDC UR12, c[0x0][0x228] ;  /* 0x00008a00000c7ab9 */ /* 0x000fe20000000800 */
[C---:B---3--:R-:W-:Y:S01]  /*324b0*/  IMAD.WIDE R226, R0.reuse, 0x4, R2 ;  /* 0x0000000400e27825 */ /* 0x048fe200078e0202 */
[----:B------:R2:W-:Y:S01]  /*324c0*/  @P4 STG.E desc[UR16][R10.64], R240 ;  /* 0x000000f00a004986 */ /* 0x0005e2000c101910 */
[----:B------:R-:W-:Y:S01]  /*324d0*/  ULDC UR14, c[0x0][0x228] ;  /* 0x00008a00000e7ab9 */ /* 0x000fe20000000800 */
[----:B------:R-:W-:Y:S01]  /*324e0*/  ULDC UR18, c[0x0][0x228] ;  /* 0x00008a0000127ab9 */ /* 0x000fe20000000800 */
[----:B-1----:R-:W-:Y:S01]  /*324f0*/  IMAD.WIDE R248, R0, 0x4, R4 ;  /* 0x0000000400f87825 */ /* 0x002fe200078e0204 */
[----:B------:R1:W-:Y:S01]  /*32500*/  @P3 STG.E desc[UR16][R224.64], R247 ;  /* 0x000000f7e0003986 */ /* 0x0003e2000c101910 */
[----:B------:R-:W-:Y:S01]  /*32510*/  ISETP.GE.AND P4, PT, R250, UR4, PT ;  /* 0x00000004fa007c0c */ /* 0x000fe2000bf86270 */
[----:B------:R-:W-:-:S02]  /*32520*/  ULDC UR4, c[0x0][0x248] ;  /* 0x0000920000047ab9 */ /* 0x000fc40000000800 */
[----:B------:R3:W-:Y:S04]  /*32530*/  @P6 STG.E desc[UR16][R226.64], R246 ;  /* 0x000000f6e2006986 */ /* 0x0007e8000c101910 */
[----:B------:R4:W-:Y:S01]  /*32540*/  @P5 STG.E desc[UR16][R248.64], R245 ;  /* 0x000000f5f8005986 */ /* 0x0009e2000c101910 */
[----:B------:R-:W-:Y:S01]  /*32550*/  ISETP.LT.AND P5, PT, R7, UR10, !P1 ;  /* 0x0000000a07007c0c */ /* 0x000fe2000cfa1270 */
[----:B--2---:R-:W-:Y:S01]  /*32560*/  VIADD R10, R6, 0x1b ;  /* 0x0000001b060a7836 */ /* 0x004fe20000000000 */
[----:B------:R-:W-:Y:S01]  /*32570*/  IADD3 R9, R0, UR4, RZ ;  /* 0x0000000400097c10 */ /* 0x000fe2000fffe0ff */
[----:B------:R-:W-:Y:S01]  /*32580*/  VIADD R250, R6, 0x1c ;  /* 0x0000001c06fa7836 */ /* 0x000fe20000000000 */
[----:B------:R-:W-:Y:S01]  /*32590*/  ISETP.LT.AND P1, PT, R8, UR12, !P1 ;  /* 0x0000000c08007c0c */ /* 0x000fe2000cf21270 */
[----:B------:R-:W-:Y:S01]  /*325a0*/  ULDC UR4, c[0x0][0x22c] ;  /* 0x00008b0000047ab9 */ /* 0x000fe20000000800 */
[----:B------:R-:W-:Y:S01]  /*325b0*/  ISETP.GE.AND P3, PT, R10, UR8, PT ;  /* 0x000000080a007c0c */ /* 0x000fe2000bf66270 */
[----:B------:R-:W-:Y:S01]  /*325c0*/  IMAD.WIDE R10, R9, 0x4, R2 ;  /* 0x00000004090a7825 */ /* 0x000fe200078e0202 */
[----:B------:R-:W-:Y:S01]  /*325d0*/  ISETP.LT.AND P6, PT, R7, UR14, !P2 ;  /* 0x0000000e07007c0c */ /* 0x000fe2000d7c1270 */
[----:B------:R-:W-:Y:S01]  /*325e0*/  ULDC UR8, c[0x0][0x22c] ;  /* 0x00008b0000087ab9 */ /* 0x000fe20000000800 */
[----:B------:R-:W-:Y:S01]  /*325f0*/  ULDC UR10, c[0x0][0x228] ;  /* 0x00008a00000a7ab9 */ /* 0x000fe20000000800 */
[C---:B------:R-:W-:Y:S01]  /*32600*/  VIADD R0, R9.reuse, UR6 ;  /* 0x0000000609007c36 */ /* 0x040fe20008000000 */
[----:B------:R-:W-:Y:S01]  /*32610*/  ULDC UR12, c[0x0][0x228] ;  /* 0x00008a00000c7ab9 */ /* 0x000fe20000000800 */
[----:B-1----:R-:W-:Y:S01]  /*32620*/  IMAD.WIDE R224, R9, 0x4, R4 ;  /* 0x0000000409e07825 */ /* 0x002fe200078e0204 */
[----:B------:R1:W-:Y:S01]  /*32630*/  @P5 STG.E desc[UR16][R10.64], R244 ;  /* 0x000000f40a005986 */ /* 0x0003e2000c101910 */
[----:B------:R-:W-:Y:S01]  /*32640*/  ISETP.LT.AND P2, PT, R8, UR18, !P2 ;  /* 0x0000001208007c0c */ /* 0x000fe2000d741270 */
[----:B------:R-:W-:Y:S01]  /*32650*/  ULDC UR6, c[0x0][0x248] ;  /* 0x0000920000067ab9 */ /* 0x000fe20000000800 */
[----:B------:R-:W-:Y:S01]  /*32660*/  ULDC UR14, c[0x0][0x228] ;  /* 0x00008a00000e7ab9 */ /* 0x000fe20000000800 */
[----:B------:R-:W2:Y:S01]  /*32670*/  LDL.LU R9, [R1+0x30] ;  /* 0x0000300001097983 */ /* 0x000ea20000300800 */
[----:B---3--:R-:W-:Y:S01]  /*32680*/  IMAD.WIDE R226, R0, 0x4, R2 ;  /* 0x0000000400e27825 */ /* 0x008fe200078e0202 */
[----:B------:R-:W-:Y:S01]  /*32690*/  ISETP.GE.AND P5, PT, R250, UR4, PT ;  /* 0x00000004fa007c0c */ /* 0x000fe2000bfa6270 */
[----:B------:R-:W-:-:S02]  /*326a0*/  ULDC UR4, c[0x0][0x248] ;  /* 0x0000920000047ab9 */ /* 0x000fc40000000800 */
[----:B----4-:R-:W-:Y:S01]  /*326b0*/  IMAD.WIDE R248, R0, 0x4, R4 ;  /* 0x0000000400f87825 */ /* 0x010fe200078e0204 */
[----:B------:R3:W-:Y:S01]  /*326c0*/  @P1 STG.E desc[UR16][R224.64], R252 ;  /* 0x000000fce0001986 */ /* 0x0007e2000c101910 */
[----:B------:R-:W-:-:S03]  /*326d0*/  ULDC UR18, c[0x0][0x228] ;  /* 0x00008a0000127ab9 */ /* 0x000fc60000000800 */
[----:B-1----:R-:W4:Y:S04]  /*326e0*/  LDL.LU R11, [R1+0x630] ;  /* 0x00063000010b7983 */ /* 0x002f280000300800 */
[----:B------:R-:W2:Y:S04]  /*326f0*/  LDL.LU R235, [R1+0x230] ;  /* 0x0002300001eb7983 */ /* 0x000ea80000300800 */
[----:B------:R-:W2:Y:S04]  /*32700*/  LDL.LU R234, [R1+0x634] ;  /* 0x0006340001ea7983 */ /* 0x000ea80000300800 */
[----:B------:R-:W2:Y:S04]  /*32710*/  LDL.LU R233, [R1+0x34] ;  /* 0x0000340001e97983 */ /* 0x000ea80000300800 */
[----:B------:R-:W2:Y:S01]  /*32720*/  LDL.LU R232, [R1+0x434] ;  /* 0x0004340001e87983 */ /* 0x000ea20000300800 */
[----:B------:R-:W-:-:S03]  /*32730*/  IADD3 R10, R6, 0x1d, RZ ;  /* 0x0000001d060a7810 */ /* 0x000fc60007ffe0ff */
[----:B------:R-:W2:Y:S04]  /*32740*/  LDL.LU R243, [R1+0x234] ;  /* 0x0002340001f37983 */ /* 0x000ea80000300800 */
[----:B------:R-:W2:Y:S04]  /*32750*/  LDL.LU R242, [R1+0x638] ;  /* 0x0006380001f27983 */ /* 0x000ea80000300800 */
[----:B------:R-:W2:Y:S04]  /*32760*/  LDL.LU R241, [R1+0x38] ;  /* 0x0000380001f17983 */ /* 0x000ea80000300800 */
[----:B------:R-:W2:Y:S01]  /*32770*/  LDL.LU R240, [R1+0x438] ;  /* 0x0004380001f07983 */ /* 0x000ea20000300800 */
[----:B------:R-:W-:Y:S01]  /*32780*/  ISETP.GE.AND P1, PT, R10, UR8, PT ;  /* 0x000000080a007c0c */ /* 0x000fe2000bf26270 */
[----:B------:R-:W-:-:S02]  /*32790*/  ULDC UR8, c[0x0][0x22c] ;  /* 0x00008b0000087ab9 */ /* 0x000fc40000000800 */
[----:B------:R-:W2:Y:S04]  /*327a0*/  LDL.LU R247, [R1+0x238] ;  /* 0x0002380001f77983 */ /* 0x000ea80000300800 */
[----:B------:R-:W2:Y:S04]  /*327b0*/  LDL.LU R246, [R1+0x63c] ;  /* 0x00063c0001f67983 */ /* 0x000ea80000300800 */
[----:B------:R-:W2:Y:S04]  /*327c0*/  LDL.LU R245, [R1+0x3c] ;  /* 0x00003c0001f57983 */ /* 0x000ea80000300800 */
[----:B------:R-:W2:Y:S04]  /*327d0*/  LDL.LU R244, [R1+0x43c] ;  /* 0x00043c0001f47983 */ /* 0x000ea80000300800 */
[----:B---3--:R-:W3:Y:S04]  /*327e0*/  LDL.LU R252, [R1+0x23c] ;  /* 0x00023c0001fc7983 */ /* 0x008ee80000300800 */
[----:B----4-:R-:W-:Y:S04]  /*327f0*/  @P6 STG.E desc[UR16][R226.64], R11 ;  /* 0x0000000be2006986 */ /* 0x010fe8000c101910 */
[----:B--2---:R1:W-:Y:S02]  /*32800*/  @P2 STG.E desc[UR16][R248.64], R9 ;  /* 0x00000009f8002986 */ /* 0x0043e4000c101910 */
[----:B-1----:R-:W-:Y:S01]  /*32810*/  VIADD R9, R0, UR4 ;  /* 0x0000000400097c36 */ /* 0x002fe20008000000 */
[----:B------:R-:W-:Y:S01]  /*32820*/  ISETP.LT.AND P2, PT, R7, UR10, !P0 ;  /* 0x0000000a07007c0c */ /* 0x000fe2000c741270 */
[----:B------:R-:W-:-:S02]  /*32830*/  ULDC UR4, c[0x0][0x22c] ;  /* 0x00008b0000047ab9 */ /* 0x000fc40000000800 */
[C---:B------:R-:W-:Y:S02]  /*32840*/  VIADD R0, R9.reuse, UR6 ;  /* 0x0000000609007c36 */ /* 0x040fe40008000000 */
        /* <DEDUP_REMOVED lines=8> */
[----:B------:R-:W-:Y:S01]  /*328d0*/  IADD3 R250, R6, 0x1e, RZ ;  /* 0x0000001e06fa7810 */ /* 0x000fe20007ffe0ff */
[----:B------:R-:W-:Y:S01]  /*328e0*/  IMAD.WIDE R248, R0, 0x4, R4 ;  /* 0x0000000400f87825 */ /* 0x000fe200078e0204 */
[----:B------:R-:W-:Y:S01]  /*328f0*/  ULDC UR12, c[0x0][0x228] ;  /* 0x00008a00000c7ab9 */ /* 0x000fe20000000800 */
[----:B------:R-:W-:Y:S01]  /*32900*/  ULDC UR14, c[0x0][0x228] ;  /* 0x00008a00000e7ab9 */ /* 0x000fe20000000800 */
[----:B------:R-:W-:Y:S01]  /*32910*/  ULDC UR18, c[0x0][0x228] ;  /* 0x00008a0000127ab9 */ /* 0x000fe20000000800 */
[----:B------:R-:W-:Y:S01]  /*32920*/  ULDC UR6, c[0x0][0x248] ;  /* 0x0000920000067ab9 */ /* 0x000fe20000000800 */
[----:B--2---:R1:W-:Y:S01]  /*32930*/  @P2 STG.E desc[UR16][R10.64], R9 ;  /* 0x000000090a002986 */ /* 0x0043e2000c101910 */
[----:B------:R-:W-:Y:S01]  /*32940*/  ISETP.GE.AND P2, PT, R250, UR4, PT ;  /* 0x00000004fa007c0c */ /* 0x000fe2000bf46270 */
[----:B------:R-:W-:-:S02]  /*32950*/  ULDC UR4, c[0x0][0x248] ;  /* 0x0000920000047ab9 */ /* 0x000fc40000000800 */
[----:B------:R2:W-:Y:S04]  /*32960*/  @P0 STG.E desc[UR16][R224.64], R235 ;  /* 0x000000ebe0000986 */ /* 0x0005e8000c101910 */
[----:B------:R4:W-:Y:S01]  /*32970*/  @P6 STG.E desc[UR16][R226.64], R234 ;  /* 0x000000eae2006986 */ /* 0x0009e2000c101910 */
[C---:B------:R-:W-:Y:S01]  /*32980*/  ISETP.LT.AND P6, PT, R7.reuse, UR14, !P5 ;  /* 0x0000000e07007c0c */ /* 0x040fe2000efc1270 */
[----:B-1----:R-:W-:Y:S02]  /*32990*/  VIADD R10, R6, 0x1f ;  /* 0x0000001f060a7836 */ /* 0x002fe40000000000 */
[----:B------:R1:W-:Y:S01]  /*329a0*/  @P4 STG.E desc[UR16][R248.64], R233 ;  /* 0x000000e9f8004986 */ /* 0x0003e2000c101910 */
[----:B------:R-:W-:Y:S01]  /*329b0*/  ISETP.LT.AND P4, PT, R7, UR10, !P3 ;  /* 0x0000000a07007c0c */ /* 0x000fe2000df81270 */
[----:B------:R-:W-:Y:S01]  /*329c0*/  VIADD R9, R0, UR4 ;  /* 0x0000000400097c36 */ /* 0x000fe20008000000 */
[----:B------:R-:W-:Y:S01]  /*329d0*/  ISETP.LT.AND P3, PT, R8, UR12, !P3 ;  /* 0x0000000c08007c0c */ /* 0x000fe2000df61270 */
[----:B------:R-:W-:Y:S01]  /*329e0*/  VIADD R250, R6, 0x20 ;  /* 0x0000002006fa7836 */ /* 0x000fe20000000000 */
[----:B------:R-:W-:Y:S01]  /*329f0*/  ISETP.LT.AND P5, PT, R8, UR18, !P5 ;  /* 0x0000001208007c0c */ /* 0x000fe2000efa1270 */
[----:B------:R-:W-:Y:S01]  /*32a00*/  ULDC UR14, c[0x0][0x228] ;  /* 0x00008a00000e7ab9 */ /* 0x000fe20000000800 */
[----:B------:R-:W-:-:S02]  /*32a10*/  IADD3 R0, R9, UR6, RZ ;  /* 0x0000000609007c10 */ /* 0x000fc4000fffe0ff */
[----:B------:R-:W-:Y:S01]  /*32a20*/  ISETP.GE.AND P0, PT, R10, UR8, PT ;  /* 0x000000080a007c0c */ /* 0x000fe2000bf06270 */
[C---:B------:R-:W-:Y:S01]  /*32a30*/  IMAD.WIDE R10, R9.reuse, 0x4, R2 ;  /* 0x00000004090a7825 */ /* 0x040fe200078e0202 */
[----:B------:R-:W-:Y:S01]  /*32a40*/  ULDC UR4, c[0x0][0x22c] ;  /* 0x00008b0000047ab9 */ /* 0x000fe20000000800 */
[----:B------:R-:W-:Y:S01]  /*32a50*/  ULDC UR10, c[0x0][0x228] ;  /* 0x00008a00000a7ab9 */ /* 0x000fe20000000800 */
[----:B------:R-:W-:Y:S01]  /*32a60*/  ULDC UR12, c[0x0][0x228] ;  /* 0x00008a00000c7ab9 */ /* 0x000fe20000000800 */
[----:B--2---:R-:W-:Y:S01]  /*32a70*/  IMAD.WIDE R224, R9, 0x4, R4 ;  /* 0x0000000409e07825 */ /* 0x004fe200078e0204 */
[----:B------:R2:W-:Y:S01]  /*32a80*/  @P4 STG.E desc[UR16][R10.64], R232 ;  /* 0x000000e80a004986 */ /* 0x0005e2000c101910 */
[----:B------:R-:W-:Y:S01]  /*32a90*/  ULDC UR18, c[0x0][0x228] ;  /* 0x00008a0000127ab9 */ /* 0x000fe20000000800 */
[----:B------:R-:W-:Y:S01]  /*32aa0*/  ULDC UR6, c[0x0][0x248] ;  /* 0x0000920000067ab9 */ /* 0x000fe20000000800 */
[C---:B----4-:R-:W-:Y:S01]  /*32ab0*/  IMAD.WIDE R226, R0.reuse, 0x4, R2 ;  /* 0x0000000400e27825 */ /* 0x050fe200078e0202 */
[----:B------:R4:W-:Y:S03]  /*32ac0*/  @P3 STG.E desc[UR16][R224.64], R243 ;  /* 0x000000f3e0003986 */ /* 0x0009e6000c101910 */
[----:B-1----:R-:W-:Y:S01]  /*32ad0*/  IMAD.WIDE R248, R0, 0x4, R4 ;  /* 0x0000000400f87825 */ /* 0x002fe200078e0204 */
[----:B------:R-:W-:Y:S01]  /*32ae0*/  ISETP.GE.AND P4, PT, R250, UR4, PT ;  /* 0x00000004fa007c0c */ /* 0x000fe2000bf86270 */
[----:B------:R1:W-:Y:S01]  /*32af0*/  @P6 STG.E desc[UR16][R226.64], R242 ;  /* 0x000000f2e2006986 */ /* 0x0003e2000c101910 */
[----:B------:R-:W-:Y:S01]  /*32b00*/  ULDC UR4, c[0x0][0x248] ;  /* 0x0000920000047ab9 */ /* 0x000fe20000000800 */
[----:B------:R-:W-:-:S02]  /*32b10*/  ULDC UR8, c[0x0][0x22c] ;  /* 0x00008b0000087ab9 */ /* 0x000fc40000000800 */
[----:B------:R3:W-:Y:S01]  /*32b20*/  @P5 STG.E desc[UR16][R248.64], R241 ;  /* 0x000000f1f8005986 */ /* 0x0007e2000c101910 */
[C---:B------:R-:W-:Y:S01]  /*32b30*/  ISETP.LT.AND P5, PT, R7.reuse, UR10, !P1 ;  /* 0x0000000a07007c0c */ /* 0x040fe2000cfa1270 */
[----:B--2---:R-:W-:Y:S01]  /*32b40*/  VIADD R10, R6, 0x21 ;  /* 0x00000021060a7836 */ /* 0x004fe20000000000 */
[----:B------:R-:W-:Y:S01]  /*32b50*/  ISETP.LT.AND P1, PT, R8, UR12, !P1 ;  /* 0x0000000c08007c0c */ /* 0x000fe2000cf21270 */
[----:B------:R-:W-:Y:S01]  /*32b60*/  VIADD R250, R6, 0x22 ;  /* 0x0000002206fa7836 */ /* 0x000fe20000000000 */
[----:B------:R-:W-:Y:S01]  /*32b70*/  IADD3 R9, R0, UR4, RZ ;  /* 0x0000000400097c10 */ /* 0x000fe2000fffe0ff */
[----:B------:R-:W-:Y:S01]  /*32b80*/  ULDC UR10, c[0x0][0x228] ;  /* 0x00008a00000a7ab9 */ /* 0x000fe20000000800 */
[----:B------:R-:W-:Y:S01]  /*32b90*/  ISETP.LT.AND P6, PT, R7, UR14, !P2 ;  /* 0x0000000e07007c0c */ /* 0x000fe2000d7c1270 */
[----:B------:R-:W-:Y:S01]  /*32ba0*/  ULDC UR4, c[0x0][0x22c] ;  /* 0x00008b0000047ab9 */ /* 0x000fe20000000800 */
[----:B------:R-:W-:Y:S01]  /*32bb0*/  ISETP.LT.AND P2, PT, R8, UR18, !P2 ;  /* 0x0000001208007c0c */ /* 0x000fe2000d741270 */
[C---:B------:R-:W-:Y:S01]  /*32bc0*/  VIADD R0, R9.reuse, UR6 ;  /* 0x0000000609007c36 */ /* 0x040fe20008000000 */
[----:B------:R-:W-:Y:S01]  /*32bd0*/  ISETP.GE.AND P3, PT, R10, UR8, PT ;  /* 0x000000080a007c0c */ /* 0x000fe2000bf66270 */
[C---:B------:R-:W-:Y:S01]  /*32be0*/  IMAD.WIDE R10, R9.reuse, 0x4, R2 ;  /* 0x00000004090a7825 */ /* 0x040fe200078e0202 */
[----:B------:R-:W-:Y:S01]  /*32bf0*/  ULDC UR8, c[0x0][0x22c] ;  /* 0x00008b0000087ab9 */ /* 0x000fe20000000800 */
[----:B------:R-:W-:Y:S01]  /*32c00*/  ULDC UR6, c[0x0][0x248] ;  /* 0x0000920000067ab9 */ /* 0x000fe20000000800 */
[----:B------:R-:W-:Y:S01]  /*32c10*/  ULDC UR12, c[0x0][0x228] ;  /* 0x00008a00000c7ab9 */ /* 0x000fe20000000800 */
[----:B----4-:R-:W-:Y:S01]  /*32c20*/  IMAD.WIDE R224, R9, 0x4, R4 ;  /* 0x0000000409e07825 */ /* 0x010fe200078e0204 */
[----:B------:R2:W-:Y:S01]  /*32c30*/  @P5 STG.E desc[UR16][R10.64], R240 ;  /* 0x000000f00a005986 */ /* 0x0005e2000c101910 */
[----:B------:R-:W-:Y:S01]  /*32c40*/  ULDC UR14, c[0x0][0x228] ;  /* 0x00008a00000e7ab9 */ /* 0x000fe20000000800 */
[----:B------:R-:W-:Y:S01]  /*32c50*/  ULDC UR18, c[0x0][0x228] ;  /* 0x00008a0000127ab9 */ /* 0x000fe20000000800 */
[C---:B-1----:R-:W-:Y:S01]  /*32c60*/  IMAD.WIDE R226, R0.reuse, 0x4, R2 ;  /* 0x0000000400e27825 */ /* 0x042fe200078e0202 */
[----:B------:R1:W-:Y:S03]  /*32c70*/  @P1 STG.E desc[UR16][R224.64], R247 ;  /* 0x000000f7e0001986 */ /* 0x0003e6000c101910 */
[----:B---3--:R-:W-:Y:S01]  /*32c80*/  IMAD.WIDE R248, R0, 0x4, R4 ;  /* 0x0000000400f87825 */ /* 0x008fe200078e0204 */
[----:B------:R3:W-:Y:S01]  /*32c90*/  @P6 STG.E desc[UR16][R226.64], R246 ;  /* 0x000000f6e2006986 */ /* 0x0007e2000c101910 */
[----:B------:R-:W-:Y:S01]  /*32ca0*/  ISETP.GE.AND P5, PT, R250, UR4, PT ;  /* 0x00000004fa007c0c */ /* 0x000fe2000bfa6270 */
[----:B------:R-:W-:-:S02]  /*32cb0*/  ULDC UR4, c[0x0][0x248] ;  /* 0x0000920000047ab9 */ /* 0x000fc40000000800 */
[----:B------:R4:W-:Y:S01]  /*32cc0*/  @P2 STG.E desc[UR16][R248.64], R245 ;  /* 0x000000f5f8002986 */ /* 0x0009e2000c101910 */
[C---:B------:R-:W-:Y:S01]  /*32cd0*/  ISETP.LT.AND P2, PT, R7.reuse, UR10, !P0 ;  /* 0x0000000a07007c0c */ /* 0x040fe2000c741270 */
[----:B------:R-:W-:Y:S01]  /*32ce0*/  VIADD R9, R0, UR4 ;  /* 0x0000000400097c36 */ /* 0x000fe20008000000 */
[----:B--2---:R-:W-:Y:S01]  /*32cf0*/  IADD3 R10, R6, 0x23, RZ ;  /* 0x00000023060a7810 */ /* 0x004fe20007ffe0ff */
[----:B------:R-:W-:Y:S01]  /*32d00*/  ULDC UR4, c[0x0][0x22c] ;  /* 0x00008b0000047ab9 */ /* 0x000fe20000000800 */
[----:B------:R-:W-:Y:S01]  /*32d10*/  ISETP.LT.AND P6, PT, R7, UR14, !P4 ;  /* 0x0000000e07007c0c */ /* 0x000fe2000e7c1270 */
[C---:B------:R-:W-:Y:S01]  /*32d20*/  VIADD R0, R9.reuse, UR6 ;  /* 0x0000000609007c36 */ /* 0x040fe20008000000 */
[----:B------:R-:W-:Y:S01]  /*32d30*/  ISETP.GE.AND P1, PT, R10, UR8, PT ;  /* 0x000000080a007c0c */ /* 0x000fe2000bf26270 */
[C---:B------:R-:W-:Y:S01]  /*32d40*/  IMAD.WIDE R10, R9.reuse, 0x4, R2 ;  /* 0x00000004090a7825 */ /* 0x040fe200078e0202 */
[----:B------:R-:W-:Y:S01]  /*32d50*/  IADD3 R250, R6, 0x24, RZ ;  /* 0x0000002406fa7810 */ /* 0x000fe20007ffe0ff */
[----:B------:R-:W-:Y:S01]  /*32d60*/  ULDC UR8, c[0x0][0x22c] ;  /* 0x00008b0000087ab9 */ /* 0x000fe20000000800 */
[----:B------:R-:W-:Y:S01]  /*32d70*/  ULDC UR10, c[0x0][0x228] ;  /* 0x00008a00000a7ab9 */ /* 0x000fe20000000800 */
[----:B-1----:R-:W-:Y:S01]  /*32d80*/  IMAD.WIDE R224, R9, 0x4, R4 ;  /* 0x0000000409e07825 */ /* 0x002fe200078e0204 */
[C---:B------:R-:W-:Y:S01]  /*32d90*/  ISETP.LT.AND P0, PT, R8.reuse, UR12, !P0 ;  /* 0x0000000c08007c0c */ /* 0x040fe2000c701270 */
[----:B------:R-:W2:Y:S01]  /*32da0*/  LDL.LU R9, [R1+0x40] ;  /* 0x0000400001097983 */ /* 0x000ea20000300800 */
[----:B------:R-:W-:Y:S01]  /*32db0*/  ISETP.LT.AND P4, PT, R8, UR18, !P4 ;  /* 0x0000001208007c0c */ /* 0x000fe2000e781270 */
[C---:B---3--:R-:W-:Y:S01]  /*32dc0*/  IMAD.WIDE R226, R0.reuse, 0x4, R2 ;  /* 0x0000000400e27825 */ /* 0x048fe200078e0202 */
[----:B------:R-:W-:Y:S01]  /*32dd0*/  ULDC UR6, c[0x0][0x248] ;  /* 0x0000920000067ab9 */ /* 0x000fe20000000800 */
[----:B------:R1:W-:Y:S01]  /*32de0*/  @P2 STG.E desc[UR16][R10.64], R244 ;  /* 0x000000f40a002986 */ /* 0x0003e2000c101910 */
[----:B------:R-:W-:Y:S01]  /*32df0*/  ULDC UR12, c[0x0][0x228] ;  /* 0x00008a00000c7ab9 */ /* 0x000fe20000000800 */
[----:B----4-:R-:W-:Y:S01]  /*32e00*/  IMAD.WIDE R248, R0, 0x4, R4 ;  /* 0x0000000400f87825 */ /* 0x010fe200078e0204 */
[----:B------:R-:W-:Y:S01]  /*32e10*/  ULDC UR14, c[0x0][0x228] ;  /* 0x00008a00000e7ab9 */ /* 0x000fe20000000800 */
[----:B------:R-:W-:Y:S01]  /*32e20*/  ULDC UR18, c[0x0][0x228] ;  /* 0x00008a0000127ab9 */ /* 0x000fe20000000800 */
[----:B-1----:R-:W3:Y:S04]  /*32e30*/  LDL.LU R11, [R1+0x640] ;  /* 0x00064000010b7983 */ /* 0x002ee80000300800 */
[----:B------:R-:W4:Y:S01]  /*32e40*/  LDL.LU R235, [R1+0x240] ;  /* 0x0002400001eb7983 */ /* 0x000f220000300800 */
[----:B------:R-:W-:Y:S01]  /*32e50*/  ISETP.GE.AND P2, PT, R250, UR4, PT ;  /* 0x00000004fa007c0c */ /* 0x000fe2000bf46270 */
[----:B------:R-:W-:-:S02]  /*32e60*/  ULDC UR4, c[0x0][0x248] ;  /* 0x0000920000047ab9 */ /* 0x000fc40000000800 */
        /* <DEDUP_REMOVED lines=19> */
[----:B-1----:R-:W-:Y:S01]  /*32fa0*/  VIADD R9, R0, UR4 ;  /* 0x0000000400097c36 */ /* 0x002fe20008000000 */
[----:B------:R-:W-:Y:S01]  /*32fb0*/  ISETP.LT.AND P4, PT, R7, UR10, !P3 ;  /* 0x0000000a07007c0c */ /* 0x000fe2000df81270 */
[----:B------:R-:W-:-:S02]  /*32fc0*/  ULDC UR4, c[0x0][0x22c] ;  /* 0x00008b0000047ab9 */ /* 0x000fc40000000800 */
[C---:B------:R-:W-:Y:S01]  /*32fd0*/  IMAD.WIDE R10, R9.reuse, 0x4, R2 ;  /* 0x00000004090a7825 */ /* 0x040fe200078e0202 */
[C---:B------:R-:W-:Y:S01]  /*32fe0*/  IADD3 R0, R9.reuse, UR6, RZ ;  /* 0x0000000609007c10 */ /* 0x040fe2000fffe0ff */
[----:B------:R-:W-:Y:S02]  /*32ff0*/  ULDC UR10, c[0x0][0x228] ;  /* 0x00008a00000a7ab9 */ /* 0x000fe40000000800 */
        /* <DEDUP_REMOVED lines=17> */
[C---:B-1----:R-:W-:Y:S02]  /*33110*/  VIADD R10, R6.reuse, 0x27 ;  /* 0x00000027060a7836 */ /* 0x042fe40000000000 */
[----:B------:R1:W-:Y:S01]  /*33120*/  @P5 STG.E desc[UR16][R248.64], R233 ;  /* 0x000000e9f8005986 */ /* 0x0003e2000c101910 */
[----:B------:R-:W-:Y:S01]  /*33130*/  ISETP.LT.AND P5, PT, R7, UR10, !P1 ;  /* 0x0000000a07007c0c */ /* 0x000fe2000cfa1270 */
[----:B------:R-:W-:Y:S01]  /*33140*/  VIADD R250, R6, 0x28 ;  /* 0x0000002806fa7836 */ /* 0x000fe20000000000 */
[----:B------:R-:W-:Y:S01]  /*33150*/  ISETP.LT.AND P1, PT, R8, UR12, !P1 ;  /* 0x0000000c08007c0c */ /* 0x000fe2000cf21270 */
[----:B------:R-:W-:Y:S01]  /*33160*/  ULDC UR10, c[0x0][0x228] ;  /* 0x00008a00000a7ab9 */ /* 0x000fe20000000800 */
[----:B------:R-:W-:Y:S01]  /*33170*/  IADD3 R9, R0, UR4, RZ ;  /* 0x0000000400097c10 */ /* 0x000fe2000fffe0ff */
[----:B------:R-:W-:Y:S01]  /*33180*/  ULDC UR4, c[0x0][0x22c] ;  /* 0x00008b0000047ab9 */ /* 0x000fe20000000800 */
[----:B------:R-:W-:Y:S01]  /*33190*/  ISETP.LT.AND P2, PT, R8, UR18, !P2 ;  /* 0x0000001208007c0c */ /* 0x000fe2000d741270 */
[----:B------:R-:W-:Y:S01]  /*331a0*/  ULDC UR12, c[0x0][0x228] ;  /* 0x00008a00000c7ab9 */ /* 0x000fe20000000800 */
[----:B------:R-:W-:Y:S01]  /*331b0*/  ISETP.GE.AND P3, PT, R10, UR8, PT ;  /* 0x000000080a007c0c */ /* 0x000fe2000bf66270 */
[C---:B------:R-:W-:Y:S01]  /*331c0*/  VIADD R0, R9.reuse, UR6 ;  /* 0x0000000609007c36 */ /* 0x040fe20008000000 */
[----:B------:R-:W-:Y:S01]  /*331d0*/  ULDC UR14, c[0x0][0x228] ;  /* 0x00008a00000e7ab9 */ /* 0x000fe20000000800 */
[C---:B------:R-:W-:Y:S01]  /*331e0*/  IMAD.WIDE R10, R9.reuse, 0x4, R2 ;  /* 0x00000004090a7825 */ /* 0x040fe200078e0202 */
[----:B------:R-:W-:Y:S01]  /*331f0*/  ULDC UR18, c[0x0][0x228] ;  /* 0x00008a0000127ab9 */ /* 0x000fe20000000800 */
[----:B------:R-:W-:Y:S01]  /*33200*/  ULDC UR6, c[0x0][0x248] ;  /* 0x0000920000067ab9 */ /* 0x000fe20000000800 */
[----:B------:R-:W-:Y:S01]  /*33210*/  ULDC UR8, c[0x0][0x22c] ;  /* 0x00008b0000087ab9 */ /* 0x000fe20000000800 */
[----:B--2---:R-:W-:Y:S01]  /*33220*/  IMAD.WIDE R224, R9, 0x4, R4 ;  /* 0x0000000409e07825 */ /* 0x004fe200078e0204 */
[----:B------:R2:W-:Y:S03]  /*33230*/  @P5 STG.E desc[UR16][R10.64], R232 ;  /* 0x000000e80a005986 */ /* 0x0005e6000c101910 */
[C---:B---3--:R-:W-:Y:S01]  /*33240*/  IMAD.WIDE R226, R0.reuse, 0x4, R2 ;  /* 0x0000000400e27825 */ /* 0x048fe200078e0202 */
[----:B------:R3:W-:Y:S03]  /*33250*/  @P1 STG.E desc[UR16][R224.64], R243 ;  /* 0x000000f3e0001986 */ /* 0x0007e6000c101910 */
[----:B-1----:R-:W-:Y:S01]  /*33260*/  IMAD.WIDE R248, R0, 0x4, R4 ;  /* 0x0000000400f87825 */ /* 0x002fe200078e0204 */
[----:B------:R1:W-:Y:S01]  /*33270*/  @P6 STG.E desc[UR16][R226.64], R242 ;  /* 0x000000f2e2006986 */ /* 0x0003e2000c101910 */
[----:B------:R-:W-:Y:S01]  /*33280*/  ISETP.GE.AND P5, PT, R250, UR4, PT ;  /* 0x00000004fa007c0c */ /* 0x000fe2000bfa6270 */
[----:B------:R-:W-:-:S02]  /*33290*/  ULDC UR4, c[0x0][0x248] ;  /* 0x0000920000047ab9 */ /* 0x000fc40000000800 */
[----:B------:R4:W-:Y:S01]  /*332a0*/  @P2 STG.E desc[UR16][R248.64], R241 ;  /* 0x000000f1f8002986 */ /* 0x0009e2000c101910 */
[C---:B------:R-:W-:Y:S01]  /*332b0*/  ISETP.LT.AND P2, PT, R7.reuse, UR10, !P0 ;  /* 0x0000000a07007c0c */ /* 0x040fe2000c741270 */
[----:B------:R-:W-:Y:S01]  /*332c0*/  VIADD R9, R0, UR4 ;  /* 0x0000000400097c36 */ /* 0x000fe20008000000 */
[----:B------:R-:W-:Y:S01]  /*332d0*/  ISETP.LT.AND P0, PT, R8, UR12, !P0 ;  /* 0x0000000c08007c0c */ /* 0x000fe2000c701270 */
[----:B------:R-:W-:Y:S01]  /*332e0*/  ULDC UR10, c[0x0][0x228] ;  /* 0x00008a00000a7ab9 */ /* 0x000fe20000000800 */
[----:B------:R-:W-:Y:S02]  /*332f0*/  ISETP.LT.AND P6, PT, R7, UR14, !P4 ;  /* 0x0000000e07007c0c */ /* 0x000fe4000e7c1270 */
[----:B--2---:R-:W-:Y:S01]  /*33300*/  IADD3 R10, R6, 0x29, RZ ;  /* 0x00000029060a7810 */ /* 0x004fe20007ffe0ff */
[C---:B------:R-:W-:Y:S01]  /*33310*/  VIADD R0, R9.reuse, UR6 ;  /* 0x0000000609007c36 */ /* 0x040fe20008000000 */
[----:B------:R-:W-:Y:S01]  /*33320*/  ISETP.LT.AND P4, PT, R8, UR18, !P4 ;  /* 0x0000001208007c0c */ /* 0x000fe2000e781270 */
[C---:B---3--:R-:W-:Y:S01]  /*33330*/  IMAD.WIDE R224, R9.reuse, 0x4, R4 ;  /* 0x0000000409e07825 */ /* 0x048fe200078e0204 */
[----:B------:R-:W-:Y:S01]  /*33340*/  ISETP.GE.AND P1, PT, R10, UR8, PT ;  /* 0x000000080a007c0c */ /* 0x000fe2000bf26270 */
[----:B------:R-:W-:Y:S01]  /*33350*/  ULDC UR4, c[0x0][0x22c] ;  /* 0x00008b0000047ab9 */ /* 0x000fe20000000800 */
[----:B------:R-:W-:Y:S01]  /*33360*/  IADD3 R250, R6, 0x2a, RZ ;  /* 0x0000002a06fa7810 */ /* 0x000fe20007ffe0ff */
[--C-:B------:R-:W-:Y:S01]  /*33370*/  IMAD.WIDE R10, R9, 0x4, R2.reuse ;  /* 0x00000004090a7825 */ /* 0x100fe200078e0202 */
[----:B------:R-:W-:Y:S01]  /*33380*/  ULDC UR8, c[0x0][0x22c] ;  /* 0x00008b0000087ab9 */ /* 0x000fe20000000800 */
[----:B------:R-:W-:Y:S01]  /*33390*/  ULDC UR6, c[0x0][0x248] ;  /* 0x0000920000067ab9 */ /* 0x000fe20000000800 */
[----:B------:R-:W-:Y:S01]  /*333a0*/  ULDC UR12, c[0x0][0x228] ;  /* 0x00008a00000c7ab9 */ /* 0x000fe20000000800 */
[C---:B-1----:R-:W-:Y:S01]  /*333b0*/  IMAD.WIDE R226, R0.reuse, 0x4, R2 ;  /* 0x0000000400e27825 */ /* 0x042fe200078e0202 */
[----:B------:R1:W-:Y:S01]  /*333c0*/  @P2 STG.E desc[UR16][R10.64], R240 ;  /* 0x000000f00a002986 */ /* 0x0003e2000c101910 */
[----:B------:R-:W-:Y:S01]  /*333d0*/  ULDC UR14, c[0x0][0x228] ;  /* 0x00008a00000e7ab9 */ /* 0x000fe20000000800 */
[----:B------:R-:W-:Y:S01]  /*333e0*/  ULDC UR18, c[0x0][0x228] ;  /* 0x00008a0000127ab9 */ /* 0x000fe20000000800 */
[----:B----4-:R-:W-:Y:S01]  /*333f0*/  IMAD.WIDE R248, R0, 0x4, R4 ;  /* 0x0000000400f87825 */ /* 0x010fe200078e0204 */
[----:B------:R2:W-:Y:S01]  /*33400*/  @P0 STG.E desc[UR16][R224.64], R247 ;  /* 0x000000f7e0000986 */ /* 0x0005e2000c101910 */
[----:B------:R-:W-:Y:S01]  /*33410*/  ISETP.GE.AND P2, PT, R250, UR4, PT ;  /* 0x00000004fa007c0c */ /* 0x000fe2000bf46270 */
[----:B------:R-:W-:-:S02]  /*33420*/  ULDC UR4, c[0x0][0x248] ;  /* 0x0000920000047ab9 */ /* 0x000fc40000000800 */
[----:B------:R3:W-:Y:S04]  /*33430*/  @P6 STG.E desc[UR16][R226.64], R246 ;  /* 0x000000f6e2006986 */ /* 0x0007e8000c101910 */
[----:B------:R-:W-:Y:S01]  /*33440*/  @P4 STG.E desc[UR16][R248.64], R245 ;  /* 0x000000f5f8004986 */ /* 0x000fe2000c101910 */
[----:B------:R-:W-:Y:S01]  /*33450*/  ISETP.LT.AND P4, PT, R7, UR10, !P3 ;  /* 0x0000000a07007c0c */ /* 0x000fe2000df81270 */
[----:B-1----:R-:W-:Y:S02]  /*33460*/  VIADD R10, R6, 0x2b ;  /* 0x0000002b060a7836 */ /* 0x002fe40000000000 */
[----:B------:R-:W-:Y:S01]  /*33470*/  VIADD R9, R0, UR4 ;  /* 0x0000000400097c36 */ /* 0x000fe20008000000 */
[----:B------:R-:W-:Y:S01]  /*33480*/  ISETP.LT.AND P3, PT, R8, UR12, !P3 ;  /* 0x0000000c08007c0c */ /* 0x000fe2000df61270 */
[----:B------:R-:W-:Y:S01]  /*33490*/  VIADD R250, R6, 0x2c ;  /* 0x0000002c06fa7836 */ /* 0x000fe20000000000 */
[----:B------:R-:W-:Y:S01]  /*334a0*/  ISETP.GE.AND P0, PT, R10, UR8, PT ;  /* 0x000000080a007c0c */ /* 0x000fe2000bf06270 */
[C---:B------:R-:W-:Y:S01]  /*334b0*/  IMAD.WIDE R10, R9.reuse, 0x4, R2 ;  /* 0x00000004090a7825 */ /* 0x040fe200078e0202 */
[----:B------:R-:W-:Y:S01]  /*334c0*/  IADD3 R0, R9, UR6, RZ ;  /* 0x0000000609007c10 */ /* 0x000fe2000fffe0ff */
[----:B------:R-:W-:Y:S01]  /*334d0*/  ULDC UR4, c[0x0][0x22c] ;  /* 0x00008b0000047ab9 */ /* 0x000fe20000000800 */
[----:B------:R-:W-:Y:S01]  /*334e0*/  ISETP.LT.AND P6, PT, R7, UR14, !P5 ;  /* 0x0000000e07007c0c */ /* 0x000fe2000efc1270 */
[----:B--2---:R-:W-:Y:S01]  /*334f0*/  IMAD.WIDE R224, R9, 0x4, R4 ;  /* 0x0000000409e07825 */ /* 0x004fe200078e0204 */
[----:B------:R-:W-:Y:S01]  /*33500*/  ULDC UR8, c[0x0][0x22c] ;  /* 0x00008b0000087ab9 */ /* 0x000fe20000000800 */
[----:B------:R-:W2:Y:S01]  /*33510*/  LDL.LU R9, [R1+0x50] ;  /* 0x0000500001097983 */ /* 0x000ea20000300800 */
[----:B------:R-:W-:Y:S01]  /*33520*/  ULDC UR10, c[0x0][0x228] ;  /* 0x00008a00000a7ab9 */ /* 0x000fe20000000800 */
[----:B------:R-:W-:-:S02]  /*33530*/  ULDC UR12, c[0x0][0x228] ;  /* 0x00008a00000c7ab9 */ /* 0x000fc40000000800 */
[----:B------:R1:W-:Y:S01]  /*33540*/  @P4 STG.E desc[UR16][R10.64], R244 ;  /* 0x000000f40a004986 */ /* 0x0003e2000c101910 */
[----:B---3--:R-:W-:Y:S01]  /*33550*/  IMAD.WIDE R226, R0, 0x4, R2 ;  /* 0x0000000400e27825 */ /* 0x008fe200078e0202 */
[----:B------:R-:W-:Y:S01]  /*33560*/  ULDC UR6, c[0x0][0x248] ;  /* 0x0000920000067ab9 */ /* 0x000fe20000000800 */
[----:B------:R-:W-:Y:S01]  /*33570*/  ULDC UR14, c[0x0][0x228] ;  /* 0x00008a00000e7ab9 */ /* 0x000fe20000000800 */
[----:B-1----:R-:W3:Y:S01]  /*33580*/  LDL.LU R11, [R1+0x650] ;  /* 0x00065000010b7983 */ /* 0x002ee20000300800 */
[----:B------:R-:W-:Y:S01]  /*33590*/  ISETP.LT.AND P5, PT, R8, UR18, !P5 ;  /* 0x0000001208007c0c */ /* 0x000fe2000efa1270 */
[----:B------:R-:W-:Y:S01]  /*335a0*/  IMAD.WIDE R248, R0, 0x4, R4 ;  /* 0x0000000400f87825 */ /* 0x000fe200078e0204 */
[----:B------:R-:W-:Y:S01]  /*335b0*/  ISETP.GE.AND P4, PT, R250, UR4, PT ;  /* 0x00000004fa007c0c */ /* 0x000fe2000bf86270 */
[----:B------:R-:W4:Y:S01]  /*335c0*/  LDL.LU R235, [R1+0x250] ;  /* 0x0002500001eb7983 */ /* 0x000f220000300800 */
[----:B------:R-:W-:Y:S01]  /*335d0*/  ULDC UR4, c[0x0][0x248] ;  /* 0x0000920000047ab9 */ /* 0x000fe20000000800 */
[----:B------:R-:W-:Y:S01]  /*335e0*/  VIADD R10, R6, 0x2d ;  /* 0x0000002d060a7836 */ /* 0x000fe20000000000 */
[----:B------:R-:W-:Y:S01]  /*335f0*/  ULDC UR18, c[0x0][0x228] ;  /* 0x00008a0000127ab9 */ /* 0x000fe20000000800 */
[----:B------:R-:W4:Y:S04]  /*33600*/  LDL.LU R234, [R1+0x654] ;  /* 0x0006540001ea7983 */ /* 0x000f280000300800 */
[----:B------:R-:W4:Y:S04]  /*33610*/  LDL.LU R233, [R1+0x54] ;  /* 0x0000540001e97983 */ /* 0x000f280000300800 */
        /* <DEDUP_REMOVED lines=628> */
[----:B----4-:R1:W-:Y:S01]  /*35d60*/  @P4 STG.E desc[UR16][R10.64], R232 ;  /* 0x000000e80a004986 */ /* 0x0103e2000c101910 */
[----:B------:R-:W-:Y:S01]  /*35d70*/  ULDC UR6, c[0x0][0x248] ;  /* 0x0000920000067ab9 */ /* 0x000fe20000000800 */
[----:B------:R-:W-:Y:S01]  /*35d80*/  IMAD.WIDE R248, R0, 0x4, R4 ;  /* 0x0000000400f87825 */ /* 0x000fe200078e0204 */
[----:B------:R-:W-:Y:S01]  /*35d90*/  ISETP.GE.AND P4, PT, R250, UR4, PT ;  /* 0x00000004fa007c0c */ /* 0x000fe2000bf86270 */
[----:B------:R-:W-:Y:S01]  /*35da0*/  ULDC UR4, c[0x0][0x248] ;  /* 0x0000920000047ab9 */ /* 0x000fe20000000800 */
[----:B------:R-:W-:Y:S01]  /*35db0*/  ULDC UR12, c[0x0][0x228] ;  /* 0x00008a00000c7ab9 */ /* 0x000fe20000000800 */
[----:B------:R-:W-:Y:S01]  /*35dc0*/  ULDC UR14, c[0x0][0x228] ;  /* 0x00008a00000e7ab9 */ /* 0x000fe20000000800 */
[----:B------:R-:W-:Y:S01]  /*35dd0*/  ULDC UR18, c[0x0][0x228] ;  /* 0x00008a0000127ab9 */ /* 0x000fe20000000800 */
[C---:B-1----:R-:W-:Y:S01]  /*35de0*/  VIADD R10, R6.reuse, 0x57 ;  /* 0x00000057060a7836 */ /* 0x042fe20000000000 */
[----:B------:R-:W3:Y:S01]  /*35df0*/  LDL.LU R232, [R1+0xe18] ;  /* 0x000e180001e87983 */ /* 0x000ee20000300800 */
[----:B------:R-:W-:-:S03]  /*35e00*/  VIADD R250, R6, 0x58 ;  /* 0x0000005806fa7836 */ /* 0x000fc60000000000 */
[----:B--2---:R1:W-:Y:S04]  /*35e10*/  @P3 STG.E desc[UR16][R224.64], R9 ;  /* 0x00000009e0003986 */ /* 0x0043e8000c101910 */
[----:B------:R2:W-:Y:S01]  /*35e20*/  @P6 STG.E desc[UR16][R226.64], R235 ;  /* 0x000000ebe2006986 */ /* 0x0005e2000c101910 */
[C---:B------:R-:W-:Y:S01]  /*35e30*/  ISETP.LT.AND P6, PT, R7.reuse, UR14, !P2 ;  /* 0x0000000e07007c0c */ /* 0x040fe2000d7c1270 */
[----:B------:R-:W-:Y:S02]  /*35e40*/  ULDC UR14, c[0x0][0x228] ;  /* 0x00008a00000e7ab9 */ /* 0x000fe40000000800 */
[----:B------:R4:W-:Y:S01]  /*35e50*/  @P5 STG.E desc[UR16][R248.64], R234 ;  /* 0x000000eaf8005986 */ /* 0x0009e2000c101910 */
[----:B------:R-:W-:Y:S01]  /*35e60*/  ISETP.LT.AND P5, PT, R7, UR10, !P1 ;  /* 0x0000000a07007c0c */ /* 0x000fe2000cfa1270 */
[----:B------:R-:W-:Y:S01]  /*35e70*/  ULDC UR10, c[0x0][0x228] ;  /* 0x00008a00000a7ab9 */ /* 0x000fe20000000800 */
[----:B------:R-:W-:Y:S01]  /*35e80*/  ISETP.LT.AND P1, PT, R8, UR12, !P1 ;  /* 0x0000000c08007c0c */ /* 0x000fe2000cf21270 */
[----:B------:R-:W-:Y:S01]  /*35e90*/  ULDC UR12, c[0x0][0x228] ;  /* 0x00008a00000c7ab9 */ /* 0x000fe20000000800 */
[----:B-1----:R-:W-:Y:S01]  /*35ea0*/  IADD3 R9, R0, UR4, RZ ;  /* 0x0000000400097c10 */ /* 0x002fe2000fffe0ff */
[----:B------:R-:W-:Y:S01]  /*35eb0*/  ULDC UR4, c[0x0][0x22c] ;  /* 0x00008b0000047ab9 */ /* 0x000fe20000000800 */
[----:B------:R-:W-:Y:S01]  /*35ec0*/  ISETP.LT.AND P2, PT, R8, UR18, !P2 ;  /* 0x0000001208007c0c */ /* 0x000fe2000d741270 */
[----:B------:R-:W-:Y:S01]  /*35ed0*/  ULDC UR18, c[0x0][0x228] ;  /* 0x00008a0000127ab9 */ /* 0x000fe20000000800 */
[----:B------:R-:W-:Y:S01]  /*35ee0*/  ISETP.GE.AND P3, PT, R10, UR8, PT ;  /* 0x000000080a007c0c */ /* 0x000fe2000bf66270 */
[C---:B------:R-:W-:Y:S01]  /*35ef0*/  VIADD R0, R9.reuse, UR6 ;  /* 0x0000000609007c36 */ /* 0x040fe20008000000 */
[----:B------:R-:W-:Y:S01]  /*35f00*/  ULDC UR6, c[0x0][0x248] ;  /* 0x0000920000067ab9 */ /* 0x000fe20000000800 */
[----:B------:R-:W-:Y:S01]  /*35f10*/  IMAD.WIDE R10, R9, 0x4, R2 ;  /* 0x00000004090a7825 */ /* 0x000fe200078e0202 */
[----:B------:R-:W-:-:S03]  /*35f20*/  ULDC UR8, c[0x0][0x22c] ;  /* 0x00008b0000087ab9 */ /* 0x000fc60000000800 */
[----:B------:R-:W-:Y:S01]  /*35f30*/  IMAD.WIDE R224, R9, 0x4, R4 ;  /* 0x0000000409e07825 */ /* 0x000fe200078e0204 */
[----:B------:R-:W-:Y:S03]  /*35f40*/  @P5 STG.E desc[UR16][R10.64], R233 ;  /* 0x000000e90a005986 */ /* 0x000fe6000c101910 */
[C---:B--2---:R-:W-:Y:S01]  /*35f50*/  IMAD.WIDE R226, R0.reuse, 0x4, R2 ;  /* 0x0000000400e27825 */ /* 0x044fe200078e0202 */
[----:B------:R1:W-:Y:S03]  /*35f60*/  @P1 STG.E desc[UR16][R224.64], R243 ;  /* 0x000000f3e0001986 */ /* 0x0003e6000c101910 */
[----:B----4-:R-:W-:Y:S01]  /*35f70*/  IMAD.WIDE R248, R0, 0x4, R4 ;  /* 0x0000000400f87825 */ /* 0x010fe200078e0204 */
[----:B------:R2:W-:Y:S01]  /*35f80*/  @P6 STG.E desc[UR16][R226.64], R242 ;  /* 0x000000f2e2006986 */ /* 0x0005e2000c101910 */
[----:B------:R-:W-:Y:S01]  /*35f90*/  ISETP.GE.AND P5, PT, R250, UR4, PT ;  /* 0x00000004fa007c0c */ /* 0x000fe2000bfa6270 */
[----:B------:R-:W-:-:S02]  /*35fa0*/  ULDC UR4, c[0x0][0x248] ;  /* 0x0000920000047ab9 */ /* 0x000fc40000000800 */
[----:B------:R4:W-:Y:S01]  /*35fb0*/  @P2 STG.E desc[UR16][R248.64], R241 ;  /* 0x000000f1f8002986 */ /* 0x0009e2000c101910 */
[C---:B------:R-:W-:Y:S01]  /*35fc0*/  ISETP.LT.AND P2, PT, R7.reuse, UR10, !P0 ;  /* 0x0000000a07007c0c */ /* 0x040fe2000c741270 */
[----:B------:R-:W-:Y:S01]  /*35fd0*/  ULDC UR10, c[0x0][0x228] ;  /* 0x00008a00000a7ab9 */ /* 0x000fe20000000800 */
[----:B------:R-:W-:Y:S01]  /*35fe0*/  ISETP.LT.AND P0, PT, R8, UR12, !P0 ;  /* 0x0000000c08007c0c */ /* 0x000fe2000c701270 */
[----:B-1----:R-:W-:Y:S01]  /*35ff0*/  VIADD R224, R0, UR4 ;  /* 0x0000000400e07c36 */ /* 0x002fe20008000000 */
[----:B------:R-:W-:Y:S01]  /*36000*/  ISETP.LT.AND P6, PT, R7, UR14, !P4 ;  /* 0x0000000e07007c0c */ /* 0x000fe2000e7c1270 */
[----:B------:R-:W-:Y:S01]  /*36010*/  ULDC UR4, c[0x0][0x22c] ;  /* 0x00008b0000047ab9 */ /* 0x000fe20000000800 */
[----:B------:R-:W-:Y:S01]  /*36020*/  ISETP.LT.AND P4, PT, R8, UR18, !P4 ;  /* 0x0000001208007c0c */ /* 0x000fe2000e781270 */
[----:B------:R-:W-:Y:S01]  /*36030*/  VIADD R0, R224, UR6 ;  /* 0x00000006e0007c36 */ /* 0x000fe20008000000 */
[----:B------:R-:W-:Y:S01]  /*36040*/  IADD3 R9, R6, 0x59, RZ ;  /* 0x0000005906097810 */ /* 0x000fe20007ffe0ff */
[C---:B------:R-:W-:Y:S01]  /*36050*/  IMAD.WIDE R10, R224.reuse, 0x4, R2 ;  /* 0x00000004e00a7825 */ /* 0x040fe200078e0202 */
[----:B------:R-:W-:Y:S01]  /*36060*/  ULDC UR12, c[0x0][0x228] ;  /* 0x00008a00000c7ab9 */ /* 0x000fe20000000800 */
[----:B------:R-:W-:Y:S01]  /*36070*/  ULDC UR14, c[0x0][0x228] ;  /* 0x00008a00000e7ab9 */ /* 0x000fe20000000800 */
[----:B------:R-:W-:Y:S01]  /*36080*/  ULDC UR18, c[0x0][0x228] ;  /* 0x00008a0000127ab9 */ /* 0x000fe20000000800 */
[----:B------:R-:W-:Y:S01]  /*36090*/  IMAD.WIDE R224, R224, 0x4, R4 ;  /* 0x00000004e0e07825 */ /* 0x000fe200078e0204 */
[----:B------:R-:W-:Y:S01]  /*360a0*/  ISETP.GE.AND P1, PT, R9, UR8, PT ;  /* 0x0000000809007c0c */ /* 0x000fe2000bf26270 */
[----:B------:R-:W-:-:S02]  /*360b0*/  ULDC UR6, c[0x0][0x248] ;  /* 0x0000920000067ab9 */ /* 0x000fc40000000800 */
[C---:B--2---:R-:W-:Y:S01]  /*360c0*/  IMAD.WIDE R226, R0.reuse, 0x4, R2 ;  /* 0x0000000400e27825 */ /* 0x044fe200078e0202 */
[----:B------:R-:W-:Y:S03]  /*360d0*/  @P2 STG.E desc[UR16][R10.64], R240 ;  /* 0x000000f00a002986 */ /* 0x000fe6000c101910 */
[----:B----4-:R-:W-:Y:S01]  /*360e0*/  IMAD.WIDE R248, R0, 0x4, R4 ;  /* 0x0000000400f87825 */ /* 0x010fe200078e0204 */
[----:B------:R-:W-:Y:S01]  /*360f0*/  IADD3 R9, R6, 0x5a, RZ ;  /* 0x0000005a06097810 */ /* 0x000fe20007ffe0ff */
[----:B------:R1:W-:Y:S01]  /*36100*/  @P0 STG.E desc[UR16][R224.64], R247 ;  /* 0x000000f7e0000986 */ /* 0x0003e2000c101910 */
[----:B------:R-:W-:-:S03]  /*36110*/  ULDC UR8, c[0x0][0x22c] ;  /* 0x00008b0000087ab9 */ /* 0x000fc60000000800 */
[----:B------:R2:W-:Y:S01]  /*36120*/  @P6 STG.E desc[UR16][R226.64], R246 ;  /* 0x000000f6e2006986 */ /* 0x0005e2000c101910 */
[----:B------:R-:W-:Y:S01]  /*36130*/  ISETP.GE.AND P2, PT, R9, UR4, PT ;  /* 0x0000000409007c0c */ /* 0x000fe2000bf46270 */
[----:B------:R-:W-:Y:S02]  /*36140*/  ULDC UR4, c[0x0][0x248] ;  /* 0x0000920000047ab9 */ /* 0x000fe40000000800 */
[----:B------:R-:W-:Y:S01]  /*36150*/  @P4 STG.E desc[UR16][R248.64], R245 ;  /* 0x000000f5f8004986 */ /* 0x000fe2000c101910 */
[C---:B------:R-:W-:Y:S02]  /*36160*/  ISETP.LT.AND P4, PT, R7.reuse, UR10, !P3 ;  /* 0x0000000a07007c0c */ /* 0x040fe4000df81270 */
[----:B------:R-:W-:Y:S01]  /*36170*/  ISETP.LT.AND P6, PT, R7, UR14, !P5 ;  /* 0x0000000e07007c0c */ /* 0x000fe2000efc1270 */
[----:B-1----:R-:W-:Y:S01]  /*36180*/  VIADD R224, R0, UR4 ;  /* 0x0000000400e07c36 */ /* 0x002fe20008000000 */
[----:B------:R-:W-:Y:S01]  /*36190*/  ISETP.LT.AND P3, PT, R8, UR12, !P3 ;  /* 0x0000000c08007c0c */ /* 0x000fe2000df61270 */
[----:B------:R-:W-:Y:S01]  /*361a0*/  VIADD R9, R6, 0x5b ;  /* 0x0000005b06097836 */ /* 0x000fe20000000000 */
[----:B------:R-:W-:Y:S01]  /*361b0*/  ISETP.LT.AND P5, PT, R8, UR18, !P5 ;  /* 0x0000001208007c0c */ /* 0x000fe2000efa1270 */
[C---:B------:R-:W-:Y:S01]  /*361c0*/  IMAD.WIDE R10, R224.reuse, 0x4, R2 ;  /* 0x00000004e00a7825 */ /* 0x040fe200078e0202 */
[C---:B------:R-:W-:Y:S01]  /*361d0*/  IADD3 R0, R224.reuse, UR6, RZ ;  /* 0x00000006e0007c10 */ /* 0x040fe2000fffe0ff */
[----:B------:R-:W-:Y:S01]  /*361e0*/  ULDC UR4, c[0x0][0x22c] ;  /* 0x00008b0000047ab9 */ /* 0x000fe20000000800 */
[----:B------:R-:W-:Y:S01]  /*361f0*/  ISETP.GE.AND P0, PT, R9, UR8, PT ;  /* 0x0000000809007c0c */ /* 0x000fe2000bf06270 */
[----:B------:R-:W-:Y:S01]  /*36200*/  ULDC UR10, c[0x0][0x228] ;  /* 0x00008a00000a7ab9 */ /* 0x000fe20000000800 */
[----:B------:R-:W-:Y:S01]  /*36210*/  ULDC UR12, c[0x0][0x228] ;  /* 0x00008a00000c7ab9 */ /* 0x000fe20000000800 */
[----:B------:R1:W-:Y:S01]  /*36220*/  @P4 STG.E desc[UR16][R10.64], R244 ;  /* 0x000000f40a004986 */ /* 0x0003e2000c101910 */
[----:B------:R-:W-:Y:S01]  /*36230*/  IMAD.WIDE R224, R224, 0x4, R4 ;  /* 0x00000004e0e07825 */ /* 0x000fe200078e0204 */
[----:B------:R-:W-:Y:S01]  /*36240*/  ULDC UR14, c[0x0][0x228] ;  /* 0x00008a00000e7ab9 */ /* 0x000fe20000000800 */
[----:B------:R-:W-:Y:S01]  /*36250*/  ULDC UR18, c[0x0][0x228] ;  /* 0x00008a0000127ab9 */ /* 0x000fe20000000800 */
[----:B------:R-:W-:Y:S01]  /*36260*/  ULDC UR6, c[0x0][0x248] ;  /* 0x0000920000067ab9 */ /* 0x000fe20000000800 */
[C---:B--2---:R-:W-:Y:S01]  /*36270*/  IMAD.WIDE R226, R0.reuse, 0x4, R2 ;  /* 0x0000000400e27825 */ /* 0x044fe200078e0202 */
[----:B------:R-:W-:Y:S01]  /*36280*/  ULDC UR8, c[0x0][0x22c] ;  /* 0x00008b0000087ab9 */ /* 0x000fe20000000800 */
[----:B-1----:R-:W2:Y:S04]  /*36290*/  LDL.LU R10, [R1+0x6b0] ;  /* 0x0006b000010a7983 */ /* 0x002ea80000300800 */
[----:B------:R-:W4:Y:S04]  /*362a0*/  LDL.LU R11, [R1+0xb0] ;  /* 0x0000b000010b7983 */ /* 0x000f280000300800 */
[----:B------:R-:W3:Y:S01]  /*362b0*/  LDL.LU R233, [R1+0x4b0] ;  /* 0x0004b00001e97983 */ /* 0x000ee20000300800 */
[----:B------:R-:W-:-:S04]  /*362c0*/  IMAD.WIDE R248, R0, 0x4, R4 ;  /* 0x0000000400f87825 */ /* 0x000fc800078e0204 */
[----:B------:R-:W-:Y:S01]  /*362d0*/  VIADD R9, R6, 0x5c ;  /* 0x0000005c06097836 */ /* 0x000fe20000000000 */
[----:B------:R1:W-:Y:S04]  /*362e0*/  @P3 STG.E desc[UR16][R224.64], R252 ;  /* 0x000000fce0003986 */ /* 0x0003e8000c101910 */
[----:B------:R-:W-:Y:S01]  /*362f0*/  ISETP.GE.AND P4, PT, R9, UR4, PT ;  /* 0x0000000409007c0c */ /* 0x000fe2000bf86270 */
[----:B------:R-:W-:Y:S01]  /*36300*/  ULDC UR4, c[0x0][0x248] ;  /* 0x0000920000047ab9 */ /* 0x000fe20000000800 */
[----:B------:R-:W3:Y:S04]  /*36310*/  LDL.LU R250, [R1+0x6b4] ;  /* 0x0006b40001fa7983 */ /* 0x000ee80000300800 */
[----:B------:R-:W3:Y:S01]  /*36320*/  LDL.LU R235, [R1+0xb4] ;  /* 0x0000b40001eb7983 */ /* 0x000ee20000300800 */
[----:B-1----:R-:W-:-:S03]  /*36330*/  IADD3 R224, R0, UR4, RZ ;  /* 0x0000000400e07c10 */ /* 0x002fc6000fffe0ff */
[----:B--2---:R-:W-:Y:S01]  /*36340*/  @P6 STG.E desc[UR16][R226.64], R10 ;  /* 0x0000000ae2006986 */ /* 0x004fe2000c101910 */
[----:B------:R-:W-:Y:S01]  /*36350*/  VIADD R9, R6, 0x5d ;  /* 0x0000005d06097836 */ /* 0x000fe20000000000 */
[----:B------:R-:W-:Y:S02]  /*36360*/  ULDC UR4, c[0x0][0x22c] ;  /* 0x00008b0000047ab9 */ /* 0x000fe40000000800 */
[----:B----4-:R1:W-:Y:S01]  /*36370*/  @P5 STG.E desc[UR16][R248.64], R11 ;  /* 0x0000000bf8005986 */ /* 0x0103e2000c101910 */
[----:B------:R-:W-:-:S03]  /*36380*/  ISETP.LT.AND P5, PT, R7, UR10, !P1 ;  /* 0x0000000a07007c0c */ /* 0x000fc6000cfa1270 */
[----:B------:R-:W2:Y:S01]  /*36390*/  LDL.LU R234, [R1+0x4b4] ;  /* 0x0004b40001ea7983 */ /* 0x000ea20000300800 */
[----:B------:R-:W-:Y:S01]  /*363a0*/  ISETP.LT.AND P6, PT, R7, UR14, !P2 ;  /* 0x0000000e07007c0c */ /* 0x000fe2000d7c1270 */
[C---:B------:R-:W-:Y:S01]  /*363b0*/  VIADD R0, R224.reuse, UR6 ;  /* 0x00000006e0007c36 */ /* 0x040fe20008000000 */
[----:B------:R-:W-:Y:S01]  /*363c0*/  ISETP.GE.AND P3, PT, R9, UR8, PT ;  /* 0x0000000809007c0c */ /* 0x000fe2000bf66270 */
[----:B------:R-:W4:Y:S01]  /*363d0*/  LDL.LU R243, [R1+0x2b4] ;  /* 0x0002b40001f37983 */ /* 0x000f220000300800 */
[----:B-1----:R-:W-:-:S03]  /*363e0*/  IMAD.WIDE R10, R224, 0x4, R2 ;  /* 0x00000004e00a7825 */ /* 0x002fc600078e0202 */
[----:B------:R-:W4:Y:S01]  /*363f0*/  LDL.LU R242, [R1+0x6b8] ;  /* 0x0006b80001f27983 */ /* 0x000f220000300800 */
[C---:B------:R-:W-:Y:S01]  /*36400*/  ISETP.LT.AND P1, PT, R8.reuse, UR12, !P1 ;  /* 0x0000000c08007c0c */ /* 0x040fe2000cf21270 */
[----:B------:R-:W-:Y:S01]  /*36410*/  ULDC UR10, c[0x0][0x228] ;  /* 0x00008a00000a7ab9 */ /* 0x000fe20000000800 */
[----:B------:R-:W-:Y:S01]  /*36420*/  ISETP.LT.AND P2, PT, R8, UR18, !P2 ;  /* 0x0000001208007c0c */ /* 0x000fe2000d741270 */
[----:B------:R-:W4:Y:S01]  /*36430*/  LDL.LU R241, [R1+0xb8] ;  /* 0x0000b80001f17983 */ /* 0x000f220000300800 */
[----:B------:R-:W-:Y:S01]  /*36440*/  IMAD.WIDE R224, R224, 0x4, R4 ;  /* 0x00000004e0e07825 */ /* 0x000fe200078e0204 */
[----:B------:R-:W-:Y:S01]  /*36450*/  ULDC UR12, c[0x0][0x228] ;  /* 0x00008a00000c7ab9 */ /* 0x000fe20000000800 */
[----:B------:R-:W-:Y:S01]  /*36460*/  ULDC UR14, c[0x0][0x228] ;  /* 0x00008a00000e7ab9 */ /* 0x000fe20000000800 */
[----:B------:R-:W4:Y:S01]  /*36470*/  LDL.LU R240, [R1+0x4b8] ;  /* 0x0004b80001f07983 */ /* 0x000f220000300800 */
[----:B------:R-:W-:Y:S01]  /*36480*/  IMAD.WIDE R226, R0, 0x4, R2 ;  /* 0x0000000400e27825 */ /* 0x000fe200078e0202 */
[----:B------:R-:W-:Y:S01]  /*36490*/  ULDC UR18, c[0x0][0x228] ;  /* 0x00008a0000127ab9 */ /* 0x000fe20000000800 */
[----:B------:R-:W-:Y:S01]  /*364a0*/  ULDC UR6, c[0x0][0x248] ;  /* 0x0000920000067ab9 */ /* 0x000fe20000000800 */
[----:B------:R-:W4:Y:S01]  /*364b0*/  LDL.LU R247, [R1+0x2b8] ;  /* 0x0002b80001f77983 */ /* 0x000f220000300800 */
[----:B------:R-:W-:Y:S01]  /*364c0*/  VIADD R9, R6, 0x5e ;  /* 0x0000005e06097836 */ /* 0x000fe20000000000 */
[----:B------:R-:W-:-:S02]  /*364d0*/  ULDC UR8, c[0x0][0x22c] ;  /* 0x00008b0000087ab9 */ /* 0x000fc40000000800 */
[----:B------:R-:W4:Y:S04]  /*364e0*/  LDL.LU R246, [R1+0x6bc] ;  /* 0x0006bc0001f67983 */ /* 0x000f280000300800 */
[----:B------:R-:W4:Y:S04]  /*364f0*/  LDL.LU R245, [R1+0xbc] ;  /* 0x0000bc0001f57983 */ /* 0x000f280000300800 */
[----:B------:R-:W4:Y:S04]  /*36500*/  LDL.LU R244, [R1+0x4bc] ;  /* 0x0004bc0001f47983 */ /* 0x000f280000300800 */
[----:B------:R-:W4:Y:S04]  /*36510*/  LDL.LU R252, [R1+0x2bc] ;  /* 0x0002bc0001fc7983 */ /* 0x000f280000300800 */
[----:B---3--:R1:W-:Y:S04]  /*36520*/  @P5 STG.E desc[UR16][R10.64], R233 ;  /* 0x000000e90a005986 */ /* 0x0083e8000c101910 */
[----:B-1----:R-:W3:Y:S04]  /*36530*/  LDL.LU R233, [R1+0xe14] ;  /* 0x000e140001e97983 */ /* 0x002ee80000300800 */
[----:B------:R-:W2:Y:S01]  /*36540*/  LDL.LU R11, [R1+0x2b0] ;  /* 0x0002b000010b7983 */ /* 0x000ea20000300800 */
[----:B------:R-:W-:Y:S01]  /*36550*/  IMAD.WIDE R248, R0, 0x4, R4 ;  /* 0x0000000400f87825 */ /* 0x000fe200078e0204 */
[----:B------:R-:W-:Y:S01]  /*36560*/  ISETP.GE.AND P5, PT, R9, UR4, PT ;  /* 0x0000000409007c0c */ /* 0x000fe2000bfa6270 */
[----:B------:R-:W-:Y:S01]  /*36570*/  ULDC UR4, c[0x0][0x248] ;  /* 0x0000920000047ab9 */ /* 0x000fe20000000800 */
[----:B------:R-:W-:Y:S01]  /*36580*/  IADD3 R9, R6, 0x5f, RZ ;  /* 0x0000005f06097810 */ /* 0x000fe20007ffe0ff */
[----:B--2---:R1:W-:Y:S04]  /*36590*/  @P1 STG.E desc[UR16][R224.64], R11 ;  /* 0x0000000be0001986 */ /* 0x0043e8000c101910 */
[----:B------:R2:W-:Y:S01]  /*365a0*/  @P6 STG.E desc[UR16][R226.64], R250 ;  /* 0x000000fae2006986 */ /* 0x0005e2000c101910 */
[----:B------:R-:W-:Y:S01]  /*365b0*/  ISETP.LT.AND P6, PT, R7, UR14, !P4 ;  /* 0x0000000e07007c0c */ /* 0x000fe2000e7c1270 */
[----:B------:R-:W-:-:S02]  /*365c0*/  ULDC UR14, c[0x0][0x228] ;  /* 0x00008a00000e7ab9 */ /* 0x000fc40000000800 */
[----:B------:R4:W-:Y:S01]  /*365d0*/  @P2 STG.E desc[UR16][R248.64], R235 ;  /* 0x000000ebf8002986 */ /* 0x0009e2000c101910 */
[----:B------:R-:W-:Y:S01]  /*365e0*/  ISETP.LT.AND P2, PT, R7, UR10, !P0 ;  /* 0x0000000a07007c0c */ /* 0x000fe2000c741270 */
[----:B------:R-:W-:Y:S01]  /*365f0*/  ULDC UR10, c[0x0][0x228] ;  /* 0x00008a00000a7ab9 */ /* 0x000fe20000000800 */
[----:B------:R-:W-:Y:S01]  /*36600*/  ISETP.LT.AND P0, PT, R8, UR12, !P0 ;  /* 0x0000000c08007c0c */ /* 0x000fe2000c701270 */
[----:B-1----:R-:W-:Y:S01]  /*36610*/  VIADD R224, R0, UR4 ;  /* 0x0000000400e07c36 */ /* 0x002fe20008000000 */
[----:B------:R-:W-:Y:S01]  /*36620*/  ISETP.LT.AND P4, PT, R8, UR18, !P4 ;  /* 0x0000001208007c0c */ /* 0x000fe2000e781270 */
[----:B------:R-:W-:Y:S01]  /*36630*/  ULDC UR4, c[0x0][0x22c] ;  /* 0x00008b0000047ab9 */ /* 0x000fe20000000800 */
[----:B------:R-:W-:Y:S01]  /*36640*/  ISETP.GE.AND P1, PT, R9, UR8, PT ;  /* 0x0000000809007c0c */ /* 0x000fe2000bf26270 */
[C---:B------:R-:W-:Y:S01]  /*36650*/  VIADD R0, R224.reuse, UR6 ;  /* 0x00000006e0007c36 */ /* 0x040fe20008000000 */
[----:B------:R-:W-:Y:S01]  /*36660*/  ULDC UR12, c[0x0][0x228] ;  /* 0x00008a00000c7ab9 */ /* 0x000fe20000000800 */
[----:B------:R-:W-:Y:S01]  /*36670*/  IMAD.WIDE R10, R224, 0x4, R2 ;  /* 0x00000004e00a7825 */ /* 0x000fe200078e0202 */
[----:B------:R-:W-:Y:S01]  /*36680*/  IADD3 R9, R6, 0x60, RZ ;  /* 0x0000006006097810 */ /* 0x000fe20007ffe0ff */
[----:B------:R-:W-:Y:S01]  /*36690*/  ULDC UR18, c[0x0][0x228] ;  /* 0x00008a0000127ab9 */ /* 0x000fe20000000800 */
[----:B------:R-:W-:Y:S01]  /*366a0*/  ULDC UR6, c[0x0][0x248] ;  /* 0x0000920000067ab9 */ /* 0x000fe20000000800 */
[----:B------:R-:W-:Y:S01]  /*366b0*/  IMAD.WIDE R224, R224, 0x4, R4 ;  /* 0x00000004e0e07825 */ /* 0x000fe200078e0204 */
[----:B------:R-:W-:Y:S01]  /*366c0*/  @P2 STG.E desc[UR16][R10.64], R234 ;  /* 0x000000ea0a002986 */ /* 0x000fe2000c101910 */
[----:B------:R-:W-:-:S02]  /*366d0*/  ULDC UR8, c[0x0][0x22c] ;  /* 0x00008b0000087ab9 */ /* 0x000fc40000000800 */
[----:B--2---:R-:W-:Y:S01]  /*366e0*/  IMAD.WIDE R226, R0, 0x4, R2 ;  /* 0x0000000400e27825 */ /* 0x004fe200078e0202 */
[----:B------:R-:W-:-:S03]  /*366f0*/  ISETP.GE.AND P2, PT, R9, UR4, PT ;  /* 0x0000000409007c0c */ /* 0x000fc6000bf46270 */
[----:B----4-:R-:W-:Y:S01]  /*36700*/  IMAD.WIDE R248, R0, 0x4, R4 ;  /* 0x0000000400f87825 */ /* 0x010fe200078e0204 */
[----:B------:R1:W-:Y:S01]  /*36710*/  @P0 STG.E desc[UR16][R224.64], R243 ;  /* 0x000000f3e0000986 */ /* 0x0003e2000c101910 */
[----:B------:R-:W-:-:S03]  /*36720*/  ULDC UR4, c[0x0][0x248] ;  /* 0x0000920000047ab9 */ /* 0x000fc60000000800 */
[----:B------:R2:W-:Y:S01]  /*36730*/  @P6 STG.E desc[UR16][R226.64], R242 ;  /* 0x000000f2e2006986 */ /* 0x0005e2000c101910 */
[C---:B------:R-:W-:Y:S01]  /*36740*/  ISETP.LT.AND P6, PT, R7.reuse, UR14, !P5 ;  /* 0x0000000e07007c0c */ /* 0x040fe2000efc1270 */
[----:B------:R-:W-:Y:S02]  /*36750*/  VIADD R9, R6, 0x61 ;  /* 0x0000006106097836 */ /* 0x000fe40000000000 */
        /* <DEDUP_REMOVED lines=8> */
[----:B------:R-:W-:Y:S01]  /*367e0*/  ULDC UR12, c[0x0][0x228] ;  /* 0x00008a00000c7ab9 */ /* 0x000fe20000000800 */
[C---:B------:R-:W-:Y:S01]  /*367f0*/  IADD3 R0, R224.reuse, UR6, RZ ;  /* 0x00000006e0007c10 */ /* 0x040fe2000fffe0ff */
[C---:B------:R-:W-:Y:S01]  /*36800*/  IMAD.WIDE R10, R224.reuse, 0x4, R2 ;  /* 0x00000004e00a7825 */ /* 0x040fe200078e0202 */
[----:B------:R-:W-:Y:S01]  /*36810*/  ULDC UR14, c[0x0][0x228] ;  /* 0x00008a00000e7ab9 */ /* 0x000fe20000000800 */
[----:B------:R-:W-:Y:S01]  /*36820*/  ULDC UR18, c[0x0][0x228] ;  /* 0x00008a0000127ab9 */ /* 0x000fe20000000800 */
[----:B------:R-:W-:Y:S01]  /*36830*/  ULDC UR6, c[0x0][0x248] ;  /* 0x0000920000067ab9 */ /* 0x000fe20000000800 */
[----:B------:R-:W-:Y:S01]  /*36840*/  IMAD.WIDE R224, R224, 0x4, R4 ;  /* 0x00000004e0e07825 */ /* 0x000fe200078e0204 */
[----:B------:R-:W-:Y:S01]  /*36850*/  @P4 STG.E desc[UR16][R10.64], R240 ;  /* 0x000000f00a004986 */ /* 0x000fe2000c101910 */
[----:B------:R-:W-:-:S02]  /*36860*/  ULDC UR8, c[0x0][0x22c] ;  /* 0x00008b0000087ab9 */ /* 0x000fc40000000800 */
[C---:B--2---:R-:W-:Y:S01]  /*36870*/  IMAD.WIDE R226, R0.reuse, 0x4, R2 ;  /* 0x0000000400e27825 */ /* 0x044fe200078e0202 */
[----:B------:R1:W-:Y:S03]  /*36880*/  @P3 STG.E desc[UR16][R224.64], R247 ;  /* 0x000000f7e0003986 */ /* 0x0003e6000c101910 */
[----:B----4-:R-:W-:Y:S01]  /*36890*/  IMAD.WIDE R248, R0, 0x4, R4 ;  /* 0x0000000400f87825 */ /* 0x010fe200078e0204 */
[----:B------:R-:W-:Y:S03]  /*368a0*/  @P6 STG.E desc[UR16][R226.64], R246 ;  /* 0x000000f6e2006986 */ /* 0x000fe6000c101910 */
[----:B------:R-:W-:Y:S01]  /*368b0*/  VIADD R9, R6, 0x62 ;  /* 0x0000006206097836 */ /* 0x000fe20000000000 */
[----:B------:R-:W-:Y:S01]  /*368c0*/  @P5 STG.E desc[UR16][R248.64], R245 ;  /* 0x000000f5f8005986 */ /* 0x000fe2000c101910 */
[----:B------:R-:W-:Y:S01]  /*368d0*/  ISETP.LT.AND P5, PT, R7, UR10, !P1 ;  /* 0x0000000a07007c0c */ /* 0x000fe2000cfa1270 */
[----:B------:R-:W-:-:S02]  /*368e0*/  ULDC UR10, c[0x0][0x228] ;  /* 0x00008a00000a7ab9 */ /* 0x000fc40000000800 */
[----:B------:R-:W-:Y:S01]  /*368f0*/  ISETP.GE.AND P4, PT, R9, UR4, PT ;  /* 0x0000000409007c0c */ /* 0x000fe2000bf86270 */
[----:B------:R-:W-:Y:S02]  /*36900*/  ULDC UR4, c[0x0][0x248] ;  /* 0x0000920000047ab9 */ /* 0x000fe40000000800 */
[----:B-1----:R-:W-:Y:S02]  /*36910*/  IADD3 R224, R0, UR4, RZ ;  /* 0x0000000400e07c10 */ /* 0x002fe4000fffe0ff */
[----:B------:R-:W-:Y:S02]  /*36920*/  ISETP.LT.AND P1, PT, R8, UR12, !P1 ;  /* 0x0000000c08007c0c */ /* 0x000fe4000cf21270 */
[----:B------:R-:W-:Y:S01]  /*36930*/  ISETP.LT.AND P6, PT, R7, UR14, !P2 ;  /* 0x0000000e07007c0c */ /* 0x000fe2000d7c1270 */
[----:B------:R-:W-:Y:S01]  /*36940*/  IMAD.WIDE R10, R224, 0x4, R2 ;  /* 0x00000004e00a7825 */ /* 0x000fe200078e0202 */
[----:B------:R-:W-:Y:S01]  /*36950*/  ULDC UR4, c[0x0][0x22c] ;  /* 0x00008b0000047ab9 */ /* 0x000fe20000000800 */
[----:B------:R-:W-:Y:S01]  /*36960*/  ULDC UR12, c[0x0][0x228] ;  /* 0x00008a00000c7ab9 */ /* 0x000fe20000000800 */
[----:B------:R-:W-:-:S02]  /*36970*/  ULDC UR14, c[0x0][0x228] ;  /* 0x00008a00000e7ab9 */ /* 0x000fc40000000800 */
[----:B------:R1:W-:Y:S04]  /*36980*/  @P5 STG.E desc[UR16][R10.64], R244 ;  /* 0x000000f40a005986 */ /* 0x0003e8000c101910 */
[----:B-1----:R-:W2:Y:S04]  /*36990*/  LDL.LU R10, [R1+0x6c0] ;  /* 0x0006c000010a7983 */ /* 0x002ea80000300800 */
[----:B------:R-:W4:Y:S04]  /*369a0*/  LDL.LU R11, [R1+0xc0] ;  /* 0x0000c000010b7983 */ /* 0x000f280000300800 */
[----:B------:R-:W3:Y:S01]  /*369b0*/  LDL.LU R234, [R1+0x4c0] ;  /* 0x0004c00001ea7983 */ /* 0x000ee20000300800 */
[----:B------:R-:W-:Y:S01]  /*369c0*/  ISETP.LT.AND P2, PT, R8, UR18, !P2 ;  /* 0x0000001208007c0c */ /* 0x000fe2000d741270 */
[----:B------:R-:W-:Y:S01]  /*369d0*/  VIADD R0, R224, UR6 ;  /* 0x00000006e0007c36 */ /* 0x000fe20008000000 */
[----:B------:R-:W-:Y:S01]  /*369e0*/  ULDC UR18, c[0x0][0x228] ;  /* 0x00008a0000127ab9 */ /* 0x000fe20000000800 */
[----:B------:R-:W-:Y:S01]  /*369f0*/  VIADD R9, R6, 0x63 ;  /* 0x0000006306097836 */ /* 0x000fe20000000000 */
[----:B------:R-:W3:Y:S01]  /*36a00*/  LDL.LU R250, [R1+0xc4] ;  /* 0x0000c40001fa7983 */ /* 0x000ee20000300800 */
[----:B------:R-:W-:Y:S01]  /*36a10*/  IMAD.WIDE R224, R224, 0x4, R4 ;  /* 0x00000004e0e07825 */ /* 0x000fe200078e0204 */
[----:B------:R-:W-:-:S03]  /*36a20*/  ULDC UR6, c[0x0][0x248] ;  /* 0x0000920000067ab9 */ /* 0x000fc60000000800 */
[----:B------:R-:W-:Y:S01]  /*36a30*/  IMAD.WIDE R226, R0, 0x4, R2 ;  /* 0x0000000400e27825 */ /* 0x000fe200078e0202 */
[----:B------:R-:W-:-:S03]  /*36a40*/  ISETP.GE.AND P3, PT, R9, UR8, PT ;  /* 0x0000000809007c0c */ /* 0x000fc6000bf66270 */
[----:B------:R-:W-:Y:S01]  /*36a50*/  IMAD.WIDE R248, R0, 0x4, R4 ;  /* 0x0000000400f87825 */ /* 0x000fe200078e0204 */
[----:B------:R1:W-:Y:S01]  /*36a60*/  @P1 STG.E desc[UR16][R224.64], R252 ;  /* 0x000000fce0001986 */ /* 0x0003e2000c101910 */
[----:B------:R-:W-:Y:S02]  /*36a70*/  ULDC UR8, c[0x0][0x22c] ;  /* 0x00008b0000087ab9 */ /* 0x000fe40000000800 */
[----:B------:R-:W-:Y:S01]  /*36a80*/  VIADD R9, R6, 0x64 ;  /* 0x0000006406097836 */ /* 0x000fe20000000000 */
[----:B------:R-:W3:Y:S04]  /*36a90*/  LDL.LU R235, [R1+0x4c4] ;  /* 0x0004c40001eb7983 */ /* 0x000ee80000300800 */
[----:B------:R-:W-:Y:S01]  /*36aa0*/  ISETP.GE.AND P5, PT, R9, UR4, PT ;  /* 0x0000000409007c0c */ /* 0x000fe2000bfa6270 */
[----:B------:R-:W-:Y:S01]  /*36ab0*/  ULDC UR4, c[0x0][0x248] ;  /* 0x0000920000047ab9 */ /* 0x000fe20000000800 */
[----:B------:R-:W3:Y:S01]  /*36ac0*/  LDL.LU R243, [R1+0x2c4] ;  /* 0x0002c40001f37983 */ /* 0x000ee20000300800 */
[----:B-1----:R-:W-:-:S03]  /*36ad0*/  VIADD R224, R0, UR4 ;  /* 0x0000000400e07c36 */ /* 0x002fc60008000000 */
[----:B--2---:R-:W-:Y:S01]  /*36ae0*/  @P6 STG.E desc[UR16][R226.64], R10 ;  /* 0x0000000ae2006986 */ /* 0x004fe2000c101910 */
[----:B------:R-:W-:Y:S01]  /*36af0*/  IADD3 R9, R6, 0x65, RZ ;  /* 0x0000006506097810 */ /* 0x000fe20007ffe0ff */
        /* <DEDUP_REMOVED lines=15> */
[----:B------:R-:W-:Y:S01]  /*36bf0*/  IADD3 R9, R6, 0x66, RZ ;  /* 0x0000006606097810 */ /* 0x000fe20007ffe0ff */
[----:B------:R-:W-:Y:S01]  /*36c00*/  ULDC UR12, c[0x0][0x228] ;  /* 0x00008a00000c7ab9 */ /* 0x000fe20000000800 */
[----:B------:R-:W4:Y:S01]  /*36c10*/  LDL.LU R246, [R1+0x6cc] ;  /* 0x0006cc0001f67983 */ /* 0x000f220000300800 */
[C---:B------:R-:W-:Y:S01]  /*36c20*/  IMAD.WIDE R226, R0.reuse, 0x4, R2 ;  /* 0x0000000400e27825 */ /* 0x040fe200078e0202 */
[----:B------:R-:W-:Y:S01]  /*36c30*/  ULDC UR14, c[0x0][0x228] ;  /* 0x00008a00000e7ab9 */ /* 0x000fe20000000800 */
[----:B------:R-:W-:Y:S01]  /*36c40*/  ULDC UR18, c[0x0][0x228] ;  /* 0x00008a0000127ab9 */ /* 0x000fe20000000800 */
[----:B------:R-:W4:Y:S01]  /*36c50*/  LDL.LU R245, [R1+0xcc] ;  /* 0x0000cc0001f57983 */ /* 0x000f220000300800 */
[----:B------:R-:W-:Y:S01]  /*36c60*/  IMAD.WIDE R248, R0, 0x4, R4 ;  /* 0x0000000400f87825 */ /* 0x000fe200078e0204 */
[----:B------:R-:W-:Y:S01]  /*36c70*/  ULDC UR6, c[0x0][0x248] ;  /* 0x0000920000067ab9 */ /* 0x000fe20000000800 */
[----:B------:R-:W-:Y:S01]  /*36c80*/  ULDC UR8, c[0x0][0x22c] ;  /* 0x00008b0000087ab9 */ /* 0x000fe20000000800 */
[----:B------:R-:W4:Y:S04]  /*36c90*/  LDL.LU R244, [R1+0x4cc] ;  /* 0x0004cc0001f47983 */ /* 0x000f280000300800 */
[----:B------:R-:W4:Y:S04]  /*36ca0*/  LDL.LU R252, [R1+0x2cc] ;  /* 0x0002cc0001fc7983 */ /* 0x000f280000300800 */
[----:B---3--:R1:W-:Y:S04]  /*36cb0*/  @P2 STG.E desc[UR16][R10.64], R234 ;  /* 0x000000ea0a002986 */ /* 0x0083e8000c101910 */
[----:B-1----:R-:W3:Y:S04]  /*36cc0*/  LDL.LU R234, [R1+0xe10] ;  /* 0x000e100001ea7983 */ /* 0x002ee80000300800 */
[----:B------:R-:W2:Y:S04]  /*36cd0*/  LDL.LU R10, [R1+0x2c0] ;  /* 0x0002c000010a7983 */ /* 0x000ea80000300800 */
[----:B------:R-:W4:Y:S01]  /*36ce0*/  LDL.LU R11, [R1+0x6c4] ;  /* 0x0006c400010b7983 */ /* 0x000f220000300800 */
[----:B------:R-:W-:Y:S01]  /*36cf0*/  ISETP.GE.AND P2, PT, R9, UR4, PT ;  /* 0x0000000409007c0c */ /* 0x000fe2000bf46270 */
[----:B------:R-:W-:Y:S01]  /*36d00*/  ULDC UR4, c[0x0][0x248] ;  /* 0x0000920000047ab9 */ /* 0x000fe20000000800 */
[----:B------:R-:W-:Y:S01]  /*36d10*/  VIADD R9, R6, 0x67 ;  /* 0x0000006706097836 */ /* 0x000fe20000000000 */
[----:B--2---:R1:W-:Y:S04]  /*36d20*/  @P0 STG.E desc[UR16][R224.64], R10 ;  /* 0x0000000ae0000986 */ /* 0x0043e8000c101910 */
[----:B----4-:R2:W-:Y:S01]  /*36d30*/  @P6 STG.E desc[UR16][R226.64], R11 ;  /* 0x0000000be2006986 */ /* 0x0105e2000c101910 */
        /* <DEDUP_REMOVED lines=12> */
[C---:B--2---:R-:W-:Y:S01]  /*36e00*/  IMAD.WIDE R10, R224.reuse, 0x4, R2 ;  /* 0x00000004e00a7825 */ /* 0x044fe200078e0202 */
[----:B------:R-:W-:Y:S01]  /*36e10*/  ULDC UR18, c[0x0][0x228] ;  /* 0x00008a0000127ab9 */ /* 0x000fe20000000800 */
[----:B------:R-:W-:Y:S01]  /*36e20*/  ULDC UR6, c[0x0][0x248] ;  /* 0x0000920000067ab9 */ /* 0x000fe20000000800 */
[----:B------:R-:W-:Y:S01]  /*36e30*/  ULDC UR8, c[0x0][0x22c] ;  /* 0x00008b0000087ab9 */ /* 0x000fe20000000800 */
[----:B------:R-:W-:Y:S01]  /*36e40*/  IMAD.WIDE R224, R224, 0x4, R4 ;  /* 0x00000004e0e07825 */ /* 0x000fe200078e0204 */
[----:B------:R-:W-:Y:S03]  /*36e50*/  @P4 STG.E desc[UR16][R10.64], R235 ;  /* 0x000000eb0a004986 */ /* 0x000fe6000c101910 */
[----:B------:R-:W-:-:S02]  /*36e60*/  VIADD R9, R6, 0x68 ;  /* 0x0000006806097836 */ /* 0x000fc40000000000 */
[C---:B------:R-:W-:Y:S01]  /*36e70*/  IMAD.WIDE R226, R0.reuse, 0x4, R2 ;  /* 0x0000000400e27825 */ /* 0x040fe200078e0202 */
[----:B------:R1:W-:Y:S03]  /*36e80*/  @P3 STG.E desc[UR16][R224.64], R243 ;  /* 0x000000f3e0003986 */ /* 0x0003e6000c101910 */
[----:B----4-:R-:W-:Y:S01]  /*36e90*/  IMAD.WIDE R248, R0, 0x4, R4 ;  /* 0x0000000400f87825 */ /* 0x010fe200078e0204 */
[----:B------:R-:W-:Y:S01]  /*36ea0*/  ISETP.GE.AND P4, PT, R9, UR4, PT ;  /* 0x0000000409007c0c */ /* 0x000fe2000bf86270 */
[----:B------:R2:W-:Y:S01]  /*36eb0*/  @P6 STG.E desc[UR16][R226.64], R242 ;  /* 0x000000f2e2006986 */ /* 0x0005e2000c101910 */
[----:B------:R-:W-:-:S03]  /*36ec0*/  ULDC UR4, c[0x0][0x248] ;  /* 0x0000920000047ab9 */ /* 0x000fc60000000800 */
[----:B------:R4:W-:Y:S01]  /*36ed0*/  @P5 STG.E desc[UR16][R248.64], R241 ;  /* 0x000000f1f8005986 */ /* 0x0009e2000c101910 */
[C---:B------:R-:W-:Y:S01]  /*36ee0*/  ISETP.LT.AND P5, PT, R7.reuse, UR10, !P1 ;  /* 0x0000000a07007c0c */ /* 0x040fe2000cfa1270 */
[----:B------:R-:W-:Y:S01]  /*36ef0*/  VIADD R9, R6, 0x69 ;  /* 0x0000006906097836 */ /* 0x000fe20000000000 */
[----:B------:R-:W-:Y:S01]  /*36f00*/  ISETP.LT.AND P1, PT, R8, UR12, !P1 ;  /* 0x0000000c08007c0c */ /* 0x000fe2000cf21270 */
[----:B------:R-:W-:Y:S01]  /*36f10*/  ULDC UR10, c[0x0][0x228] ;  /* 0x00008a00000a7ab9 */ /* 0x000fe20000000800 */
[----:B-1----:R-:W-:Y:S01]  /*36f20*/  IADD3 R224, R0, UR4, RZ ;  /* 0x0000000400e07c10 */ /* 0x002fe2000fffe0ff */
        /* <DEDUP_REMOVED lines=23> */
[----:B-1----:R-:W-:Y:S01]  /*370a0*/  VIADD R224, R0, UR4 ;  /* 0x0000000400e07c36 */ /* 0x002fe20008000000 */
[----:B------:R-:W-:Y:S01]  /*370b0*/  ISETP.LT.AND P0, PT, R8, UR12, !P0 ;  /* 0x0000000c08007c0c */ /* 0x000fe2000c701270 */
[----:B------:R-:W-:Y:S01]  /*370c0*/  ULDC UR4, c[0x0][0x22c] ;  /* 0x00008b0000047ab9 */ /* 0x000fe20000000800 */
[----:B------:R-:W-:Y:S01]  /*370d0*/  ISETP.LT.AND P6, PT, R7, UR14, !P4 ;  /* 0x0000000e07007c0c */ /* 0x000fe2000e7c1270 */
[----:B------:R-:W-:Y:S01]  /*370e0*/  IMAD.WIDE R10, R224, 0x4, R2 ;  /* 0x00000004e00a7825 */ /* 0x000fe200078e0202 */
[----:B------:R-:W-:Y:S01]  /*370f0*/  IADD3 R9, R6, 0x6b, RZ ;  /* 0x0000006b06097810 */ /* 0x000fe20007ffe0ff */
[----:B------:R-:W-:Y:S01]  /*37100*/  ULDC UR12, c[0x0][0x228] ;  /* 0x00008a00000c7ab9 */ /* 0x000fe20000000800 */
[----:B------:R-:W-:-:S02]  /*37110*/  ULDC UR14, c[0x0][0x228] ;  /* 0x00008a00000e7ab9 */ /* 0x000fc40000000800 */
[----:B------:R1:W-:Y:S04]  /*37120*/  @P2 STG.E desc[UR16][R10.64], R244 ;  /* 0x000000f40a002986 */ /* 0x0003e8000c101910 */
[----:B-1----:R-:W2:Y:S04]  /*37130*/  LDL.LU R10, [R1+0x6d0] ;  /* 0x0006d000010a7983 */ /* 0x002ea80000300800 */
[----:B------:R-:W4:Y:S04]  /*37140*/  LDL.LU R11, [R1+0xd0] ;  /* 0x0000d000010b7983 */ /* 0x000f280000300800 */
[----:B------:R-:W3:Y:S01]  /*37150*/  LDL.LU R235, [R1+0x4d0] ;  /* 0x0004d00001eb7983 */ /* 0x000ee20000300800 */
[----:B------:R-:W-:Y:S01]  /*37160*/  ISETP.LT.AND P4, PT, R8, UR18, !P4 ;  /* 0x0000001208007c0c */ /* 0x000fe2000e781270 */
[C---:B------:R-:W-:Y:S01]  /*37170*/  VIADD R0, R224.reuse, UR6 ;  /* 0x00000006e0007c36 */ /* 0x040fe20008000000 */
[----:B------:R-:W-:Y:S01]  /*37180*/  ISETP.GE.AND P1, PT, R9, UR8, PT ;  /* 0x0000000809007c0c */ /* 0x000fe2000bf26270 */
[----:B------:R-:W-:Y:S01]  /*37190*/  IMAD.WIDE R224, R224, 0x4, R4 ;  /* 0x00000004e0e07825 */ /* 0x000fe200078e0204 */
[----:B------:R-:W3:Y:S01]  /*371a0*/  LDL.LU R250, [R1+0x4d4] ;  /* 0x0004d40001fa7983 */ /* 0x000ee20000300800 */
[----:B------:R-:W-:Y:S01]  /*371b0*/  ULDC UR18, c[0x0][0x228] ;  /* 0x00008a0000127ab9 */ /* 0x000fe20000000800 */
[----:B------:R-:W-:Y:S01]  /*371c0*/  ULDC UR6, c[0x0][0x248] ;  /* 0x0000920000067ab9 */ /* 0x000fe20000000800 */
[----:B------:R-:W-:Y:S01]  /*371d0*/  IMAD.WIDE R226, R0, 0x4, R2 ;  /* 0x0000000400e27825 */ /* 0x000fe200078e0202 */
[----:B------:R-:W-:-:S03]  /*371e0*/  IADD3 R9, R6, 0x6c, RZ ;  /* 0x0000006c06097810 */ /* 0x000fc60007ffe0ff */
[----:B------:R-:W-:Y:S01]  /*371f0*/  IMAD.WIDE R248, R0, 0x4, R4 ;  /* 0x0000000400f87825 */ /* 0x000fe200078e0204 */
[----:B------:R1:W-:Y:S01]  /*37200*/  @P0 STG.E desc[UR16][R224.64], R252 ;  /* 0x000000fce0000986 */ /* 0x0003e2000c101910 */
[----:B------:R-:W-:Y:S01]  /*37210*/  ISETP.GE.AND P2, PT, R9, UR4, PT ;  /* 0x0000000409007c0c */ /* 0x000fe2000bf46270 */
[----:B------:R-:W-:Y:S01]  /*37220*/  ULDC UR4, c[0x0][0x248] ;  /* 0x0000920000047ab9 */ /* 0x000fe20000000800 */
[----:B------:R-:W-:Y:S01]  /*37230*/  VIADD R9, R6, 0x6d ;  /* 0x0000006d06097836 */ /* 0x000fe20000000000 */
[----:B------:R-:W3:Y:S01]  /*37240*/  LDL.LU R243, [R1+0x2d4] ;  /* 0x0002d40001f37983 */ /* 0x000ee20000300800 */
[----:B------:R-:W-:-:S03]  /*37250*/  ULDC UR8, c[0x0][0x22c] ;  /* 0x00008b0000087ab9 */ /* 0x000fc60000000800 */
[----:B------:R-:W3:Y:S01]  /*37260*/  LDL.LU R242, [R1+0x6d8] ;  /* 0x0006d80001f27983 */ /* 0x000ee20000300800 */
[----:B-1----:R-:W-:-:S03]  /*37270*/  VIADD R224, R0, UR4 ;  /* 0x0000000400e07c36 */ /* 0x002fc60008000000 */
[----:B------:R-:W3:Y:S01]  /*37280*/  LDL.LU R241, [R1+0xd8] ;  /* 0x0000d80001f17983 */ /* 0x000ee20000300800 */
[----:B------:R-:W-:Y:S01]  /*37290*/  ISETP.GE.AND P0, PT, R9, UR8, PT ;  /* 0x0000000809007c0c */ /* 0x000fe2000bf06270 */
[----:B------:R-:W-:Y:S02]  /*372a0*/  ULDC UR4, c[0x0][0x22c] ;  /* 0x00008b0000047ab9 */ /* 0x000fe40000000800 */
[----:B------:R-:W3:Y:S01]  /*372b0*/  LDL.LU R240, [R1+0x4d8] ;  /* 0x0004d80001f07983 */ /* 0x000ee20000300800 */
[----:B------:R-:W-:-:S03]  /*372c0*/  VIADD R9, R6, 0x6e ;  /* 0x0000006e06097836 */ /* 0x000fc60000000000 */
[----:B--2---:R-:W-:Y:S01]  /*372d0*/  @P6 STG.E desc[UR16][R226.64], R10 ;  /* 0x0000000ae2006986 */ /* 0x004fe2000c101910 */
[C---:B------:R-:W-:Y:S01]  /*372e0*/  IADD3 R0, R224.reuse, UR6, RZ ;  /* 0x00000006e0007c10 */ /* 0x040fe2000fffe0ff */
[----:B------:R-:W-:Y:S01]  /*372f0*/  ULDC UR6, c[0x0][0x248] ;  /* 0x0000920000067ab9 */ /* 0x000fe20000000800 */
[----:B------:R-:W-:Y:S01]  /*37300*/  ULDC UR8, c[0x0][0x22c] ;  /* 0x00008b0000087ab9 */ /* 0x000fe20000000800 */
[----:B----4-:R1:W-:Y:S01]  /*37310*/  @P4 STG.E desc[UR16][R248.64], R11 ;  /* 0x0000000bf8004986 */ /* 0x0103e2000c101910 */
[----:B------:R-:W-:Y:S01]  /*37320*/  ISETP.LT.AND P4, PT, R7, UR10, !P3 ;  /* 0x0000000a07007c0c */ /* 0x000fe2000df81270 */
[----:B------:R-:W-:Y:S02]  /*37330*/  ULDC UR10, c[0x0][0x228] ;  /* 0x00008a00000a7ab9 */ /* 0x000fe40000000800 */
[----:B------:R-:W2:Y:S04]  /*37340*/  LDL.LU R247, [R1+0x2d8] ;  /* 0x0002d80001f77983 */ /* 0x000ea80000300800 */
[----:B------:R-:W4:Y:S01]  /*37350*/  LDL.LU R246, [R1+0x6dc] ;  /* 0x0006dc0001f67983 */ /* 0x000f220000300800 */
[----:B-1----:R-:W-:-:S03]  /*37360*/  IMAD.WIDE R10, R224, 0x4, R2 ;  /* 0x00000004e00a7825 */ /* 0x002fc600078e0202 */
[----:B------:R-:W4:Y:S04]  /*37370*/  LDL.LU R245, [R1+0xdc] ;  /* 0x0000dc0001f57983 */ /* 0x000f280000300800 */
[----:B------:R-:W4:Y:S04]  /*37380*/  LDL.LU R244, [R1+0x4dc] ;  /* 0x0004dc0001f47983 */ /* 0x000f280000300800 */
[----:B------:R-:W4:Y:S04]  /*37390*/  LDL.LU R252, [R1+0x2dc] ;  /* 0x0002dc0001fc7983 */ /* 0x000f280000300800 */
[----:B---3--:R1:W-:Y:S01]  /*373a0*/  @P4 STG.E desc[UR16][R10.64], R235 ;  /* 0x000000eb0a004986 */ /* 0x0083e2000c101910 */
[----:B------:R-:W-:-:S02]  /*373b0*/  ISETP.GE.AND P4, PT, R9, UR4, PT ;  /* 0x0000000409007c0c */ /* 0x000fc4000bf86270 */
[----:B------:R-:W-:Y:S02]  /*373c0*/  ISETP.LT.AND P3, PT, R8, UR12, !P3 ;  /* 0x0000000c08007c0c */ /* 0x000fe4000df61270 */
[----:B------:R-:W-:Y:S01]  /*373d0*/  ISETP.LT.AND P6, PT, R7, UR14, !P5 ;  /* 0x0000000e07007c0c */ /* 0x000fe2000efc1270 */
[----:B------:R-:W-:Y:S01]  /*373e0*/  IMAD.WIDE R224, R224, 0x4, R4 ;  /* 0x00000004e0e07825 */ /* 0x000fe200078e0204 */
[----:B-1----:R-:W3:Y:S03]  /*373f0*/  LDL.LU R235, [R1+0xe0c] ;  /* 0x000e0c0001eb7983 */ /* 0x002ee60000300800 */
[C---:B------:R-:W-:Y:S01]  /*37400*/  IMAD.WIDE R226, R0.reuse, 0x4, R2 ;  /* 0x0000000400e27825 */ /* 0x040fe200078e0202 */
[----:B------:R-:W-:Y:S01]  /*37410*/  ULDC UR4, c[0x0][0x248] ;  /* 0x0000920000047ab9 */ /* 0x000fe20000000800 */
[----:B------:R-:W-:Y:S01]  /*37420*/  ULDC UR12, c[0x0][0x228] ;  /* 0x00008a00000c7ab9 */ /* 0x000fe20000000800 */
[----:B------:R-:W2:Y:S01]  /*37430*/  LDL.LU R10, [R1+0x6d4] ;  /* 0x0006d400010a7983 */ /* 0x000ea20000300800 */
[----:B------:R-:W-:Y:S01]  /*37440*/  IMAD.WIDE R248, R0, 0x4, R4 ;  /* 0x0000000400f87825 */ /* 0x000fe200078e0204 */
[----:B------:R-:W-:-:S02]  /*37450*/  ULDC UR14, c[0x0][0x228] ;  /* 0x00008a00000e7ab9 */ /* 0x000fc40000000800 */
[----:B------:R-:W4:Y:S04]  /*37460*/  LDL.LU R11, [R1+0xd4] ;  /* 0x0000d400010b7983 */ /* 0x000f280000300800 */
[----:B------:R-:W3:Y:S01]  /*37470*/  LDL.LU R9, [R1+0x2d0] ;  /* 0x0002d00001097983 */ /* 0x000ee20000300800 */
[----:B------:R-:W-:Y:S01]  /*37480*/  ISETP.LT.AND P5, PT, R8, UR18, !P5 ;  /* 0x0000001208007c0c */ /* 0x000fe2000efa1270 */
[----:B------:R-:W-:Y:S02]  /*37490*/  ULDC UR18, c[0x0][0x228] ;  /* 0x00008a0000127ab9 */ /* 0x000fe40000000800 */
[----:B---3--:R1:W-:Y:S04]  /*374a0*/  @P3 STG.E desc[UR16][R224.64], R9 ;  /* 0x00000009e0003986 */ /* 0x0083e8000c101910 */
[----:B--2---:R-:W-:Y:S01]  /*374b0*/  @P6 STG.E desc[UR16][R226.64], R10 ;  /* 0x0000000ae2006986 */ /* 0x004fe2000c101910 */
[----:B------:R-:W-:Y:S01]  /*374c0*/  ISETP.LT.AND P6, PT, R7, UR14, !P2 ;  /* 0x0000000e07007c0c */ /* 0x000fe2000d7c1270 */
[----:B------:R-:W-:-:S04]  /*374d0*/  ULDC UR14, c[0x0][0x228] ;  /* 0x00008a00000e7ab9 */ /* 0x000fc80000000800 */
[----:B----4-:R2:W-:Y:S01]  /*374e0*/  @P5 STG.E desc[UR16][R248.64], R11 ;  /* 0x0000000bf8005986 */ /* 0x0105e2000c101910 */
[----:B------:R-:W-:Y:S01]  /*374f0*/  ISETP.LT.AND P5, PT, R7, UR10, !P1 ;  /* 0x0000000a07007c0c */ /* 0x000fe2000cfa1270 */
[----:B------:R-:W-:Y:S01]  /*37500*/  ULDC UR10, c[0x0][0x228] ;  /* 0x00008a00000a7ab9 */ /* 0x000fe20000000800 */
[----:B------:R-:W-:Y:S01]  /*37510*/  ISETP.LT.AND P1, PT, R8, UR12, !P1 ;  /* 0x0000000c08007c0c */ /* 0x000fe2000cf21270 */
[----:B-1----:R-:W-:Y:S01]  /*37520*/  VIADD R9, R6, 0x6f ;  /* 0x0000006f06097836 */ /* 0x002fe20000000000 */
[----:B------:R-:W-:Y:S01]  /*37530*/  IADD3 R224, R0, UR4, RZ ;  /* 0x0000000400e07c10 */ /* 0x000fe2000fffe0ff */
[----:B------:R-:W-:Y:S01]  /*37540*/  ULDC UR4, c[0x0][0x22c] ;  /* 0x00008b0000047ab9 */ /* 0x000fe20000000800 */
[----:B------:R-:W-:Y:S01]  /*37550*/  ISETP.LT.AND P2, PT, R8, UR18, !P2 ;  /* 0x0000001208007c0c */ /* 0x000fe2000d741270 */
[----:B------:R-:W-:Y:S01]  /*37560*/  ULDC UR12, c[0x0][0x228] ;  /* 0x00008a00000c7ab9 */ /* 0x000fe20000000800 */
[----:B------:R-:W-:Y:S01]  /*37570*/  ISETP.GE.AND P3, PT, R9, UR8, PT ;  /* 0x0000000809007c0c */ /* 0x000fe2000bf66270 */
[C---:B------:R-:W-:Y:S01]  /*37580*/  VIADD R0, R224.reuse, UR6 ;  /* 0x00000006e0007c36 */ /* 0x040fe20008000000 */
[----:B------:R-:W-:Y:S01]  /*37590*/  ULDC UR18, c[0x0][0x228] ;  /* 0x00008a0000127ab9 */ /* 0x000fe20000000800 */
[----:B--2---:R-:W-:Y:S01]  /*375a0*/  IMAD.WIDE R10, R224, 0x4, R2 ;  /* 0x00000004e00a7825 */ /* 0x004fe200078e0202 */
[----:B------:R-:W-:Y:S01]  /*375b0*/  ULDC UR6, c[0x0][0x248] ;  /* 0x0000920000067ab9 */ /* 0x000fe20000000800 */
[----:B------:R-:W-:-:S02]  /*375c0*/  ULDC UR8, c[0x0][0x22c] ;  /* 0x00008b0000087ab9 */ /* 0x000fc40000000800 */
[----:B------:R-:W-:Y:S01]  /*375d0*/  IMAD.WIDE R224, R224, 0x4, R4 ;  /* 0x00000004e0e07825 */ /* 0x000fe200078e0204 */
[----:B------:R-:W-:Y:S03]  /*375e0*/  @P5 STG.E desc[UR16][R10.64], R250 ;  /* 0x000000fa0a005986 */ /* 0x000fe6000c101910 */
[----:B------:R-:W-:Y:S01]  /*375f0*/  IMAD.WIDE R226, R0, 0x4, R2 ;  /* 0x0000000400e27825 */ /* 0x000fe200078e0202 */
[----:B------:R1:W-:Y:S03]  /*37600*/  @P1 STG.E desc[UR16][R224.64], R243 ;  /* 0x000000f3e0001986 */ /* 0x0003e6000c101910 */
[----:B------:R-:W-:Y:S02]  /*37610*/  VIADD R9, R6, 0x70 ;  /* 0x0000007006097836 */ /* 0x000fe40000000000 */
[C---:B------:R-:W-:Y:S01]  /*37620*/  IMAD.WIDE R248, R0.reuse, 0x4, R4 ;  /* 0x0000000400f87825 */ /* 0x040fe200078e0204 */
[----:B------:R2:W-:Y:S02]  /*37630*/  @P6 STG.E desc[UR16][R226.64], R242 ;  /* 0x000000f2e2006986 */ /* 0x0005e4000c101910 */
[----:B------:R-:W-:Y:S01]  /*37640*/  ISETP.GE.AND P5, PT, R9, UR4, PT ;  /* 0x0000000409007c0c */ /* 0x000fe2000bfa6270 */
[----:B------:R-:W-:Y:S01]  /*37650*/  ULDC UR4, c[0x0][0x248] ;  /* 0x0000920000047ab9 */ /* 0x000fe20000000800 */
[----:B------:R3:W-:Y:S01]  /*37660*/  @P2 STG.E desc[UR16][R248.64], R241 ;  /* 0x000000f1f8002986 */ /* 0x0007e2000c101910 */
[C---:B------:R-:W-:Y:S01]  /*37670*/  ISETP.LT.AND P2, PT, R7.reuse, UR10, !P0 ;  /* 0x0000000a07007c0c */ /* 0x040fe2000c741270 */
[----:B-1----:R-:W-:Y:S01]  /*37680*/  VIADD R224, R0, UR4 ;  /* 0x0000000400e07c36 */ /* 0x002fe20008000000 */
[----:B------:R-:W-:Y:S01]  /*37690*/  ISETP.LT.AND P0, PT, R8, UR12, !P0 ;  /* 0x0000000c08007c0c */ /* 0x000fe2000c701270 */
[----:B------:R-:W-:Y:S01]  /*376a0*/  ULDC UR10, c[0x0][0x228] ;  /* 0x00008a00000a7ab9 */ /* 0x000fe20000000800 */
[----:B------:R-:W-:Y:S01]  /*376b0*/  ISETP.LT.AND P6, PT, R7, UR14, !P4 ;  /* 0x0000000e07007c0c */ /* 0x000fe2000e7c1270 */
[----:B------:R-:W-:Y:S01]  /*376c0*/  VIADD R0, R224, UR6 ;  /* 0x00000006e0007c36 */ /* 0x000fe20008000000 */
[----:B------:R-:W-:Y:S01]  /*376d0*/  ISETP.LT.AND P4, PT, R8, UR18, !P4 ;  /* 0x0000001208007c0c */ /* 0x000fe2000e781270 */
[----:B------:R-:W-:Y:S01]  /*376e0*/  IMAD.WIDE R10, R224, 0x4, R2 ;  /* 0x00000004e00a7825 */ /* 0x000fe200078e0202 */
[----:B------:R-:W-:Y:S01]  /*376f0*/  IADD3 R9, R6, 0x71, RZ ;  /* 0x0000007106097810 */ /* 0x000fe20007ffe0ff */
[----:B------:R-:W-:Y:S01]  /*37700*/  ULDC UR4, c[0x0][0x22c] ;  /* 0x00008b0000047ab9 */ /* 0x000fe20000000800 */
[----:B------:R-:W-:Y:S01]  /*37710*/  ULDC UR12, c[0x0][0x228] ;  /* 0x00008a00000c7ab9 */ /* 0x000fe20000000800 */
[----:B------:R-:W-:Y:S01]  /*37720*/  IMAD.WIDE R224, R224, 0x4, R4 ;  /* 0x00000004e0e07825 */ /* 0x000fe200078e0204 */
[----:B------:R-:W-:Y:S01]  /*37730*/  ISETP.GE.AND P1, PT, R9, UR8, PT ;  /* 0x0000000809007c0c */ /* 0x000fe2000bf26270 */
[----:B------:R-:W-:Y:S01]  /*37740*/  ULDC UR14, c[0x0][0x228] ;  /* 0x00008a00000e7ab9 */ /* 0x000fe20000000800 */
[----:B------:R-:W-:Y:S01]  /*37750*/  ULDC UR6, c[0x0][0x248] ;  /* 0x0000920000067ab9 */ /* 0x000fe20000000800 */
[C---:B--2---:R-:W-:Y:S01]  /*37760*/  IMAD.WIDE R226, R0.reuse, 0x4, R2 ;  /* 0x0000000400e27825 */ /* 0x044fe200078e0202 */
[----:B------:R-:W-:Y:S03]  /*37770*/  @P2 STG.E desc[UR16][R10.64], R240 ;  /* 0x000000f00a002986 */ /* 0x000fe6000c101910 */
[----:B---3--:R-:W-:Y:S01]  /*37780*/  IMAD.WIDE R248, R0, 0x4, R4 ;  /* 0x0000000400f87825 */ /* 0x008fe200078e0204 */
[----:B------:R-:W-:Y:S01]  /*37790*/  IADD3 R9, R6, 0x72, RZ ;  /* 0x0000007206097810 */ /* 0x000fe20007ffe0ff */
[----:B------:R1:W-:Y:S01]  /*377a0*/  @P0 STG.E desc[UR16][R224.64], R247 ;  /* 0x000000f7e0000986 */ /* 0x0003e2000c101910 */
[----:B------:R-:W-:Y:S01]  /*377b0*/  ULDC UR18, c[0x0][0x228] ;  /* 0x00008a0000127ab9 */ /* 0x000fe20000000800 */
[----:B------:R-:W-:-:S02]  /*377c0*/  ULDC UR8, c[0x0][0x22c] ;  /* 0x00008b0000087ab9 */ /* 0x000fc40000000800 */
[----:B------:R-:W-:Y:S01]  /*377d0*/  @P6 STG.E desc[UR16][R226.64], R246 ;  /* 0x000000f6e2006986 */ /* 0x000fe2000c101910 */
        /* <DEDUP_REMOVED lines=20> */
[----:B------:R-:W-:Y:S01]  /*37920*/  ULDC UR6, c[0x0][0x248] ;  /* 0x0000920000067ab9 */ /* 0x000fe20000000800 */
[----:B-1----:R-:W2:Y:S04]  /*37930*/  LDL.LU R10, [R1+0x6e0] ;  /* 0x0006e000010a7983 */ /* 0x002ea80000300800 */
[----:B------:R-:W3:Y:S04]  /*37940*/  LDL.LU R11, [R1+0xe0] ;  /* 0x0000e000010b7983 */ /* 0x000ee80000300800 */
[----:B------:R-:W4:Y:S01]  /*37950*/  LDL.LU R240, [R1+0x4e0] ;  /* 0x0004e00001f07983 */ /* 0x000f220000300800 */
[----:B------:R-:W-:-:S04]  /*37960*/  IMAD.WIDE R226, R0, 0x4, R2 ;  /* 0x0000000400e27825 */ /* 0x000fc800078e0202 */
[----:B------:R-:W-:Y:S01]  /*37970*/  IMAD.WIDE R248, R0, 0x4, R4 ;  /* 0x0000000400f87825 */ /* 0x000fe200078e0204 */
[----:B------:R1:W-:Y:S03]  /*37980*/  @P3 STG.E desc[UR16][R224.64], R252 ;  /* 0x000000fce0003986 */ /* 0x0003e6000c101910 */
[C---:B------:R-:W-:Y:S01]  /*37990*/  VIADD R9, R6.reuse, 0x74 ;  /* 0x0000007406097836 */ /* 0x040fe20000000000 */
[----:B------:R-:W4:Y:S04]  /*379a0*/  LDL.LU R241, [R1+0x4e4] ;  /* 0x0004e40001f17983 */ /* 0x000f280000300800 */
[----:B------:R-:W-:Y:S01]  /*379b0*/  ISETP.GE.AND P4, PT, R9, UR4, PT ;  /* 0x0000000409007c0c */ /* 0x000fe2000bf86270 */
[----:B------:R-:W-:Y:S01]  /*379c0*/  ULDC UR4, c[0x0][0x248] ;  /* 0x0000920000047ab9 */ /* 0x000fe20000000800 */
[----:B------:R-:W-:Y:S01]  /*379d0*/  VIADD R9, R6, 0x75 ;  /* 0x0000007506097836 */ /* 0x000fe20000000000 */
[----:B------:R-:W4:Y:S01]  /*379e0*/  LDL.LU R250, [R1+0x6e8] ;  /* 0x0006e80001fa7983 */ /* 0x000f220000300800 */
[----:B-1----:R-:W-:Y:S01]  /*379f0*/  IADD3 R224, R0, UR4, RZ ;  /* 0x0000000400e07c10 */ /* 0x002fe2000fffe0ff */
[----:B------:R-:W-:-:S02]  /*37a00*/  ULDC UR4, c[0x0][0x22c] ;  /* 0x00008b0000047ab9 */ /* 0x000fc40000000800 */
[----:B------:R-:W4:Y:S01]  /*37a10*/  LDL.LU R243, [R1+0xe8] ;  /* 0x0000e80001f37983 */ /* 0x000f220000300800 */
[----:B------:R-:W-:-:S03]  /*37a20*/  ISETP.GE.AND P3, PT, R9, UR8, PT ;  /* 0x0000000809007c0c */ /* 0x000fc6000bf66270 */
[----:B------:R-:W4:Y:S01]  /*37a30*/  LDL.LU R242, [R1+0x4e8] ;  /* 0x0004e80001f27983 */ /* 0x000f220000300800 */
[----:B------:R-:W-:Y:S01]  /*37a40*/  VIADD R9, R6, 0x76 ;  /* 0x0000007606097836 */ /* 0x000fe20000000000 */
[----:B------:R-:W-:Y:S02]  /*37a50*/  ULDC UR8, c[0x0][0x22c] ;  /* 0x00008b0000087ab9 */ /* 0x000fe40000000800 */
[----:B------:R-:W4:Y:S04]  /*37a60*/  LDL.LU R247, [R1+0x2e8] ;  /* 0x0002e80001f77983 */ /* 0x000f280000300800 */
[----:B------:R-:W4:Y:S04]  /*37a70*/  LDL.LU R246, [R1+0x6ec] ;  /* 0x0006ec0001f67983 */ /* 0x000f280000300800 */
[----:B------:R-:W4:Y:S04]  /*37a80*/  LDL.LU R245, [R1+0xec] ;  /* 0x0000ec0001f57983 */ /* 0x000f280000300800 */
[----:B------:R-:W4:Y:S04]  /*37a90*/  LDL.LU R244, [R1+0x4ec] ;  /* 0x0004ec0001f47983 */ /* 0x000f280000300800 */
[----:B------:R-:W4:Y:S04]  /*37aa0*/  LDL.LU R252, [R1+0x2ec] ;  /* 0x0002ec0001fc7983 */ /* 0x000f280000300800 */
[----:B--2---:R-:W-:Y:S04]  /*37ab0*/  @P6 STG.E desc[UR16][R226.64], R10 ;  /* 0x0000000ae2006986 */ /* 0x004fe8000c101910 */
[----:B---3--:R1:W-:Y:S01]  /*37ac0*/  @P5 STG.E desc[UR16][R248.64], R11 ;  /* 0x0000000bf8005986 */ /* 0x0083e2000c101910 */
[----:B------:R-:W-:Y:S01]  /*37ad0*/  ISETP.LT.AND P5, PT, R7, UR10, !P1 ;  /* 0x0000000a07007c0c */ /* 0x000fe2000cfa1270 */
[----:B------:R-:W-:-:S02]  /*37ae0*/  VIADD R0, R224, UR6 ;  /* 0x00000006e0007c36 */ /* 0x000fc40008000000 */
[----:B-1----:R-:W-:Y:S01]  /*37af0*/  IMAD.WIDE R10, R224, 0x4, R2 ;  /* 0x00000004e00a7825 */ /* 0x002fe200078e0202 */
[----:B------:R-:W-:Y:S01]  /*37b00*/  ISETP.LT.AND P1, PT, R8, UR12, !P1 ;  /* 0x0000000c08007c0c */ /* 0x000fe2000cf21270 */
[----:B------:R-:W-:Y:S01]  /*37b10*/  ULDC UR10, c[0x0][0x228] ;  /* 0x00008a00000a7ab9 */ /* 0x000fe20000000800 */
[----:B------:R-:W-:Y:S01]  /*37b20*/  ISETP.LT.AND P6, PT, R7, UR14, !P2 ;  /* 0x0000000e07007c0c */ /* 0x000fe2000d7c1270 */
[----:B------:R-:W-:-:S06]  /*37b30*/  IMAD.WIDE R224, R224, 0x4, R4 ;  /* 0x00000004e0e07825 */ /* 0x000fcc00078e0204 */
[----:B----4-:R1:W-:Y:S01]  /*37b40*/  @P5 STG.E desc[UR16][R10.64], R240 ;  /* 0x000000f00a005986 */ /* 0x0103e2000c101910 */
[----:B------:R-:W-:Y:S01]  /*37b50*/  ISETP.GE.AND P5, PT, R9, UR4, PT ;  /* 0x0000000409007c0c */ /* 0x000fe2000bfa6270 */
[----:B------:R-:W-:Y:S01]  /*37b60*/  ULDC UR4, c[0x0][0x248] ;  /* 0x0000920000047ab9 */ /* 0x000fe20000000800 */
[----:B------:R-:W-:Y:S01]  /*37b70*/  IMAD.WIDE R226, R0, 0x4, R2 ;  /* 0x0000000400e27825 */ /* 0x000fe200078e0202 */
[----:B------:R-:W-:Y:S01]  /*37b80*/  ULDC UR12, c[0x0][0x228] ;  /* 0x00008a00000c7ab9 */ /* 0x000fe20000000800 */
[----:B------:R-:W-:Y:S01]  /*37b90*/  ULDC UR14, c[0x0][0x228] ;  /* 0x00008a00000e7ab9 */ /* 0x000fe20000000800 */
[----:B------:R-:W-:Y:S01]  /*37ba0*/  ULDC UR6, c[0x0][0x248] ;  /* 0x0000920000067ab9 */ /* 0x000fe20000000800 */
[----:B-1----:R-:W2:Y:S04]  /*37bb0*/  LDL.LU R240, [R1+0xe08] ;  /* 0x000e080001f07983 */ /* 0x002ea80000300800 */
[----:B------:R-:W3:Y:S04]  /*37bc0*/  LDL.LU R10, [R1+0x6e4] ;  /* 0x0006e400010a7983 */ /* 0x000ee80000300800 */
[----:B------:R-:W4:Y:S04]  /*37bd0*/  LDL.LU R11, [R1+0xe4] ;  /* 0x0000e400010b7983 */ /* 0x000f280000300800 */
[----:B------:R-:W2:Y:S01]  /*37be0*/  LDL.LU R9, [R1+0x2e0] ;  /* 0x0002e00001097983 */ /* 0x000ea20000300800 */
[----:B------:R-:W-:Y:S01]  /*37bf0*/  ISETP.LT.AND P2, PT, R8, UR18, !P2 ;  /* 0x0000001208007c0c */ /* 0x000fe2000d741270 */
[C---:B------:R-:W-:Y:S01]  /*37c00*/  IMAD.WIDE R248, R0.reuse, 0x4, R4 ;  /* 0x0000000400f87825 */ /* 0x040fe200078e0204 */
[----:B------:R-:W-:Y:S01]  /*37c10*/  ULDC UR18, c[0x0][0x228] ;  /* 0x00008a0000127ab9 */ /* 0x000fe20000000800 */
[----:B--2---:R1:W-:Y:S04]  /*37c20*/  @P1 STG.E desc[UR16][R224.64], R9 ;  /* 0x00000009e0001986 */ /* 0x0043e8000c101910 */
[----:B---3--:R-:W-:Y:S06]  /*37c30*/  @P6 STG.E desc[UR16][R226.64], R10 ;  /* 0x0000000ae2006986 */ /* 0x008fec000c101910 */
[----:B----4-:R2:W-:Y:S01]  /*37c40*/  @P2 STG.E desc[UR16][R248.64], R11 ;  /* 0x0000000bf8002986 */ /* 0x0105e2000c101910 */
[C---:B------:R-:W-:Y:S01]  /*37c50*/  ISETP.LT.AND P2, PT, R7.reuse, UR10, !P0 ;  /* 0x0000000a07007c0c */ /* 0x040fe2000c741270 */
[----:B------:R-:W-:Y:S01]  /*37c60*/  ULDC UR10, c[0x0][0x228] ;  /* 0x00008a00000a7ab9 */ /* 0x000fe20000000800 */
[----:B-1----:R-:W-:Y:S01]  /*37c70*/  VIADD R224, R0, UR4 ;  /* 0x0000000400e07c36 */ /* 0x002fe20008000000 */
[----:B------:R-:W-:Y:S01]  /*37c80*/  ISETP.LT.AND P0, PT, R8, UR12, !P0 ;  /* 0x0000000c08007c0c */ /* 0x000fe2000c701270 */
[----:B------:R-:W-:Y:S01]  /*37c90*/  ULDC UR4, c[0x0][0x22c] ;  /* 0x00008b0000047ab9 */ /* 0x000fe20000000800 */
[----:B------:R-:W-:Y:S01]  /*37ca0*/  ISETP.LT.AND P6, PT, R7, UR14, !P4 ;  /* 0x0000000e07007c0c */ /* 0x000fe2000e7c1270 */
[----:B--2---:R-:W-:Y:S01]  /*37cb0*/  IMAD.WIDE R10, R224, 0x4, R2 ;  /* 0x00000004e00a7825 */ /* 0x004fe200078e0202 */
[----:B------:R-:W-:Y:S01]  /*37cc0*/  IADD3 R9, R6, 0x77, RZ ;  /* 0x0000007706097810 */ /* 0x000fe20007ffe0ff */
[----:B------:R-:W-:Y:S01]  /*37cd0*/  ULDC UR12, c[0x0][0x228] ;  /* 0x00008a00000c7ab9 */ /* 0x000fe20000000800 */
[----:B------:R-:W-:-:S04]  /*37ce0*/  ULDC UR14, c[0x0][0x228] ;  /* 0x00008a00000e7ab9 */ /* 0x000fc80000000800 */
[----:B------:R1:W-:Y:S04]  /*37cf0*/  @P2 STG.E desc[UR16][R10.64], R241 ;  /* 0x000000f10a002986 */ /* 0x0003e8000c101910 */
[----:B-1----:R-:W2:Y:S04]  /*37d00*/  LDL.LU R241, [R1+0xe04] ;  /* 0x000e040001f17983 */ /* 0x002ea80000300800 */
[----:B------:R-:W3:Y:S01]  /*37d10*/  LDL.LU R11, [R1+0x2e4] ;  /* 0x0002e400010b7983 */ /* 0x000ee20000300800 */
[----:B------:R-:W-:Y:S01]  /*37d20*/  ISETP.LT.AND P4, PT, R8, UR18, !P4 ;  /* 0x0000001208007c0c */ /* 0x000fe2000e781270 */
[C---:B------:R-:W-:Y:S01]  /*37d30*/  VIADD R0, R224.reuse, UR6 ;  /* 0x00000006e0007c36 */ /* 0x040fe20008000000 */
[----:B------:R-:W-:Y:S01]  /*37d40*/  ISETP.GE.AND P1, PT, R9, UR8, PT ;  /* 0x0000000809007c0c */ /* 0x000fe2000bf26270 */
[----:B------:R-:W-:Y:S01]  /*37d50*/  IMAD.WIDE R224, R224, 0x4, R4 ;  /* 0x00000004e0e07825 */ /* 0x000fe200078e0204 */
[----:B------:R-:W-:Y:S01]  /*37d60*/  IADD3 R9, R6, 0x78, RZ ;  /* 0x0000007806097810 */ /* 0x000fe20007ffe0ff */
[----:B------:R-:W-:Y:S01]  /*37d70*/  ULDC UR18, c[0x0][0x228] ;  /* 0x00008a0000127ab9 */ /* 0x000fe20000000800 */
[----:B------:R-:W-:Y:S01]  /*37d80*/  ULDC UR6, c[0x0][0x248] ;  /* 0x0000920000067ab9 */ /* 0x000fe20000000800 */
[C---:B------:R-:W-:Y:S01]  /*37d90*/  IMAD.WIDE R226, R0.reuse, 0x4, R2 ;  /* 0x0000000400e27825 */ /* 0x040fe200078e0202 */
[----:B------:R-:W-:Y:S01]  /*37da0*/  ISETP.GE.AND P2, PT, R9, UR4, PT ;  /* 0x0000000409007c0c */ /* 0x000fe2000bf46270 */
[----:B------:R-:W-:Y:S01]  /*37db0*/  ULDC UR4, c[0x0][0x248] ;  /* 0x0000920000047ab9 */ /* 0x000fe20000000800 */
[----:B------:R-:W-:Y:S01]  /*37dc0*/  ULDC UR8, c[0x0][0x22c] ;  /* 0x00008b0000087ab9 */ /* 0x000fe20000000800 */
[----:B------:R-:W-:-:S04]  /*37dd0*/  IMAD.WIDE R248, R0, 0x4, R4 ;  /* 0x0000000400f87825 */ /* 0x000fc800078e0204 */
[----:B------:R-:W-:Y:S01]  /*37de0*/  VIADD R9, R6, 0x79 ;  /* 0x0000007906097836 */ /* 0x000fe20000000000 */
[----:B---3--:R1:W-:Y:S04]  /*37df0*/  @P0 STG.E desc[UR16][R224.64], R11 ;  /* 0x0000000be0000986 */ /* 0x0083e8000c101910 */
[----:B------:R3:W-:Y:S01]  /*37e00*/  @P6 STG.E desc[UR16][R226.64], R250 ;  /* 0x000000fae2006986 */ /* 0x0007e2000c101910 */
[C---:B------:R-:W-:Y:S01]  /*37e10*/  ISETP.LT.AND P6, PT, R7.reuse, UR14, !P5 ;  /* 0x0000000e07007c0c */ /* 0x040fe2000efc1270 */
[----:B------:R-:W-:Y:S02]  /*37e20*/  ULDC UR14, c[0x0][0x228] ;  /* 0x00008a00000e7ab9 */ /* 0x000fe40000000800 */
        /* <DEDUP_REMOVED lines=15> */
[----:B------:R-:W-:Y:S03]  /*37f20*/  @P4 STG.E desc[UR16][R10.64], R242 ;  /* 0x000000f20a004986 */ /* 0x000fe6000c101910 */
[C---:B---3--:R-:W-:Y:S01]  /*37f30*/  IMAD.WIDE R226, R0.reuse, 0x4, R2 ;  /* 0x0000000400e27825 */ /* 0x048fe200078e0202 */
        /* <DEDUP_REMOVED lines=17> */
[----:B-1----:R-:W3:Y:S04]  /*38050*/  LDL.LU R10, [R1+0x6f0] ;  /* 0x0006f000010a7983 */ /* 0x002ee80000300800 */
[----:B------:R-:W4:Y:S04]  /*38060*/  LDL.LU R11, [R1+0xf0] ;  /* 0x0000f000010b7983 */ /* 0x000f280000300800 */
[----:B------:R-:W2:Y:S01]  /*38070*/  LDL.LU R242, [R1+0x4f0] ;  /* 0x0004f00001f27983 */ /* 0x000ea20000300800 */
[----:B------:R-:W-:Y:S01]  /*38080*/  ISETP.LT.AND P2, PT, R8, UR18, !P2 ;  /* 0x0000001208007c0c */ /* 0x000fe2000d741270 */
[----:B------:R-:W-:Y:S01]  /*38090*/  VIADD R0, R224, UR6 ;  /* 0x00000006e0007c36 */ /* 0x000fe20008000000 */
[----:B------:R-:W-:Y:S01]  /*380a0*/  ULDC UR18, c[0x0][0x228] ;  /* 0x00008a0000127ab9 */ /* 0x000fe20000000800 */
[----:B------:R-:W-:Y:S01]  /*380b0*/  VIADD R9, R6, 0x7b ;  /* 0x0000007b06097836 */ /* 0x000fe20000000000 */
[----:B------:R-:W2:Y:S01]  /*380c0*/  LDL.LU R243, [R1+0x4f4] ;  /* 0x0004f40001f37983 */ /* 0x000ea20000300800 */
[----:B------:R-:W-:Y:S01]  /*380d0*/  IMAD.WIDE R224, R224, 0x4, R4 ;  /* 0x00000004e0e07825 */ /* 0x000fe200078e0204 */
[----:B------:R-:W-:-:S03]  /*380e0*/  ULDC UR6, c[0x0][0x248] ;  /* 0x0000920000067ab9 */ /* 0x000fc60000000800 */
[----:B------:R-:W-:Y:S01]  /*380f0*/  IMAD.WIDE R226, R0, 0x4, R2 ;  /* 0x0000000400e27825 */ /* 0x000fe200078e0202 */
[----:B------:R-:W-:-:S03]  /*38100*/  ISETP.GE.AND P3, PT, R9, UR8, PT ;  /* 0x0000000809007c0c */ /* 0x000fc6000bf66270 */
[----:B------:R-:W-:Y:S01]  /*38110*/  IMAD.WIDE R248, R0, 0x4, R4 ;  /* 0x0000000400f87825 */ /* 0x000fe200078e0204 */
[----:B------:R1:W-:Y:S01]  /*38120*/  @P1 STG.E desc[UR16][R224.64], R252 ;  /* 0x000000fce0001986 */ /* 0x0003e2000c101910 */
[----:B------:R-:W-:Y:S02]  /*38130*/  ULDC UR8, c[0x0][0x22c] ;  /* 0x00008b0000087ab9 */ /* 0x000fe40000000800 */
[C---:B------:R-:W-:Y:S01]  /*38140*/  VIADD R9, R6.reuse, 0x7c ;  /* 0x0000007c06097836 */ /* 0x040fe20000000000 */
[----:B------:R-:W2:Y:S04]  /*38150*/  LDL.LU R244, [R1+0x4f8] ;  /* 0x0004f80001f47983 */ /* 0x000ea80000300800 */
[----:B------:R-:W-:Y:S01]  /*38160*/  ISETP.GE.AND P5, PT, R9, UR4, PT ;  /* 0x0000000409007c0c */ /* 0x000fe2000bfa6270 */
[----:B------:R-:W-:Y:S01]  /*38170*/  ULDC UR4, c[0x0][0x248] ;  /* 0x0000920000047ab9 */ /* 0x000fe20000000800 */
[----:B------:R-:W-:Y:S01]  /*38180*/  IADD3 R9, R6, 0x7d, RZ ;  /* 0x0000007d06097810 */ /* 0x000fe20007ffe0ff */
[----:B------:R-:W2:Y:S01]  /*38190*/  LDL.LU R250, [R1+0x2f8] ;  /* 0x0002f80001fa7983 */ /* 0x000ea20000300800 */
[----:B-1----:R-:W-:Y:S01]  /*381a0*/  VIADD R224, R0, UR4 ;  /* 0x0000000400e07c36 */ /* 0x002fe20008000000 */
[----:B------:R-:W-:Y:S01]  /*381b0*/  ULDC UR4, c[0x0][0x22c] ;  /* 0x00008b0000047ab9 */ /* 0x000fe20000000800 */
[----:B------:R-:W-:Y:S01]  /*381c0*/  ISETP.GE.AND P1, PT, R9, UR8, PT ;  /* 0x0000000809007c0c */ /* 0x000fe2000bf26270 */
[----:B------:R-:W2:Y:S01]  /*381d0*/  LDL.LU R247, [R1+0x6fc] ;  /* 0x0006fc0001f77983 */ /* 0x000ea20000300800 */
[----:B------:R-:W-:-:S03]  /*381e0*/  IADD3 R9, R6, 0x7e, RZ ;  /* 0x0000007e06097810 */ /* 0x000fc60007ffe0ff */
[----:B---3--:R-:W-:Y:S01]  /*381f0*/  @P6 STG.E desc[UR16][R226.64], R10 ;  /* 0x0000000ae2006986 */ /* 0x008fe2000c101910 */
[----:B------:R-:W-:Y:S01]  /*38200*/  VIADD R0, R224, UR6 ;  /* 0x00000006e0007c36 */ /* 0x000fe20008000000 */
[----:B------:R-:W-:Y:S02]  /*38210*/  ULDC UR8, c[0x0][0x22c] ;  /* 0x00008b0000087ab9 */ /* 0x000fe40000000800 */
[----:B------:R-:W3:Y:S01]  /*38220*/  LDL.LU R245, [R1+0xfc] ;  /* 0x0000fc0001f57983 */ /* 0x000ee20000300800 */
[C---:B------:R-:W-:Y:S01]  /*38230*/  ISETP.LT.AND P6, PT, R7.reuse, UR14, !P4 ;  /* 0x0000000e07007c0c */ /* 0x040fe2000e7c1270 */
[----:B------:R-:W-:Y:S01]  /*38240*/  ULDC UR14, c[0x0][0x228] ;  /* 0x00008a00000e7ab9 */ /* 0x000fe20000000800 */
[----:B------:R-:W-:Y:S01]  /*38250*/  ULDC UR6, c[0x0][0x248] ;  /* 0x0000920000067ab9 */ /* 0x000fe20000000800 */
[----:B----4-:R1:W-:Y:S01]  /*38260*/  @P2 STG.E desc[UR16][R248.64], R11 ;  /* 0x0000000bf8002986 */ /* 0x0103e2000c101910 */
[----:B------:R-:W-:Y:S01]  /*38270*/  ISETP.LT.AND P2, PT, R7, UR10, !P0 ;  /* 0x0000000a07007c0c */ /* 0x000fe2000c741270 */
[----:B------:R-:W-:-:S02]  /*38280*/  ULDC UR10, c[0x0][0x228] ;  /* 0x00008a00000a7ab9 */ /* 0x000fc40000000800 */
[----:B------:R-:W4:Y:S04]  /*38290*/  LDL.LU R246, [R1+0x4fc] ;  /* 0x0004fc0001f67983 */ /* 0x000f280000300800 */
[----:B------:R-:W4:Y:S01]  /*382a0*/  LDL.LU R252, [R1+0x2fc] ;  /* 0x0002fc0001fc7983 */ /* 0x000f220000300800 */
[----:B-1----:R-:W-:-:S05]  /*382b0*/  IMAD.WIDE R10, R224, 0x4, R2 ;  /* 0x00000004e00a7825 */ /* 0x002fca00078e0202 */
[----:B--2---:R1:W-:Y:S01]  /*382c0*/  @P2 STG.E desc[UR16][R10.64], R242 ;  /* 0x000000f20a002986 */ /* 0x0043e2000c101910 */
[----:B------:R-:W-:Y:S02]  /*382d0*/  ISETP.GE.AND P2, PT, R9, UR4, PT ;  /* 0x0000000409007c0c */ /* 0x000fe4000bf46270 */
[C---:B------:R-:W-:Y:S02]  /*382e0*/  ISETP.LT.AND P0, PT, R8.reuse, UR12, !P0 ;  /* 0x0000000c08007c0c */ /* 0x040fe4000c701270 */
[----:B------:R-:W-:Y:S01]  /*382f0*/  ISETP.LT.AND P4, PT, R8, UR18, !P4 ;  /* 0x0000001208007c0c */ /* 0x000fe2000e781270 */
        /* <DEDUP_REMOVED lines=8> */
[----:B------:R-:W-:-:S04]  /*38380*/  IMAD.WIDE R226, R0, 0x4, R2 ;  /* 0x0000000400e27825 */ /* 0x000fc800078e0202 */
[C---:B------:R-:W-:Y:S01]  /*38390*/  IMAD.WIDE R248, R0.reuse, 0x4, R4 ;  /* 0x0000000400f87825 */ /* 0x040fe200078e0204 */
[----:B--2---:R1:W-:Y:S04]  /*383a0*/  @P0 STG.E desc[UR16][R224.64], R9 ;  /* 0x00000009e0000986 */ /* 0x0043e8000c101910 */
[----:B---3--:R-:W-:Y:S04]  /*383b0*/  @P6 STG.E desc[UR16][R226.64], R10 ;  /* 0x0000000ae2006986 */ /* 0x008fe8000c101910 */
[----:B----4-:R2:W-:Y:S01]  /*383c0*/  @P4 STG.E desc[UR16][R248.64], R11 ;  /* 0x0000000bf8004986 */ /* 0x0105e2000c101910 */
[----:B------:R-:W-:Y:S01]  /*383d0*/  ISETP.LT.AND P4, PT, R7, UR10, !P3 ;  /* 0x0000000a07007c0c */ /* 0x000fe2000df81270 */
[----:B------:R-:W-:Y:S01]  /*383e0*/  ULDC UR10, c[0x0][0x228] ;  /* 0x00008a00000a7ab9 */ /* 0x000fe20000000800 */
[----:B-1----:R-:W-:Y:S01]  /*383f0*/  VIADD R224, R0, UR4 ;  /* 0x0000000400e07c36 */ /* 0x002fe20008000000 */
[----:B------:R-:W-:Y:S01]  /*38400*/  ULDC UR4, c[0x0][0x22c] ;  /* 0x00008b0000047ab9 */ /* 0x000fe20000000800 */
[----:B------:R-:W-:-:S02]  /*38410*/  VIADD R9, R6, 0x7f ;  /* 0x0000007f06097836 */ /* 0x000fc40000000000 */
[----:B--2---:R-:W-:-:S03]  /*38420*/  IMAD.WIDE R10, R224, 0x4, R2 ;  /* 0x00000004e00a7825 */ /* 0x004fc600078e0202 */
[----:B------:R-:W-:Y:S01]  /*38430*/  ISETP.GE.AND P0, PT, R9, UR8, PT ;  /* 0x0000000809007c0c */ /* 0x000fe2000bf06270 */
[----:B------:R-:W-:Y:S01]  /*38440*/  ULDC UR8, c[0x0][0x22c] ;  /* 0x00008b0000087ab9 */ /* 0x000fe20000000800 */
[----:B------:R-:W-:Y:S02]  /*38450*/  VIADD R9, R6, 0x80 ;  /* 0x0000008006097836 */ /* 0x000fe40000000000 */
[----:B------:R1:W-:Y:S03]  /*38460*/  @P4 STG.E desc[UR16][R10.64], R243 ;  /* 0x000000f30a004986 */ /* 0x0003e6000c101910 */
[----:B------:R-:W-:Y:S01]  /*38470*/  ISETP.GE.AND P4, PT, R9, UR4, PT ;  /* 0x0000000409007c0c */ /* 0x000fe2000bf86270 */
[----:B------:R-:W-:Y:S01]  /*38480*/  ULDC UR4, c[0x0][0x248] ;  /* 0x0000920000047ab9 */ /* 0x000fe20000000800 */
[----:B-1----:R-:W2:Y:S04]  /*38490*/  LDL.LU R243, [R1+0xdfc] ;  /* 0x000dfc0001f37983 */ /* 0x002ea80000300800 */
[----:B------:R-:W3:Y:S04]  /*384a0*/  LDL.LU R10, [R1+0x6f8] ;  /* 0x0006f800010a7983 */ /* 0x000ee80000300800 */
[----:B------:R-:W4:Y:S04]  /*384b0*/  LDL.LU R11, [R1+0xf8] ;  /* 0x0000f800010b7983 */ /* 0x000f280000300800 */
[----:B------:R-:W2:Y:S01]  /*384c0*/  LDL.LU R9, [R1+0x2f4] ;  /* 0x0002f40001097983 */ /* 0x000ea20000300800 */
[C---:B------:R-:W-:Y:S01]  /*384d0*/  ISETP.LT.AND P3, PT, R8.reuse, UR12, !P3 ;  /* 0x0000000c08007c0c */ /* 0x040fe2000df61270 */
[----:B------:R-:W-:Y:S01]  /*384e0*/  ULDC UR12, c[0x0][0x228] ;  /* 0x00008a00000c7ab9 */ /* 0x000fe20000000800 */
[----:B------:R-:W-:Y:S01]  /*384f0*/  ISETP.LT.AND P6, PT, R7, UR14, !P5 ;  /* 0x0000000e07007c0c */ /* 0x000fe2000efc1270 */
[----:B------:R-:W-:Y:S01]  /*38500*/  ULDC UR14, c[0x0][0x228] ;  /* 0x00008a00000e7ab9 */ /* 0x000fe20000000800 */
[----:B------:R-:W-:Y:S01]  /*38510*/  ISETP.LT.AND P5, PT, R8, UR18, !P5 ;  /* 0x0000001208007c0c */ /* 0x000fe2000efa1270 */
[----:B------:R-:W-:Y:S01]  /*38520*/  ULDC UR18, c[0x0][0x228] ;  /* 0x00008a0000127ab9 */ /* 0x000fe20000000800 */
[C---:B------:R-:W-:Y:S01]  /*38530*/  IADD3 R0, R224.reuse, UR6, RZ ;  /* 0x00000006e0007c10 */ /* 0x040fe2000fffe0ff */
[----:B------:R-:W-:Y:S01]  /*38540*/  IMAD.WIDE R224, R224, 0x4, R4 ;  /* 0x00000004e0e07825 */ /* 0x000fe200078e0204 */
[----:B------:R-:W-:-:S03]  /*38550*/  ULDC UR6, c[0x0][0x248] ;  /* 0x0000920000067ab9 */ /* 0x000fc60000000800 */
[----:B------:R-:W-:-:S04]  /*38560*/  IMAD.WIDE R226, R0, 0x4, R2 ;  /* 0x0000000400e27825 */ /* 0x000fc800078e0202 */
[----:B------:R-:W-:Y:S01]  /*38570*/  IMAD.WIDE R248, R0, 0x4, R4 ;  /* 0x0000000400f87825 */ /* 0x000fe200078e0204 */
[----:B--2---:R1:W-:Y:S04]  /*38580*/  @P3 STG.E desc[UR16][R224.64], R9 ;  /* 0x00000009e0003986 */ /* 0x0043e8000c101910 */
[----:B---3--:R-:W-:Y:S01]  /*38590*/  @P6 STG.E desc[UR16][R226.64], R10 ;  /* 0x0000000ae2006986 */ /* 0x008fe2000c101910 */
[C---:B------:R-:W-:Y:S01]  /*385a0*/  ISETP.LT.AND P6, PT, R7.reuse, UR14, !P2 ;  /* 0x0000000e07007c0c */ /* 0x040fe2000d7c1270 */
[----:B------:R-:W-:Y:S02]  /*385b0*/  ULDC UR14, c[0x0][0x228] ;  /* 0x00008a00000e7ab9 */ /* 0x000fe40000000800 */
        /* <DEDUP_REMOVED lines=16> */
[----:B------:R1:W-:Y:S03]  /*386c0*/  @P5 STG.E desc[UR16][R10.64], R244 ;  /* 0x000000f40a005986 */ /* 0x0003e6000c101910 */
[C---:B------:R-:W-:Y:S01]  /*386d0*/  IMAD.WIDE R226, R0.reuse, 0x4, R2 ;  /* 0x0000000400e27825 */ /* 0x040fe200078e0202 */
[----:B------:R2:W-:Y:S03]  /*386e0*/  @P1 STG.E desc[UR16][R224.64], R250 ;  /* 0x000000fae0001986 */ /* 0x0005e6000c101910 */
[----:B------:R-:W-:Y:S01]  /*386f0*/  IMAD.WIDE R248, R0, 0x4, R4 ;  /* 0x0000000400f87825 */ /* 0x000fe200078e0204 */
[----:B------:R-:W-:Y:S03]  /*38700*/  @P6 STG.E desc[UR16][R226.64], R247 ;  /* 0x000000f7e2006986 */ /* 0x000fe6000c101910 */
[----:B------:R-:W-:Y:S01]  /*38710*/  VIADD R9, R6, 0x82 ;  /* 0x0000008206097836 */ /* 0x000fe20000000000 */
[----:B------:R3:W-:Y:S01]  /*38720*/  @P2 STG.E desc[UR16][R248.64], R245 ;  /* 0x000000f5f8002986 */ /* 0x0007e2000c101910 */
[----:B------:R-:W-:Y:S01]  /*38730*/  ISETP.LT.AND P2, PT, R7, UR10, !P0 ;  /* 0x0000000a07007c0c */ /* 0x000fe2000c741270 */
[----:B------:R-:W-:-:S02]  /*38740*/  ULDC UR10, c[0x0][0x228] ;  /* 0x00008a00000a7ab9 */ /* 0x000fc40000000800 */
[----:B------:R-:W-:Y:S01]  /*38750*/  ISETP.GE.AND P5, PT, R9, UR4, PT ;  /* 0x0000000409007c0c */ /* 0x000fe2000bfa6270 */
[----:B------:R-:W-:Y:S01]  /*38760*/  ULDC UR4, c[0x0][0x248] ;  /* 0x0000920000047ab9 */ /* 0x000fe20000000800 */
[----:B-1----:R-:W4:Y:S01]  /*38770*/  LDL.LU R244, [R1+0xdf8] ;  /* 0x000df80001f47983 */ /* 0x002f220000300800 */
[----:B--2---:R-:W-:Y:S01]  /*38780*/  VIADD R224, R0, UR4 ;  /* 0x0000000400e07c36 */ /* 0x004fe20008000000 */
[----:B------:R-:W-:Y:S01]  /*38790*/  ISETP.LT.AND P0, PT, R8, UR12, !P0 ;  /* 0x0000000c08007c0c */ /* 0x000fe2000c701270 */
[----:B------:R-:W-:Y:S01]  /*387a0*/  ULDC UR4, c[0x0][0x22c] ;  /* 0x00008b0000047ab9 */ /* 0x000fe20000000800 */
[----:B------:R-:W-:Y:S01]  /*387b0*/  ISETP.LT.AND P6, PT, R7, UR14, !P4 ;  /* 0x0000000e07007c0c */ /* 0x000fe2000e7c1270 */
[----:B------:R-:W-:Y:S01]  /*387c0*/  IMAD.WIDE R10, R224, 0x4, R2 ;  /* 0x00000004e00a7825 */ /* 0x000fe200078e0202 */
[----:B---3--:R-:W2:Y:S01]  /*387d0*/  LDL.LU R245, [R1+0x500] ;  /* 0x0005000001f57983 */ /* 0x008ea20000300800 */
[----:B------:R-:W-:Y:S01]  /*387e0*/  IADD3 R9, R6, 0x83, RZ ;  /* 0x0000008306097810 */ /* 0x000fe20007ffe0ff */
[----:B------:R-:W-:Y:S01]  /*387f0*/  ULDC UR12, c[0x0][0x228] ;  /* 0x00008a00000c7ab9 */ /* 0x000fe20000000800 */
[----:B------:R-:W-:Y:S01]  /*38800*/  VIADD R0, R224, UR6 ;  /* 0x00000006e0007c36 */ /* 0x000fe20008000000 */
[----:B------:R1:W-:Y:S01]  /*38810*/  @P2 STG.E desc[UR16][R10.64], R246 ;  /* 0x000000f60a002986 */ /* 0x0003e2000c101910 */
[----:B------:R-:W-:Y:S01]  /*38820*/  ISETP.LT.AND P4, PT, R8, UR18, !P4 ;  /* 0x0000001208007c0c */ /* 0x000fe2000e781270 */
[----:B------:R-:W-:Y:S01]  /*38830*/  IMAD.WIDE R224, R224, 0x4, R4 ;  /* 0x00000004e0e07825 */ /* 0x000fe200078e0204 */
[----:B------:R-:W-:Y:S01]  /*38840*/  ISETP.GE.AND P1, PT, R9, UR8, PT ;  /* 0x0000000809007c0c */ /* 0x000fe2000bf26270 */
[----:B------:R-:W-:Y:S01]  /*38850*/  ULDC UR8, c[0x0][0x22c] ;  /* 0x00008b0000087ab9 */ /* 0x000fe20000000800 */
[----:B------:R-:W-:Y:S01]  /*38860*/  ULDC UR14, c[0x0][0x228] ;  /* 0x00008a00000e7ab9 */ /* 0x000fe20000000800 */
[----:B------:R-:W-:Y:S01]  /*38870*/  ULDC UR6, c[0x0][0x248] ;  /* 0x0000920000067ab9 */ /* 0x000fe20000000800 */
[----:B-1----:R-:W3:Y:S01]  /*38880*/  LDL.LU R10, [R1+0x700] ;  /* 0x00070000010a7983 */ /* 0x002ee20000300800 */
[----:B------:R-:W-:Y:S01]  /*38890*/  IMAD.WIDE R226, R0, 0x4, R2 ;  /* 0x0000000400e27825 */ /* 0x000fe200078e0202 */
[----:B------:R-:W-:-:S02]  /*388a0*/  ULDC UR18, c[0x0][0x228] ;  /* 0x00008a0000127ab9 */ /* 0x000fc40000000800 */
[----:B------:R-:W4:Y:S01]  /*388b0*/  LDL.LU R11, [R1+0x100] ;  /* 0x00010000010b7983 */ /* 0x000f220000300800 */
[----:B------:R-:W-:Y:S01]  /*388c0*/  IMAD.WIDE R248, R0, 0x4, R4 ;  /* 0x0000000400f87825 */ /* 0x000fe200078e0204 */
[C---:B------:R-:W-:Y:S02]  /*388d0*/  IADD3 R9, R6.reuse, 0x84, RZ ;  /* 0x0000008406097810 */ /* 0x040fe40007ffe0ff */
[----:B------:R1:W-:Y:S02]  /*388e0*/  @P0 STG.E desc[UR16][R224.64], R252 ;  /* 0x000000fce0000986 */ /* 0x0003e4000c101910 */
[----:B------:R-:W-:Y:S01]  /*388f0*/  ISETP.GE.AND P2, PT, R9, UR4, PT ;  /* 0x0000000409007c0c */ /* 0x000fe2000bf46270 */
[----:B------:R-:W-:Y:S01]  /*38900*/  ULDC UR4, c[0x0][0x248] ;  /* 0x0000920000047ab9 */ /* 0x000fe20000000800 */
[----:B------:R-:W-:Y:S01]  /*38910*/  VIADD R9, R6, 0x85 ;  /* 0x0000008506097836 */ /* 0x000fe20000000000 */
[----:B------:R-:W2:Y:S01]  /*38920*/  LDL.LU R246, [R1+0x504] ;  /* 0x0005040001f67983 */ /* 0x000ea20000300800 */
[----:B-1----:R-:W-:-:S03]  /*38930*/  VIADD R224, R0, UR4 ;  /* 0x0000000400e07c36 */ /* 0x002fc60008000000 */
[----:B------:R-:W-:Y:S01]  /*38940*/  ISETP.GE.AND P0, PT, R9, UR8, PT ;  /* 0x0000000809007c0c */ /* 0x000fe2000bf06270 */
[----:B------:R-:W2:Y:S01]  /*38950*/  LDL.LU R247, [R1+0x508] ;  /* 0x0005080001f77983 */ /* 0x000ea20000300800 */
[----:B------:R-:W-:Y:S01]  /*38960*/  VIADD R9, R6, 0x86 ;  /* 0x0000008606097836 */ /* 0x000fe20000000000 */
[----:B------:R-:W-:Y:S02]  /*38970*/  ULDC UR4, c[0x0][0x22c] ;  /* 0x00008b0000047ab9 */ /* 0x000fe40000000800 */
[----:B---3--:R-:W-:Y:S01]  /*38980*/  @P6 STG.E desc[UR16][R226.64], R10 ;  /* 0x0000000ae2006986 */ /* 0x008fe2000c101910 */
[----:B------:R-:W-:Y:S01]  /*38990*/  IADD3 R0, R224, UR6, RZ ;  /* 0x00000006e0007c10 */ /* 0x000fe2000fffe0ff */
[----:B------:R-:W-:Y:S02]  /*389a0*/  ULDC UR8, c[0x0][0x22c] ;  /* 0x00008b0000087ab9 */ /* 0x000fe40000000800 */
[----:B------:R-:W3:Y:S01]  /*389b0*/  LDL.LU R252, [R1+0x50c] ;  /* 0x00050c0001fc7983 */ /* 0x000ee20000300800 */
[----:B------:R-:W-:Y:S01]  /*389c0*/  ISETP.LT.AND P6, PT, R7, UR14, !P5 ;  /* 0x0000000e07007c0c */ /* 0x000fe2000efc1270 */
[----:B------:R-:W-:-:S02]  /*389d0*/  ULDC UR6, c[0x0][0x248] ;  /* 0x0000920000067ab9 */ /* 0x000fc40000000800 */
[----:B----4-:R1:W-:Y:S01]  /*389e0*/  @P4 STG.E desc[UR16][R248.64], R11 ;  /* 0x0000000bf8004986 */ /* 0x0103e2000c101910 */
[----:B------:R-:W-:Y:S01]  /*389f0*/  ISETP.LT.AND P4, PT, R7, UR10, !P3 ;  /* 0x0000000a07007c0c */ /* 0x000fe2000df81270 */
[----:B------:R-:W-:Y:S01]  /*38a00*/  ULDC UR10, c[0x0][0x228] ;  /* 0x00008a00000a7ab9 */ /* 0x000fe20000000800 */
[----:B------:R-:W-:Y:S01]  /*38a10*/  ULDC UR14, c[0x0][0x228] ;  /* 0x00008a00000e7ab9 */ /* 0x000fe20000000800 */
[----:B------:R-:W4:Y:S01]  /*38a20*/  LDL.LU R250, [R1+0x30c] ;  /* 0x00030c0001fa7983 */ /* 0x000f220000300800 */
[----:B-1----:R-:W-:-:S09]  /*38a30*/  IMAD.WIDE R10, R224, 0x4, R2 ;  /* 0x00000004e00a7825 */ /* 0x002fd200078e0202 */
        /* <DEDUP_REMOVED lines=19> */
[----:B-1----:R-:W-:Y:S01]  /*38b70*/  IADD3 R224, R0, UR4, RZ ;  /* 0x0000000400e07c10 */ /* 0x002fe2000fffe0ff */
[----:B------:R-:W-:Y:S01]  /*38b80*/  VIADD R9, R6, 0x87 ;  /* 0x0000008706097836 */ /* 0x000fe20000000000 */
[----:B------:R-:W-:-:S04]  /*38b90*/  ULDC UR4, c[0x0][0x22c] ;  /* 0x00008b0000047ab9 */ /* 0x000fc80000000800 */
[----:B------:R-:W-:Y:S01]  /*38ba0*/  ISETP.GE.AND P3, PT, R9, UR8, PT ;  /* 0x0000000809007c0c */ /* 0x000fe2000bf66270 */
[----:B--2---:R-:W-:Y:S01]  /*38bb0*/  IMAD.WIDE R10, R224, 0x4, R2 ;  /* 0x00000004e00a7825 */ /* 0x004fe200078e0202 */
[----:B------:R-:W-:Y:S01]  /*38bc0*/  ISETP.LT.AND P1, PT, R8, UR12, !P1 ;  /* 0x0000000c08007c0c */ /* 0x000fe2000cf21270 */
[----:B------:R-:W-:Y:S01]  /*38bd0*/  ULDC UR8, c[0x0][0x228] ;  /* 0x00008a0000087ab9 */ /* 0x000fe20000000800 */
[----:B------:R-:W-:Y:S01]  /*38be0*/  ISETP.LT.AND P6, PT, R7, UR14, !P2 ;  /* 0x0000000e07007c0c */ /* 0x000fe2000d7c1270 */
[----:B------:R-:W-:Y:S01]  /*38bf0*/  VIADD R9, R6, 0x88 ;  /* 0x0000008806097836 */ /* 0x000fe20000000000 */
[----:B------:R1:W-:Y:S01]  /*38c00*/  @P5 STG.E desc[UR16][R10.64], R246 ;  /* 0x000000f60a005986 */ /* 0x0003e2000c101910 */
[----:B------:R-:W-:Y:S01]  /*38c10*/  VIADD R0, R224, UR6 ;  /* 0x00000006e0007c36 */ /* 0x000fe20008000000 */
[----:B------:R-:W-:Y:S01]  /*38c20*/  ISETP.LT.AND P2, PT, R8, UR18, !P2 ;  /* 0x0000001208007c0c */ /* 0x000fe2000d741270 */
[----:B------:R-:W-:Y:S01]  /*38c30*/  ULDC UR12, c[0x0][0x228] ;  /* 0x00008a00000c7ab9 */ /* 0x000fe20000000800 */
[----:B------:R-:W-:Y:S01]  /*38c40*/  ISETP.GE.AND P5, PT, R9, UR4, PT ;  /* 0x0000000409007c0c */ /* 0x000fe2000bfa6270 */
[----:B------:R-:W-:Y:S01]  /*38c50*/  ULDC UR14, c[0x0][0x228] ;  /* 0x00008a00000e7ab9 */ /* 0x000fe20000000800 */
[----:B-1----:R-:W2:Y:S01]  /*38c60*/  LDL.LU R246, [R1+0xdf0] ;  /* 0x000df00001f67983 */ /* 0x002ea20000300800 */
[----:B------:R-:W-:Y:S01]  /*38c70*/  IMAD.WIDE R224, R224, 0x4, R4 ;  /* 0x00000004e0e07825 */ /* 0x000fe200078e0204 */
[----:B------:R-:W-:Y:S01]  /*38c80*/  ULDC UR4, c[0x0][0x248] ;  /* 0x0000920000047ab9 */ /* 0x000fe20000000800 */
[----:B------:R-:W-:Y:S01]  /*38c90*/  ULDC UR6, c[0x0][0x248] ;  /* 0x0000920000067ab9 */ /* 0x000fe20000000800 */
[----:B------:R-:W3:Y:S01]  /*38ca0*/  LDL.LU R10, [R1+0x708] ;  /* 0x00070800010a7983 */ /* 0x000ee20000300800 */
[----:B------:R-:W-:Y:S01]  /*38cb0*/  IMAD.WIDE R226, R0, 0x4, R2 ;  /* 0x0000000400e27825 */ /* 0x000fe200078e0202 */
[----:B------:R-:W-:-:S02]  /*38cc0*/  ULDC UR18, c[0x0][0x228] ;  /* 0x00008a0000127ab9 */ /* 0x000fc40000000800 */
[----:B------:R-:W4:Y:S04]  /*38cd0*/  LDL.LU R11, [R1+0x108] ;  /* 0x00010800010b7983 */ /* 0x000f280000300800 */
[----:B------:R-:W2:Y:S01]  /*38ce0*/  LDL.LU R9, [R1+0x304] ;  /* 0x0003040001097983 */ /* 0x000ea20000300800 */
[----:B------:R-:W-:-:S03]  /*38cf0*/  IMAD.WIDE R248, R0, 0x4, R4 ;  /* 0x0000000400f87825 */ /* 0x000fc600078e0204 */
[----:B--2---:R1:W-:Y:S01]  /*38d00*/  @P1 STG.E desc[UR16][R224.64], R9 ;  /* 0x00000009e0001986 */ /* 0x0043e2000c101910 */
[----:B------:R-:W-:Y:S01]  /*38d10*/  ISETP.LT.AND P1, PT, R7, UR8, !P0 ;  /* 0x0000000807007c0c */ /* 0x000fe2000c721270 */
[----:B------:R-:W-:Y:S02]  /*38d20*/  ULDC UR8, c[0x0][0x22c] ;  /* 0x00008b0000087ab9 */ /* 0x000fe40000000800 */
[----:B---3--:R-:W-:Y:S04]  /*38d30*/  @P6 STG.E desc[UR16][R226.64], R10 ;  /* 0x0000000ae2006986 */ /* 0x008fe8000c101910 */
[----:B----4-:R2:W-:Y:S01]  /*38d40*/  @P2 STG.E desc[UR16][R248.64], R11 ;  /* 0x0000000bf8002986 */ /* 0x0105e2000c101910 */
[----:B-1----:R-:W-:Y:S01]  /*38d50*/  VIADD R224, R0, UR4 ;  /* 0x0000000400e07c36 */ /* 0x002fe20008000000 */
[----:B------:R-:W-:Y:S01]  /*38d60*/  IADD3 R9, R6, 0x89, RZ ;  /* 0x0000008906097810 */ /* 0x000fe20007ffe0ff */
[----:B------:R-:W-:-:S03]  /*38d70*/  ULDC UR4, c[0x0][0x22c] ;  /* 0x00008b0000047ab9 */ /* 0x000fc60000000800 */
[----:B------:R-:W-:Y:S01]  /*38d80*/  ISETP.GE.AND P2, PT, R9, UR4, PT ;  /* 0x0000000409007c0c */ /* 0x000fe2000bf46270 */
[----:B--2---:R-:W-:Y:S01]  /*38d90*/  IMAD.WIDE R10, R224, 0x4, R2 ;  /* 0x00000004e00a7825 */ /* 0x004fe200078e0202 */
[----:B------:R-:W-:Y:S01]  /*38da0*/  IADD3 R9, R6, 0xff, RZ ;  /* 0x000000ff06097810 */ /* 0x000fe20007ffe0ff */
[----:B------:R-:W-:-:S03]  /*38db0*/  ULDC UR4, c[0x0][0x248] ;  /* 0x0000920000047ab9 */ /* 0x000fc60000000800 */
[----:B------:R1:W-:Y:S01]  /*38dc0*/  @P1 STG.E desc[UR16][R10.64], R247 ;  /* 0x000000f70a001986 */ /* 0x0003e2000c101910 */
[----:B------:R-:W-:-:S03]  /*38dd0*/  ISETP.GE.AND P1, PT, R9, UR27, PT ;  /* 0x0000001b09007c0c */ /* 0x000fc6000bf26270 */
[----:B-1----:R-:W2:Y:S04]  /*38de0*/  LDL.LU R247, [R1+0xdec] ;  /* 0x000dec0001f77983 */ /* 0x002ea80000300800 */
[----:B------:R-:W3:Y:S04]  /*38df0*/  LDL.LU R10, [R1+0x70c] ;  /* 0x00070c00010a7983 */ /* 0x000ee80000300800 */
[----:B------:R-:W4:Y:S04]  /*38e00*/  LDL.LU R11, [R1+0x10c] ;  /* 0x00010c00010b7983 */ /* 0x000f280000300800 */
[----:B------:R-:W2:Y:S01]  /*38e10*/  LDL.LU R9, [R1+0x308] ;  /* 0x0003080001097983 */ /* 0x000ea20000300800 */
[----:B------:R-:W-:Y:S01]  /*38e20*/  ISETP.LT.AND P0, PT, R8, UR10, !P0 ;  /* 0x0000000a08007c0c */ /* 0x000fe2000c701270 */
[C---:B------:R-:W-:Y:S01]  /*38e30*/  VIADD R0, R224.reuse, UR6 ;  /* 0x00000006e0007c36 */ /* 0x040fe20008000000 */
[----:B------:R-:W-:Y:S01]  /*38e40*/  ISETP.LT.AND P6, PT, R7, UR12, !P4 ;  /* 0x0000000c07007c0c */ /* 0x000fe2000e7c1270 */
[----:B------:R-:W-:Y:S01]  /*38e50*/  IMAD.WIDE R224, R224, 0x4, R4 ;  /* 0x00000004e0e07825 */ /* 0x000fe200078e0204 */
[----:B------:R-:W-:Y:S01]  /*38e60*/  ISETP.LT.AND P4, PT, R8, UR14, !P4 ;  /* 0x0000000e08007c0c */ /* 0x000fe2000e781270 */
[----:B------:R-:W-:Y:S01]  /*38e70*/  ULDC UR10, c[0x0][0x228] ;  /* 0x00008a00000a7ab9 */ /* 0x000fe20000000800 */
[----:B------:R-:W-:Y:S01]  /*38e80*/  ULDC UR12, c[0x0][0x228] ;  /* 0x00008a00000c7ab9 */ /* 0x000fe20000000800 */
[----:B------:R-:W-:Y:S01]  /*38e90*/  IMAD.WIDE R226, R0, 0x4, R2 ;  /* 0x0000000400e27825 */ /* 0x000fe200078e0202 */
[----:B------:R-:W-:Y:S01]  /*38ea0*/  ULDC UR14, c[0x0][0x228] ;  /* 0x00008a00000e7ab9 */ /* 0x000fe20000000800 */
[----:B------:R-:W-:-:S02]  /*38eb0*/  ULDC UR6, c[0x0][0x248] ;  /* 0x0000920000067ab9 */ /* 0x000fc40000000800 */
[C---:B------:R-:W-:Y:S02]  /*38ec0*/  IMAD.WIDE R248, R0.reuse, 0x4, R4 ;  /* 0x0000000400f87825 */ /* 0x040fe400078e0204 */
[----:B--2---:R1:W-:Y:S01]  /*38ed0*/  @P0 STG.E desc[UR16][R224.64], R9 ;  /* 0x00000009e0000986 */ /* 0x0043e2000c101910 */
[C---:B------:R-:W-:Y:S01]  /*38ee0*/  ISETP.LT.AND P0, PT, R7.reuse, UR10, !P3 ;  /* 0x0000000a07007c0c */ /* 0x040fe2000df01270 */
[----:B------:R-:W-:Y:S02]  /*38ef0*/  ULDC UR10, c[0x0][0x228] ;  /* 0x00008a00000a7ab9 */ /* 0x000fe40000000800 */
[----:B---3--:R-:W-:Y:S04]  /*38f00*/  @P6 STG.E desc[UR16][R226.64], R10 ;  /* 0x0000000ae2006986 */ /* 0x008fe8000c101910 */
[----:B----4-:R2:W-:Y:S01]  /*38f10*/  @P4 STG.E desc[UR16][R248.64], R11 ;  /* 0x0000000bf8004986 */ /* 0x0105e2000c101910 */
[----:B-1----:R-:W-:Y:S01]  /*38f20*/  VIADD R225, R0, UR4 ;  /* 0x0000000400e17c36 */ /* 0x002fe20008000000 */
[----:B------:R-:W-:Y:S01]  /*38f30*/  ISETP.LT.AND P3, PT, R8, UR12, !P3 ;  /* 0x0000000c08007c0c */ /* 0x000fe2000df61270 */
[----:B------:R-:W-:Y:S01]  /*38f40*/  VIADD R9, R6, 0x8a ;  /* 0x0000008a06097836 */ /* 0x000fe20000000000 */
[----:B------:R-:W-:Y:S01]  /*38f50*/  ISETP.LT.AND P6, PT, R7, UR14, !P5 ;  /* 0x0000000e07007c0c */ /* 0x000fe2000efc1270 */
[----:B------:R-:W-:Y:S01]  /*38f60*/  ULDC UR4, c[0x0][0x22c] ;  /* 0x00008b0000047ab9 */ /* 0x000fe20000000800 */
[C---:B--2---:R-:W-:Y:S01]  /*38f70*/  IMAD.WIDE R10, R225.reuse, 0x4, R2 ;  /* 0x00000004e10a7825 */ /* 0x044fe200078e0202 */
[C---:B------:R-:W-:Y:S01]  /*38f80*/  IADD3 R0, R225.reuse, UR6, RZ ;  /* 0x00000006e1007c10 */ /* 0x040fe2000fffe0ff */
[----:B------:R-:W-:Y:S01]  /*38f90*/  ULDC UR12, c[0x0][0x228] ;  /* 0x00008a00000c7ab9 */ /* 0x000fe20000000800 */
[----:B------:R-:W-:Y:S01]  /*38fa0*/  ISETP.LT.AND P5, PT, R8, UR18, !P5 ;  /* 0x0000001208007c0c */ /* 0x000fe2000efa1270 */
[----:B------:R-:W-:Y:S01]  /*38fb0*/  ULDC UR14, c[0x0][0x228] ;  /* 0x00008a00000e7ab9 */ /* 0x000fe20000000800 */
[----:B------:R1:W-:Y:S01]  /*38fc0*/  @P0 STG.E desc[UR16][R10.64], R252 ;  /* 0x000000fc0a000986 */ /* 0x0003e2000c101910 */
[----:B------:R-:W-:Y:S01]  /*38fd0*/  IMAD.WIDE R224, R225, 0x4, R4 ;  /* 0x00000004e1e07825 */ /* 0x000fe200078e0204 */
[----:B------:R-:W-:Y:S01]  /*38fe0*/  ISETP.GE.AND P4, PT, R9, UR8, PT ;  /* 0x0000000809007c0c */ /* 0x000fe2000bf86270 */
[----:B------:R-:W-:Y:S01]  /*38ff0*/  ULDC UR8, c[0x0][0x22c] ;  /* 0x00008b0000087ab9 */ /* 0x000fe20000000800 */
[----:B------:R-:W-:Y:S01]  /*39000*/  ULDC UR6, c[0x0][0x248] ;  /* 0x0000920000067ab9 */ /* 0x000fe20000000800 */
[C---:B------:R-:W-:Y:S01]  /*39010*/  IMAD.WIDE R226, R0.reuse, 0x4, R2 ;  /* 0x0000000400e27825 */ /* 0x040fe200078e0202 */
[----:B------:R-:W-:Y:S01]  /*39020*/  ULDC UR18, c[0x0][0x228] ;  /* 0x00008a0000127ab9 */ /* 0x000fe20000000800 */
[----:B-1----:R-:W2:Y:S04]  /*39030*/  LDL.LU R252, [R1+0xde8] ;  /* 0x000de80001fc7983 */ /* 0x002ea80000300800 */
[----:B------:R-:W3:Y:S01]  /*39040*/  LDL.LU R11, [R1+0x710] ;  /* 0x00071000010b7983 */ /* 0x000ee20000300800 */
[----:B------:R-:W-:-:S03]  /*39050*/  IMAD.WIDE R248, R0, 0x4, R4 ;  /* 0x0000000400f87825 */ /* 0x000fc600078e0204 */
[----:B------:R1:W-:Y:S04]  /*39060*/  @P3 STG.E desc[UR16][R224.64], R250 ;  /* 0x000000fae0003986 */ /* 0x0003e8000c101910 */
[----:B-1----:R-:W4:Y:S01]  /*39070*/  LDL.LU R250, [R1+0x718] ;  /* 0x0007180001fa7983 */ /* 0x002f220000300800 */
[----:B------:R-:W-:-:S03]  /*39080*/  VIADD R9, R6, 0x8b ;  /* 0x0000008b06097836 */ /* 0x000fc60000000000 */
[----:B---3--:R-:W-:Y:S04]  /*39090*/  @P6 STG.E desc[UR16][R226.64], R11 ;  /* 0x0000000be2006986 */ /* 0x008fe8000c101910 */
[----:B------:R1:W-:Y:S04]  /*390a0*/  @P5 STG.E desc[UR16][R248.64], R244 ;  /* 0x000000f4f8005986 */ /* 0x0003e8000c101910 */
[----:B-1----:R-:W3:Y:S01]  /*390b0*/  LDL.LU R244, [R1+0x714] ;  /* 0x0007140001f47983 */ /* 0x002ee20000300800 */
[----:B------:R-:W-:Y:S01]  /*390c0*/  ISETP.GE.AND P0, PT, R9, UR4, PT ;  /* 0x0000000409007c0c */ /* 0x000fe2000bf06270 */
[----:B------:R-:W-:Y:S01]  /*390d0*/  ULDC UR4, c[0x0][0x248] ;  /* 0x0000920000047ab9 */ /* 0x000fe20000000800 */
[----:B------:R-:W-:Y:S01]  /*390e0*/  ISETP.LT.AND P3, PT, R7, UR10, !P2 ;  /* 0x0000000a07007c0c */ /* 0x000fe2000d761270 */
[----:B------:R-:W-:Y:S01]  /*390f0*/  VIADD R9, R6, 0x8c ;  /* 0x0000008c06097836 */ /* 0x000fe20000000000 */
[----:B------:R-:W-:Y:S01]  /*39100*/  ISETP.LT.AND P2, PT, R8, UR12, !P2 ;  /* 0x0000000c08007c0c */ /* 0x000fe2000d741270 */
[----:B------:R-:W-:Y:S01]  /*39110*/  ULDC UR10, c[0x0][0x228] ;  /* 0x00008a00000a7ab9 */ /* 0x000fe20000000800 */
[----:B------:R-:W-:-:S02]  /*39120*/  IADD3 R225, R0, UR4, RZ ;  /* 0x0000000400e17c10 */ /* 0x000fc4000fffe0ff */
[----:B------:R-:W-:Y:S02]  /*39130*/  ISETP.LT.AND P6, PT, R7, UR14, !P4 ;  /* 0x0000000e07007c0c */ /* 0x000fe4000e7c1270 */
[----:B------:R-:W-:Y:S01]  /*39140*/  ISETP.GE.AND P5, PT, R9, UR8, PT ;  /* 0x0000000809007c0c */ /* 0x000fe2000bfa6270 */
[C---:B------:R-:W-:Y:S01]  /*39150*/  VIADD R9, R225.reuse, UR6 ;  /* 0x00000006e1097c36 */ /* 0x040fe20008000000 */
[----:B------:R-:W-:Y:S01]  /*39160*/  ULDC UR4, c[0x0][0x22c] ;  /* 0x00008b0000047ab9 */ /* 0x000fe20000000800 */
[C---:B------:R-:W-:Y:S01]  /*39170*/  IMAD.WIDE R10, R225.reuse, 0x4, R2 ;  /* 0x00000004e10a7825 */ /* 0x040fe200078e0202 */
[----:B------:R-:W-:Y:S01]  /*39180*/  ISETP.LT.AND P4, PT, R8, UR18, !P4 ;  /* 0x0000001208007c0c */ /* 0x000fe2000e781270 */
[----:B------:R-:W-:Y:S01]  /*39190*/  ULDC UR12, c[0x0][0x228] ;  /* 0x00008a00000c7ab9 */ /* 0x000fe20000000800 */
[----:B------:R-:W-:Y:S01]  /*391a0*/  ULDC UR14, c[0x0][0x228] ;  /* 0x00008a00000e7ab9 */ /* 0x000fe20000000800 */
[----:B------:R-:W-:Y:S01]  /*391b0*/  IMAD.WIDE R224, R225, 0x4, R4 ;  /* 0x00000004e1e07825 */ /* 0x000fe200078e0204 */
[----:B------:R1:W-:Y:S01]  /*391c0*/  @P3 STG.E desc[UR16][R10.64], R240 ;  /* 0x000000f00a003986 */ /* 0x0003e2000c101910 */
[----:B------:R-:W-:Y:S01]  /*391d0*/  ULDC UR8, c[0x0][0x22c] ;  /* 0x00008b0000087ab9 */ /* 0x000fe20000000800 */
[----:B------:R-:W-:Y:S01]  /*391e0*/  ULDC UR6, c[0x0][0x248] ;  /* 0x0000920000067ab9 */ /* 0x000fe20000000800 */
[----:B------:R-:W-:Y:S01]  /*391f0*/  VIADD R0, R6, 0x8d ;  /* 0x0000008d06007836 */ /* 0x000fe20000000000 */
[----:B------:R2:W-:Y:S01]  /*39200*/  @P2 STG.E desc[UR16][R224.64], R232 ;  /* 0x000000e8e0002986 */ /* 0x0005e2000c101910 */
[----:B------:R-:W-:Y:S01]  /*39210*/  IMAD.WIDE R226, R9, 0x4, R2 ;  /* 0x0000000409e27825 */ /* 0x000fe200078e0202 */
[----:B------:R-:W-:Y:S01]  /*39220*/  ISETP.LT.AND P2, PT, R7, UR10, !P0 ;  /* 0x0000000a07007c0c */ /* 0x000fe2000c741270 */
[----:B------:R-:W-:Y:S01]  /*39230*/  ULDC UR18, c[0x0][0x228] ;  /* 0x00008a0000127ab9 */ /* 0x000fe20000000800 */
[----:B------:R-:W-:Y:S01]  /*39240*/  ISETP.GE.AND P3, PT, R0, UR4, PT ;  /* 0x0000000400007c0c */ /* 0x000fe2000bf66270 */
[----:B------:R-:W-:Y:S01]  /*39250*/  ULDC UR4, c[0x0][0x248] ;  /* 0x0000920000047ab9 */ /* 0x000fe20000000800 */
[C---:B------:R-:W-:Y:S01]  /*39260*/  IMAD.WIDE R248, R9.reuse, 0x4, R4 ;  /* 0x0000000409f87825 */ /* 0x040fe200078e0204 */
[----:B------:R-:W-:Y:S01]  /*39270*/  ISETP.LT.AND P0, PT, R8, UR12, !P0 ;  /* 0x0000000c08007c0c */ /* 0x000fe2000c701270 */
[----:B------:R-:W-:Y:S01]  /*39280*/  ULDC UR10, c[0x0][0x228] ;  /* 0x00008a00000a7ab9 */ /* 0x000fe20000000800 */
[----:B------:R-:W-:Y:S01]  /*39290*/  IADD3 R0, R6, 0x8e, RZ ;  /* 0x0000008e06007810 */ /* 0x000fe20007ffe0ff */
[----:B------:R-:W-:Y:S01]  /*392a0*/  VIADD R9, R9, UR4 ;  /* 0x0000000409097c36 */ /* 0x000fe20008000000 */
[----:B------:R-:W-:Y:S01]  /*392b0*/  ULDC UR4, c[0x0][0x22c] ;  /* 0x00008b0000047ab9 */ /* 0x000fe20000000800 */
[----:B------:R-:W-:-:S02]  /*392c0*/  ULDC UR12, c[0x0][0x228] ;  /* 0x00008a00000c7ab9 */ /* 0x000fc40000000800 */
[----:B-1----:R-:W-:-:S04]  /*392d0*/  IMAD.WIDE R10, R9, 0x4, R2 ;  /* 0x00000004090a7825 */ /* 0x002fc800078e0202 */
[----:B--2---:R-:W-:Y:S01]  /*392e0*/  IMAD.WIDE R224, R9, 0x4, R4 ;  /* 0x0000000409e07825 */ /* 0x004fe200078e0204 */
[----:B---3--:R-:W-:Y:S01]  /*392f0*/  @P6 STG.E desc[UR16][R226.64], R244 ;  /* 0x000000f4e2006986 */ /* 0x008fe2000c101910 */
[----:B------:R-:W-:Y:S01]  /*39300*/  ISETP.LT.AND P6, PT, R7, UR14, !P5 ;  /* 0x0000000e07007c0c */ /* 0x000fe2000efc1270 */
[----:B------:R-:W-:Y:S02]  /*39310*/  ULDC UR14, c[0x0][0x228] ;  /* 0x00008a00000e7ab9 */ /* 0x000fe40000000800 */
[----:B------:R1:W-:Y:S01]  /*39320*/  @P4 STG.E desc[UR16][R248.64], R245 ;  /* 0x000000f5f8004986 */ /* 0x0003e2000c101910 */
[----:B------:R-:W-:Y:S01]  /*39330*/  ISETP.GE.AND P4, PT, R0, UR8, PT ;  /* 0x0000000800007c0c */ /* 0x000fe2000bf86270 */
[----:B------:R-:W-:Y:S01]  /*39340*/  ULDC UR8, c[0x0][0x22c] ;  /* 0x00008b0000087ab9 */ /* 0x000fe20000000800 */
[----:B------:R-:W-:Y:S01]  /*39350*/  IADD3 R0, R6, 0x8f, RZ ;  /* 0x0000008f06007810 */ /* 0x000fe20007ffe0ff */
[----:B------:R-:W-:Y:S01]  /*39360*/  @P2 STG.E desc[UR16][R10.64], R241 ;  /* 0x000000f10a002986 */ /* 0x000fe2000c101910 */
[----:B------:R-:W-:Y:S01]  /*39370*/  ISETP.LT.AND P5, PT, R8, UR18, !P5 ;  /* 0x0000001208007c0c */ /* 0x000fe2000efa1270 */
[----:B------:R-:W-:Y:S01]  /*39380*/  ULDC UR18, c[0x0][0x228] ;  /* 0x00008a0000127ab9 */ /* 0x000fe20000000800 */
[----:B------:R-:W-:Y:S01]  /*39390*/  ISETP.GE.AND P2, PT, R0, UR4, PT ;  /* 0x0000000400007c0c */ /* 0x000fe2000bf46270 */
[----:B------:R-:W-:Y:S01]  /*393a0*/  ULDC UR4, c[0x0][0x248] ;  /* 0x0000920000047ab9 */ /* 0x000fe20000000800 */
[----:B-1----:R-:W-:Y:S01]  /*393b0*/  VIADD R249, R9, UR6 ;  /* 0x0000000609f97c36 */ /* 0x002fe20008000000 */
[----:B------:R1:W-:Y:S01]  /*393c0*/  @P0 STG.E desc[UR16][R224.64], R233 ;  /* 0x000000e9e0000986 */ /* 0x0003e2000c101910 */
[----:B------:R-:W-:-:S02]  /*393d0*/  ULDC UR6, c[0x0][0x248] ;  /* 0x0000920000067ab9 */ /* 0x000fc40000000800 */
[----:B------:R-:W-:Y:S01]  /*393e0*/  IMAD.WIDE R226, R249, 0x4, R2 ;  /* 0x00000004f9e27825 */ /* 0x000fe200078e0202 */
[----:B------:R-:W-:Y:S01]  /*393f0*/  ISETP.LT.AND P0, PT, R7, UR10, !P3 ;  /* 0x0000000a07007c0c */ /* 0x000fe2000df01270 */
[----:B------:R-:W-:Y:S01]  /*39400*/  ULDC UR10, c[0x0][0x228] ;  /* 0x00008a00000a7ab9 */ /* 0x000fe20000000800 */
[C---:B------:R-:W-:Y:S01]  /*39410*/  ISETP.LT.AND P3, PT, R8.reuse, UR12, !P3 ;  /* 0x0000000c08007c0c */ /* 0x040fe2000df61270 */
[----:B------:R-:W-:Y:S01]  /*39420*/  IMAD.WIDE R244, R249, 0x4, R4 ;  /* 0x00000004f9f47825 */ /* 0x000fe200078e0204 */
[----:B----4-:R2:W-:Y:S01]  /*39430*/  @P6 STG.E desc[UR16][R226.64], R250 ;  /* 0x000000fae2006986 */ /* 0x0105e2000c101910 */
[----:B------:R-:W-:Y:S01]  /*39440*/  ISETP.LT.AND P6, PT, R7, UR14, !P4 ;  /* 0x0000000e07007c0c */ /* 0x000fe2000e7c1270 */
[----:B------:R-:W-:Y:S01]  /*39450*/  ULDC UR12, c[0x0][0x228] ;  /* 0x00008a00000c7ab9 */ /* 0x000fe20000000800 */
[----:B-1----:R-:W-:Y:S01]  /*39460*/  VIADD R225, R249, UR4 ;  /* 0x00000004f9e17c36 */ /* 0x002fe20008000000 */
[----:B------:R-:W-:Y:S01]  /*39470*/  ISETP.LT.AND P4, PT, R8, UR18, !P4 ;  /* 0x0000001208007c0c */ /* 0x000fe2000e781270 */
[----:B------:R-:W-:Y:S01]  /*39480*/  VIADD R0, R6, 0x90 ;  /* 0x0000009006007836 */ /* 0x000fe20000000000 */
[----:B------:R-:W-:Y:S01]  /*39490*/  @P5 STG.E desc[UR16][R244.64], R246 ;  /* 0x000000f6f4005986 */ /* 0x000fe2000c101910 */
[C---:B------:R-:W-:Y:S01]  /*394a0*/  IMAD.WIDE R10, R225.reuse, 0x4, R2 ;  /* 0x00000004e10a7825 */ /* 0x040fe200078e0202 */
[C---:B------:R-:W-:Y:S01]  /*394b0*/  IADD3 R9, R225.reuse, UR6, RZ ;  /* 0x00000006e1097c10 */ /* 0x040fe2000fffe0ff */
[----:B------:R-:W-:Y:S01]  /*394c0*/  ULDC UR4, c[0x0][0x22c] ;  /* 0x00008b0000047ab9 */ /* 0x000fe20000000800 */
[----:B------:R-:W-:Y:S01]  /*394d0*/  ISETP.GE.AND P5, PT, R0, UR8, PT ;  /* 0x0000000800007c0c */ /* 0x000fe2000bfa6270 */
[----:B------:R-:W-:Y:S01]  /*394e0*/  IMAD.WIDE R224, R225, 0x4, R4 ;  /* 0x00000004e1e07825 */ /* 0x000fe200078e0204 */
[----:B------:R1:W-:Y:S01]  /*394f0*/  @P0 STG.E desc[UR16][R10.64], R242 ;  /* 0x000000f20a000986 */ /* 0x0003e2000c101910 */
[----:B------:R-:W-:Y:S01]  /*39500*/  ULDC UR14, c[0x0][0x228] ;  /* 0x00008a00000e7ab9 */ /* 0x000fe20000000800 */
[----:B------:R-:W-:Y:S01]  /*39510*/  ULDC UR8, c[0x0][0x22c] ;  /* 0x00008b0000087ab9 */ /* 0x000fe20000000800 */
[C---:B--2---:R-:W-:Y:S01]  /*39520*/  IMAD.WIDE R226, R9.reuse, 0x4, R2 ;  /* 0x0000000409e27825 */ /* 0x044fe200078e0202 */
[----:B------:R2:W-:Y:S01]  /*39530*/  @P3 STG.E desc[UR16][R224.64], R234 ;  /* 0x000000eae0003986 */ /* 0x0005e2000c101910 */
[----:B------:R-:W-:Y:S01]  /*39540*/  ULDC UR18, c[0x0][0x228] ;  /* 0x00008a0000127ab9 */ /* 0x000fe20000000800 */
[----:B------:R-:W-:Y:S01]  /*39550*/  ULDC UR6, c[0x0][0x248] ;  /* 0x0000920000067ab9 */ /* 0x000fe20000000800 */
[----:B------:R-:W-:Y:S01]  /*39560*/  IMAD.WIDE R232, R9, 0x4, R4 ;  /* 0x0000000409e87825 */ /* 0x000fe200078e0204 */
[----:B------:R3:W-:Y:S03]  /*39570*/  @P6 STG.E desc[UR16][R226.64], R252 ;  /* 0x000000fce2006986 */ /* 0x0007e6000c101910 */
[----:B------:R-:W-:Y:S01]  /*39580*/  VIADD R0, R6, 0x91 ;  /* 0x0000009106007836 */ /* 0x000fe20000000000 */
[----:B------:R4:W-:Y:S01]  /*39590*/  @P4 STG.E desc[UR16][R232.64], R247 ;  /* 0x000000f7e8004986 */ /* 0x0009e2000c101910 */
[----:B------:R-:W-:Y:S01]  /*395a0*/  ISETP.LT.AND P4, PT, R7, UR10, !P2 ;  /* 0x0000000a07007c0c */ /* 0x000fe2000d781270 */
[----:B------:R-:W-:Y:S01]  /*395b0*/  ULDC UR10, c[0x0][0x228] ;  /* 0x00008a00000a7ab9 */ /* 0x000fe20000000800 */
[----:B------:R-:W-:Y:S01]  /*395c0*/  ISETP.LT.AND P2, PT, R8, UR12, !P2 ;  /* 0x0000000c08007c0c */ /* 0x000fe2000d741270 */
[----:B------:R-:W-:Y:S01]  /*395d0*/  ULDC UR12, c[0x0][0x228] ;  /* 0x00008a00000c7ab9 */ /* 0x000fe20000000800 */
[----:B------:R-:W-:Y:S01]  /*395e0*/  ISETP.GE.AND P0, PT, R0, UR4, PT ;  /* 0x0000000400007c0c */ /* 0x000fe2000bf06270 */
[----:B------:R-:W-:Y:S01]  /*395f0*/  ULDC UR4, c[0x0][0x248] ;  /* 0x0000920000047ab9 */ /* 0x000fe20000000800 */
[----:B------:R-:W4:Y:S01]  /*39600*/  LDS.128 R248, [R251] ;  /* 0x00000000fbf87984 */ /* 0x000f220000000c00 */
[----:B------:R-:W-:Y:S01]  /*39610*/  IADD3 R9, R9, UR4, RZ ;  /* 0x0000000409097c10 */ /* 0x000fe2000fffe0ff */
[----:B------:R-:W-:Y:S01]  /*39620*/  VIADD R0, R6, 0x92 ;  /* 0x0000009206007836 */ /* 0x000fe20000000000 */
[----:B------:R-:W-:Y:S01]  /*39630*/  ISETP.LT.AND P6, PT, R7, UR14, !P5 ;  /* 0x0000000e07007c0c */ /* 0x000fe2000efc1270 */
[----:B------:R-:W-:-:S02]  /*39640*/  ULDC UR4, c[0x0][0x22c] ;  /* 0x00008b0000047ab9 */ /* 0x000fc40000000800 */
[C---:B-1----:R-:W-:Y:S01]  /*39650*/  IMAD.WIDE R10, R9.reuse, 0x4, R2 ;  /* 0x00000004090a7825 */ /* 0x042fe200078e0202 */
[----:B------:R-:W-:Y:S01]  /*39660*/  ISETP.LT.AND P5, PT, R8, UR18, !P5 ;  /* 0x0000001208007c0c */ /* 0x000fe2000efa1270 */
[----:B------:R-:W-:Y:S01]  /*39670*/  ULDC UR14, c[0x0][0x228] ;  /* 0x00008a00000e7ab9 */ /* 0x000fe20000000800 */
[----:B------:R-:W-:Y:S01]  /*39680*/  ISETP.GE.AND P3, PT, R0, UR8, PT ;  /* 0x0000000800007c0c */ /* 0x000fe2000bf66270 */
[C---:B--2---:R-:W-:Y:S01]  /*39690*/  IMAD.WIDE R224, R9.reuse, 0x4, R4 ;  /* 0x0000000409e07825 */ /* 0x044fe200078e0204 */
[----:B------:R-:W-:Y:S01]  /*396a0*/  @P4 STG.E desc[UR16][R10.64], R243 ;  /* 0x000000f30a004986 */ /* 0x000fe2000c101910 */
[----:B------:R-:W-:Y:S01]  /*396b0*/  ULDC UR8, c[0x0][0x22c] ;  /* 0x00008b0000087ab9 */ /* 0x000fe20000000800 */
[----:B------:R-:W-:Y:S01]  /*396c0*/  ULDC UR18, c[0x0][0x228] ;  /* 0x00008a0000127ab9 */ /* 0x000fe20000000800 */
[----:B------:R-:W-:Y:S02]  /*396d0*/  VIADD R241, R9, UR6 ;  /* 0x0000000609f17c36 */ /* 0x000fe40008000000 */
[----:B------:R-:W-:Y:S01]  /*396e0*/  VIADD R0, R6, 0x93 ;  /* 0x0000009306007836 */ /* 0x000fe20000000000 */
[----:B------:R1:W-:Y:S01]  /*396f0*/  @P2 STG.E desc[UR16][R224.64], R235 ;  /* 0x000000ebe0002986 */ /* 0x0003e2000c101910 */
[----:B---3--:R-:W-:Y:S01]  /*39700*/  IMAD.WIDE R226, R241, 0x4, R2 ;  /* 0x00000004f1e27825 */ /* 0x008fe200078e0202 */
[----:B------:R-:W-:Y:S01]  /*39710*/  ISETP.LT.AND P2, PT, R7, UR10, !P0 ;  /* 0x0000000a07007c0c */ /* 0x000fe2000c741270 */
[----:B------:R-:W-:Y:S01]  /*39720*/  ULDC UR6, c[0x0][0x248] ;  /* 0x0000920000067ab9 */ /* 0x000fe20000000800 */
[----:B------:R-:W-:Y:S01]  /*39730*/  ISETP.GE.AND P4, PT, R0, UR4, PT ;  /* 0x0000000400007c0c */ /* 0x000fe2000bf86270 */
[----:B------:R-:W-:Y:S01]  /*39740*/  ULDC UR4, c[0x0][0x248] ;  /* 0x0000920000047ab9 */ /* 0x000fe20000000800 */
[----:B----4-:R-:W-:Y:S01]  /*39750*/  IMAD.WIDE R232, R241, 0x4, R4 ;  /* 0x00000004f1e87825 */ /* 0x010fe200078e0204 */
[----:B------:R-:W-:Y:S01]  /*39760*/  ISETP.LT.AND P0, PT, R8, UR12, !P0 ;  /* 0x0000000c08007c0c */ /* 0x000fe2000c701270 */
[----:B------:R2:W-:Y:S01]  /*39770*/  @P6 STG.E desc[UR16][R226.64], R12 ;  /* 0x0000000ce2006986 */ /* 0x0005e2000c101910 */
[----:B------:R-:W-:Y:S01]  /*39780*/  IADD3 R0, R6, 0x94, RZ ;  /* 0x0000009406007810 */ /* 0x000fe20007ffe0ff */
[----:B------:R-:W-:Y:S01]  /*39790*/  ULDC UR10, c[0x0][0x228] ;  /* 0x00008a00000a7ab9 */ /* 0x000fe20000000800 */
[----:B------:R-:W-:Y:S01]  /*397a0*/  ISETP.LT.AND P6, PT, R7, UR14, !P3 ;  /* 0x0000000e07007c0c */ /* 0x000fe2000dfc1270 */
[----:B-1----:R-:W-:Y:S01]  /*397b0*/  VIADD R225, R241, UR4 ;  /* 0x00000004f1e17c36 */ /* 0x002fe20008000000 */
[----:B------:R1:W-:Y:S01]  /*397c0*/  @P5 STG.E desc[UR16][R232.64], R20 ;  /* 0x00000014e8005986 */ /* 0x0003e2000c101910 */
[----:B------:R-:W-:Y:S01]  /*397d0*/  ISETP.GE.AND P5, PT, R0, UR8, PT ;  /* 0x0000000800007c0c */ /* 0x000fe2000bfa6270 */
[----:B------:R-:W-:Y:S01]  /*397e0*/  ULDC UR4, c[0x0][0x22c] ;  /* 0x00008b0000047ab9 */ /* 0x000fe20000000800 */
[C---:B------:R-:W-:Y:S01]  /*397f0*/  IMAD.WIDE R10, R225.reuse, 0x4, R2 ;  /* 0x00000004e10a7825 */ /* 0x040fe200078e0202 */
[----:B------:R-:W-:Y:S01]  /*39800*/  IADD3 R0, R6, 0x95, RZ ;  /* 0x0000009506007810 */ /* 0x000fe20007ffe0ff */
[----:B------:R-:W-:Y:S01]  /*39810*/  ULDC UR12, c[0x0][0x228] ;  /* 0x00008a00000c7ab9 */ /* 0x000fe20000000800 */
[----:B------:R-:W-:Y:S01]  /*39820*/  ISETP.LT.AND P3, PT, R8, UR18, !P3 ;  /* 0x0000001208007c0c */ /* 0x000fe2000df61270 */
[C---:B------:R-:W-:Y:S01]  /*39830*/  VIADD R9, R225.reuse, UR6 ;  /* 0x00000006e1097c36 */ /* 0x040fe20008000000 */
[----:B------:R3:W-:Y:S01]  /*39840*/  @P2 STG.E desc[UR16][R10.64], R28 ;  /* 0x0000001c0a002986 */ /* 0x0007e2000c101910 */
[----:B------:R-:W-:Y:S01]  /*39850*/  IMAD.WIDE R224, R225, 0x4, R4 ;  /* 0x00000004e1e07825 */ /* 0x000fe200078e0204 */
[----:B------:R-:W-:Y:S01]  /*39860*/  ISETP.GE.AND P2, PT, R0, UR4, PT ;  /* 0x0000000400007c0c */ /* 0x000fe2000bf46270 */
[----:B------:R-:W-:Y:S01]  /*39870*/  ULDC UR4, c[0x0][0x248] ;  /* 0x0000920000047ab9 */ /* 0x000fe20000000800 */
[----:B------:R-:W-:Y:S01]  /*39880*/  ULDC UR14, c[0x0][0x228] ;  /* 0x00008a00000e7ab9 */ /* 0x000fe20000000800 */
[----:B--2---:R-:W-:Y:S01]  /*39890*/  IMAD.WIDE R226, R9, 0x4, R2 ;  /* 0x0000000409e27825 */ /* 0x004fe200078e0202 */
[----:B------:R-:W-:Y:S01]  /*398a0*/  @P0 STG.E desc[UR16][R224.64], R24 ;  /* 0x00000018e0000986 */ /* 0x000fe2000c101910 */
[----:B------:R-:W-:Y:S01]  /*398b0*/  ISETP.LT.AND P0, PT, R7, UR10, !P4 ;  /* 0x0000000a07007c0c */ /* 0x000fe2000e701270 */
[----:B------:R-:W-:Y:S01]  /*398c0*/  ULDC UR18, c[0x0][0x228] ;  /* 0x00008a0000127ab9 */ /* 0x000fe20000000800 */
[C---:B-1----:R-:W-:Y:S01]  /*398d0*/  IMAD.WIDE R232, R9.reuse, 0x4, R4 ;  /* 0x0000000409e87825 */ /* 0x042fe200078e0204 */
[----:B------:R1:W-:Y:S01]  /*398e0*/  @P6 STG.E desc[UR16][R226.64], R13 ;  /* 0x0000000de2006986 */ /* 0x0003e2000c101910 */
[----:B------:R-:W-:Y:S01]  /*398f0*/  ISETP.LT.AND P4, PT, R8, UR12, !P4 ;  /* 0x0000000c08007c0c */ /* 0x000fe2000e781270 */
[----:B------:R-:W-:Y:S01]  /*39900*/  ULDC UR6, c[0x0][0x248] ;  /* 0x0000920000067ab9 */ /* 0x000fe20000000800 */
[----:B------:R-:W-:Y:S01]  /*39910*/  VIADD R9, R9, UR4 ;  /* 0x0000000409097c36 */ /* 0x000fe20008000000 */
[----:B------:R-:W-:Y:S01]  /*39920*/  ISETP.LT.AND P6, PT, R7, UR14, !P5 ;  /* 0x0000000e07007c0c */ /* 0x000fe2000efc1270 */
[----:B------:R-:W-:Y:S01]  /*39930*/  VIADD R0, R6, 0x96 ;  /* 0x0000009606007836 */ /* 0x000fe20000000000 */
[----:B------:R-:W-:Y:S01]  /*39940*/  ISETP.LT.AND P5, PT, R8, UR18, !P5 ;  /* 0x0000001208007c0c */ /* 0x000fe2000efa1270 */
[----:B------:R-:W-:Y:S01]  /*39950*/  ULDC UR8, c[0x0][0x22c] ;  /* 0x00008b0000087ab9 */ /* 0x000fe20000000800 */
[----:B------:R2:W-:Y:S01]  /*39960*/  @P3 STG.E desc[UR16][R232.64], R21 ;  /* 0x00000015e8003986 */ /* 0x0005e2000c101910 */
[C---:B---3--:R-:W-:Y:S01]  /*39970*/  IMAD.WIDE R10, R9.reuse, 0x4, R2 ;  /* 0x00000004090a7825 */ /* 0x048fe200078e0202 */
[----:B------:R-:W-:Y:S01]  /*39980*/  ULDC UR4, c[0x0][0x22c] ;  /* 0x00008b0000047ab9 */ /* 0x000fe20000000800 */
[----:B------:R-:W-:Y:S01]  /*39990*/  ULDC UR10, c[0x0][0x228] ;  /* 0x00008a00000a7ab9 */ /* 0x000fe20000000800 */
[C---:B-1----:R-:W-:Y:S01]  /*399a0*/  IADD3 R227, R9.reuse, UR6, RZ ;  /* 0x0000000609e37c10 */ /* 0x042fe2000fffe0ff */
[--C-:B------:R-:W-:Y:S01]  /*399b0*/  IMAD.WIDE R12, R9, 0x4, R4.reuse ;  /* 0x00000004090c7825 */ /* 0x100fe200078e0204 */
[----:B------:R-:W-:Y:S01]  /*399c0*/  ISETP.GE.AND P3, PT, R0, UR8, PT ;  /* 0x0000000800007c0c */ /* 0x000fe2000bf66270 */
[----:B------:R-:W-:Y:S01]  /*399d0*/  @P0 STG.E desc[UR16][R10.64], R29 ;  /* 0x0000001d0a000986 */ /* 0x000fe2000c101910 */
[----:B------:R-:W-:Y:S01]  /*399e0*/  ULDC UR12, c[0x0][0x228] ;  /* 0x00008a00000c7ab9 */ /* 0x000fe20000000800 */
[----:B------:R-:W-:Y:S01]  /*399f0*/  VIADD R0, R6, 0x97 ;  /* 0x0000009706007836 */ /* 0x000fe20000000000 */
[----:B------:R-:W-:Y:S01]  /*39a00*/  ULDC UR14, c[0x0][0x228] ;  /* 0x00008a00000e7ab9 */ /* 0x000fe20000000800 */
[----:B------:R-:W-:Y:S01]  /*39a10*/  IMAD.WIDE R224, R227, 0x4, R4 ;  /* 0x00000004e3e07825 */ /* 0x000fe200078e0204 */
[----:B------:R-:W-:Y:S01]  /*39a20*/  ULDC UR18, c[0x0][0x228] ;  /* 0x00008a0000127ab9 */ /* 0x000fe20000000800 */
[----:B------:R-:W-:-:S02]  /*39a30*/  ULDC UR6, c[0x0][0x248] ;  /* 0x0000920000067ab9 */ /* 0x000fc40000000800 */
[--C-:B--2---:R-:W-:Y:S01]  /*39a40*/  IMAD.WIDE R20, R227, 0x4, R2.reuse ;  /* 0x00000004e3147825 */ /* 0x104fe200078e0202 */
[----:B------:R1:W-:Y:S01]  /*39a50*/  @P4 STG.E desc[UR16][R12.64], R25 ;  /* 0x000000190c004986 */ /* 0x0003e2000c101910 */
[----:B------:R-:W-:Y:S01]  /*39a60*/  ISETP.GE.AND P0, PT, R0, UR4, PT ;  /* 0x0000000400007c0c */ /* 0x000fe2000bf06270 */
[----:B------:R-:W-:Y:S01]  /*39a70*/  ULDC UR4, c[0x0][0x248] ;  /* 0x0000920000047ab9 */ /* 0x000fe20000000800 */
[----:B------:R-:W-:Y:S01]  /*39a80*/  ULDC UR8, c[0x0][0x22c] ;  /* 0x00008b0000087ab9 */ /* 0x000fe20000000800 */
[----:B------:R2:W-:Y:S01]  /*39a90*/  @P6 STG.E desc[UR16][R20.64], R14 ;  /* 0x0000000e14006986 */ /* 0x0005e2000c101910 */
[C---:B------:R-:W-:Y:S01]  /*39aa0*/  ISETP.LT.AND P6, PT, R7.reuse, UR14, !P3 ;  /* 0x0000000e07007c0c */ /* 0x040fe2000dfc1270 */
[----:B------:R-:W-:Y:S02]  /*39ab0*/  VIADD R0, R6, 0x98 ;  /* 0x0000009806007836 */ /* 0x000fe40000000000 */
[----:B------:R-:W-:Y:S01]  /*39ac0*/  @P5 STG.E desc[UR16][R224.64], R22 ;  /* 0x00000016e0005986 */ /* 0x000fe2000c101910 */
[----:B------:R-:W-:Y:S01]  /*39ad0*/  ISETP.LT.AND P5, PT, R7, UR10, !P2 ;  /* 0x0000000a07007c0c */ /* 0x000fe2000d7a1270 */
[----:B------:R-:W-:Y:S01]  /*39ae0*/  ULDC UR10, c[0x0][0x228] ;  /* 0x00008a00000a7ab9 */ /* 0x000fe20000000800 */
[C---:B------:R-:W-:Y:S01]  /*39af0*/  ISETP.LT.AND P2, PT, R8.reuse, UR12, !P2 ;  /* 0x0000000c08007c0c */ /* 0x040fe2000d741270 */
        /* <DEDUP_REMOVED lines=9> */
[----:B------:R-:W-:Y:S01]  /*39b90*/  ULDC UR6, c[0x0][0x248] ;  /* 0x0000920000067ab9 */ /* 0x000fe20000000800 */
[----:B------:R-:W-:-:S02]  /*39ba0*/  ULDC UR8, c[0x0][0x22c] ;  /* 0x00008b0000087ab9 */ /* 0x000fc40000000800 */
[----:B------:R-:W-:Y:S01]  /*39bb0*/  IMAD.WIDE R12, R13, 0x4, R4 ;  /* 0x000000040d0c7825 */ /* 0x000fe200078e0204 */
[----:B------:R1:W-:Y:S03]  /*39bc0*/  @P5 STG.E desc[UR16][R10.64], R30 ;  /* 0x0000001e0a005986 */ /* 0x0003e6000c101910 */
[C---:B--2---:R-:W-:Y:S01]  /*39bd0*/  IMAD.WIDE R20, R9.reuse, 0x4, R2 ;  /* 0x0000000409147825 */ /* 0x044fe200078e0202 */
[----:B------:R-:W-:Y:S03]  /*39be0*/  @P2 STG.E desc[UR16][R12.64], R26 ;  /* 0x0000001a0c002986 */ /* 0x000fe6000c101910 */
[----:B------:R-:W-:Y:S02]  /*39bf0*/  VIADD R0, R6, 0x99 ;  /* 0x0000009906007836 */ /* 0x000fe40000000000 */
[----:B------:R-:W-:Y:S01]  /*39c00*/  IMAD.WIDE R24, R9, 0x4, R4 ;  /* 0x0000000409187825 */ /* 0x000fe200078e0204 */
[----:B------:R-:W-:Y:S02]  /*39c10*/  @P6 STG.E desc[UR16][R20.64], R15 ;  /* 0x0000000f14006986 */ /* 0x000fe4000c101910 */
[----:B------:R-:W-:Y:S01]  /*39c20*/  ISETP.GE.AND P5, PT, R0, UR4, PT ;  /* 0x0000000400007c0c */ /* 0x000fe2000bfa6270 */
[----:B------:R-:W-:Y:S01]  /*39c30*/  ULDC UR4, c[0x0][0x248] ;  /* 0x0000920000047ab9 */ /* 0x000fe20000000800 */
[----:B------:R2:W-:Y:S01]  /*39c40*/  @P3 STG.E desc[UR16][R24.64], R23 ;  /* 0x0000001718003986 */ /* 0x0005e2000c101910 */
[----:B------:R-:W-:Y:S01]  /*39c50*/  ISETP.LT.AND P3, PT, R7, UR10, !P0 ;  /* 0x0000000a07007c0c */ /* 0x000fe2000c761270 */
[----:B------:R-:W-:Y:S01]  /*39c60*/  VIADD R9, R9, UR4 ;  /* 0x0000000409097c36 */ /* 0x000fe20008000000 */
[----:B------:R-:W-:Y:S01]  /*39c70*/  ISETP.LT.AND P0, PT, R8, UR12, !P0 ;  /* 0x0000000c08007c0c */ /* 0x000fe2000c701270 */
[----:B------:R-:W-:Y:S01]  /*39c80*/  ULDC UR4, c[0x0][0x22c] ;  /* 0x00008b0000047ab9 */ /* 0x000fe20000000800 */
[----:B------:R-:W-:-:S02]  /*39c90*/  ISETP.LT.AND P6, PT, R7, UR14, !P4 ;  /* 0x0000000e07007c0c */ /* 0x000fc4000e7c1270 */
[----:B------:R-:W-:Y:S01]  /*39ca0*/  IADD3 R0, R6, 0x9a, RZ ;  /* 0x0000009a06007810 */ /* 0x000fe20007ffe0ff */
[C---:B-1----:R-:W-:Y:S01]  /*39cb0*/  IMAD.WIDE R10, R9.reuse, 0x4, R2 ;  /* 0x00000004090a7825 */ /* 0x042fe200078e0202 */
[----:B------:R-:W-:Y:S01]  /*39cc0*/  ISETP.LT.AND P4, PT, R8, UR18, !P4 ;  /* 0x0000001208007c0c */ /* 0x000fe2000e781270 */
[----:B------:R-:W-:Y:S02]  /*39cd0*/  ULDC UR10, c[0x0][0x228] ;  /* 0x00008a00000a7ab9 */ /* 0x000fe40000000800 */
[C---:B--2---:R-:W-:Y:S01]  /*39ce0*/  VIADD R23, R9.reuse, UR6 ;  /* 0x0000000609177c36 */ /* 0x044fe20008000000 */
[----:B------:R-:W-:Y:S01]  /*39cf0*/  ISETP.GE.AND P2, PT, R0, UR8, PT ;  /* 0x0000000800007c0c */ /* 0x000fe2000bf46270 */
[----:B------:R-:W-:Y:S01]  /*39d00*/  IMAD.WIDE R12, R9, 0x4, R4 ;  /* 0x00000004090c7825 */ /* 0x000fe200078e0204 */
[----:B------:R-:W-:Y:S01]  /*39d10*/  IADD3 R0, R6, 0x9b, RZ ;  /* 0x0000009b06007810 */ /* 0x000fe20007ffe0ff */
[----:B------:R-:W-:Y:S01]  /*39d20*/  @P3 STG.E desc[UR16][R10.64], R31 ;  /* 0x0000001f0a003986 */ /* 0x000fe2000c101910 */
[----:B------:R-:W-:Y:S01]  /*39d30*/  ULDC UR12, c[0x0][0x228] ;  /* 0x00008a00000c7ab9 */ /* 0x000fe20000000800 */
[C---:B------:R-:W-:Y:S01]  /*39d40*/  IMAD.WIDE R14, R23.reuse, 0x4, R2 ;  /* 0x00000004170e7825 */ /* 0x040fe200078e0202 */
[----:B------:R-:W-:Y:S01]  /*39d50*/  ISETP.GE.AND P3, PT, R0, UR4, PT ;  /* 0x0000000400007c0c */ /* 0x000fe2000bf66270 */
[----:B------:R-:W-:Y:S01]  /*39d60*/  ULDC UR14, c[0x0][0x228] ;  /* 0x00008a00000e7ab9 */ /* 0x000fe20000000800 */
[----:B------:R-:W-:Y:S01]  /*39d70*/  ULDC UR18, c[0x0][0x228] ;  /* 0x00008a0000127ab9 */ /* 0x000fe20000000800 */
[----:B------:R-:W-:Y:S01]  /*39d80*/  IMAD.WIDE R20, R23, 0x4, R4 ;  /* 0x0000000417147825 */ /* 0x000fe200078e0204 */
[----:B------:R1:W-:Y:S01]  /*39d90*/  @P0 STG.E desc[UR16][R12.64], R27 ;  /* 0x0000001b0c000986 */ /* 0x0003e2000c101910 */
[----:B------:R-:W-:Y:S01]  /*39da0*/  ULDC UR4, c[0x0][0x248] ;  /* 0x0000920000047ab9 */ /* 0x000fe20000000800 */
[----:B------:R-:W-:Y:S01]  /*39db0*/  ULDC UR6, c[0x0][0x248] ;  /* 0x0000920000067ab9 */ /* 0x000fe20000000800 */
[----:B------:R-:W-:Y:S01]  /*39dc0*/  ULDC UR8, c[0x0][0x22c] ;  /* 0x00008b0000087ab9 */ /* 0x000fe20000000800 */
[----:B------:R2:W-:Y:S01]  /*39dd0*/  @P6 STG.E desc[UR16][R14.64], R16 ;  /* 0x000000100e006986 */ /* 0x0005e2000c101910 */
[----:B------:R-:W-:Y:S01]  /*39de0*/  ISETP.LT.AND P6, PT, R7, UR14, !P2 ;  /* 0x0000000e07007c0c */ /* 0x000fe2000d7c1270 */
[----:B------:R-:W-:-:S02]  /*39df0*/  VIADD R0, R6, 0x9c ;  /* 0x0000009c06007836 */ /* 0x000fc40000000000 */
[----:B------:R3:W-:Y:S01]  /*39e00*/  @P4 STG.E desc[UR16][R20.64], R36 ;  /* 0x0000002414004986 */ /* 0x0007e2000c101910 */
[----:B------:R-:W-:Y:S01]  /*39e10*/  ISETP.LT.AND P4, PT, R7, UR10, !P5 ;  /* 0x0000000a07007c0c */ /* 0x000fe2000ef81270 */
[----:B------:R-:W-:Y:S01]  /*39e20*/  ULDC UR10, c[0x0][0x228] ;  /* 0x00008a00000a7ab9 */ /* 0x000fe20000000800 */
[C---:B------:R-:W-:Y:S01]  /*39e30*/  ISETP.LT.AND P5, PT, R8.reuse, UR12, !P5 ;  /* 0x0000000c08007c0c */ /* 0x040fe2000efa1270 */
        /* <DEDUP_REMOVED lines=11> */
[----:B------:R1:W-:Y:S01]  /*39ef0*/  @P4 STG.E desc[UR16][R10.64], R44 ;  /* 0x0000002c0a004986 */ /* 0x0003e2000c101910 */
[----:B------:R-:W-:-:S02]  /*39f00*/  ULDC UR6, c[0x0][0x248] ;  /* 0x0000920000067ab9 */ /* 0x000fc40000000800 */
[C---:B--2---:R-:W-:Y:S01]  /*39f10*/  IMAD.WIDE R14, R9.reuse, 0x4, R2 ;  /* 0x00000004090e7825 */ /* 0x044fe200078e0202 */
[----:B------:R2:W-:Y:S03]  /*39f20*/  @P5 STG.E desc[UR16][R12.64], R40 ;  /* 0x000000280c005986 */ /* 0x0005e6000c101910 */
[----:B---3--:R-:W-:Y:S01]  /*39f30*/  IMAD.WIDE R20, R9, 0x4, R4 ;  /* 0x0000000409147825 */ /* 0x008fe200078e0204 */
[----:B------:R-:W-:Y:S03]  /*39f40*/  @P6 STG.E desc[UR16][R14.64], R17 ;  /* 0x000000110e006986 */ /* 0x000fe6000c101910 */
[----:B------:R-:W-:Y:S01]  /*39f50*/  VIADD R0, R6, 0x9d ;  /* 0x0000009d06007836 */ /* 0x000fe20000000000 */
[----:B------:R3:W-:Y:S01]  /*39f60*/  @P2 STG.E desc[UR16][R20.64], R37 ;  /* 0x0000002514002986 */ /* 0x0007e2000c101910 */
[----:B------:R-:W-:Y:S01]  /*39f70*/  ISETP.LT.AND P2, PT, R7, UR10, !P3 ;  /* 0x0000000a07007c0c */ /* 0x000fe2000df41270 */
[----:B------:R-:W-:Y:S01]  /*39f80*/  ULDC UR10, c[0x0][0x228] ;  /* 0x00008a00000a7ab9 */ /* 0x000fe20000000800 */
[----:B------:R-:W-:Y:S01]  /*39f90*/  ISETP.LT.AND P3, PT, R8, UR12, !P3 ;  /* 0x0000000c08007c0c */ /* 0x000fe2000df61270 */
[----:B------:R-:W-:Y:S01]  /*39fa0*/  ULDC UR12, c[0x0][0x228] ;  /* 0x00008a00000c7ab9 */ /* 0x000fe20000000800 */
[----:B------:R-:W-:Y:S01]  /*39fb0*/  ISETP.GE.AND P4, PT, R0, UR4, PT ;  /* 0x0000000400007c0c */ /* 0x000fe2000bf86270 */
[----:B------:R-:W-:-:S02]  /*39fc0*/  ULDC UR4, c[0x0][0x248] ;  /* 0x0000920000047ab9 */ /* 0x000fc40000000800 */
[----:B------:R-:W-:Y:S01]  /*39fd0*/  IADD3 R9, R9, UR4, RZ ;  /* 0x0000000409097c10 */ /* 0x000fe2000fffe0ff */
[----:B------:R-:W-:Y:S01]  /*39fe0*/  VIADD R0, R6, 0x9e ;  /* 0x0000009e06007836 */ /* 0x000fe20000000000 */
[----:B------:R-:W-:Y:S01]  /*39ff0*/  ISETP.LT.AND P5, PT, R7, UR14, !P0 ;  /* 0x0000000e07007c0c */ /* 0x000fe2000c7a1270 */
[----:B------:R-:W-:Y:S01]  /*3a000*/  ULDC UR4, c[0x0][0x22c] ;  /* 0x00008b0000047ab9 */ /* 0x000fe20000000800 */
[----:B------:R-:W-:Y:S01]  /*3a010*/  ISETP.LT.AND P6, PT, R8, UR18, !P0 ;  /* 0x0000001208007c0c */ /* 0x000fe2000c7c1270 */
[C---:B-1----:R-:W-:Y:S01]  /*3a020*/  IMAD.WIDE R10, R9.reuse, 0x4, R2 ;  /* 0x00000004090a7825 */ /* 0x042fe200078e0202 */
[----:B------:R-:W-:Y:S01]  /*3a030*/  ISETP.GE.AND P0, PT, R0, UR8, PT ;  /* 0x0000000800007c0c */ /* 0x000fe2000bf06270 */
[----:B------:R-:W-:Y:S01]  /*3a040*/  ULDC UR14, c[0x0][0x228] ;  /* 0x00008a00000e7ab9 */ /* 0x000fe20000000800 */
[----:B------:R-:W-:Y:S01]  /*3a050*/  ULDC UR18, c[0x0][0x228] ;  /* 0x00008a0000127ab9 */ /* 0x000fe20000000800 */
[----:B--2---:R-:W-:Y:S01]  /*3a060*/  IMAD.WIDE R12, R9, 0x4, R4 ;  /* 0x00000004090c7825 */ /* 0x004fe200078e0204 */
[----:B------:R-:W-:Y:S01]  /*3a070*/  @P2 STG.E desc[UR16][R10.64], R45 ;  /* 0x0000002d0a002986 */ /* 0x000fe2000c101910 */
[----:B------:R-:W-:-:S02]  /*3a080*/  ULDC UR8, c[0x0][0x22c] ;  /* 0x00008b0000087ab9 */ /* 0x000fc40000000800 */
[----:B------:R-:W-:Y:S01]  /*3a090*/  VIADD R0, R6, 0x9f ;  /* 0x0000009f06007836 */ /* 0x000fe20000000000 */
[----:B------:R1:W-:Y:S01]  /*3a0a0*/  @P3 STG.E desc[UR16][R12.64], R41 ;  /* 0x000000290c003986 */ /* 0x0003e2000c101910 */
[----:B---3--:R-:W-:Y:S01]  /*3a0b0*/  VIADD R21, R9, UR6 ;  /* 0x0000000609157c36 */ /* 0x008fe20008000000 */
[----:B------:R-:W-:Y:S01]  /*3a0c0*/  ISETP.LT.AND P3, PT, R7, UR10, !P4 ;  /* 0x0000000a07007c0c */ /* 0x000fe2000e761270 */
[----:B------:R-:W-:Y:S01]  /*3a0d0*/  ULDC UR6, c[0x0][0x248] ;  /* 0x0000920000067ab9 */ /* 0x000fe20000000800 */
[----:B------:R-:W-:Y:S01]  /*3a0e0*/  ISETP.GE.AND P2, PT, R0, UR4, PT ;  /* 0x0000000400007c0c */ /* 0x000fe2000bf46270 */
[C---:B------:R-:W-:Y:S01]  /*3a0f0*/  IMAD.WIDE R14, R21.reuse, 0x4, R2 ;  /* 0x00000004150e7825 */ /* 0x040fe200078e0202 */
[----:B------:R-:W-:Y:S01]  /*3a100*/  ISETP.LT.AND P4, PT, R8, UR12, !P4 ;  /* 0x0000000c08007c0c */ /* 0x000fe2000e781270 */
[----:B------:R-:W-:Y:S02]  /*3a110*/  ULDC UR4, c[0x0][0x248] ;  /* 0x0000920000047ab9 */ /* 0x000fe40000000800 */
[C---:B------:R-:W-:Y:S01]  /*3a120*/  IMAD.WIDE R16, R21.reuse, 0x4, R4 ;  /* 0x0000000415107825 */ /* 0x040fe200078e0204 */
[----:B------:R2:W-:Y:S01]  /*3a130*/  @P5 STG.E desc[UR16][R14.64], R18 ;  /* 0x000000120e005986 */ /* 0x0005e2000c101910 */
[----:B------:R-:W-:Y:S01]  /*3a140*/  IADD3 R0, R6, 0xa0, RZ ;  /* 0x000000a006007810 */ /* 0x000fe20007ffe0ff */
[----:B------:R-:W-:Y:S01]  /*3a150*/  ULDC UR10, c[0x0][0x228] ;  /* 0x00008a00000a7ab9 */ /* 0x000fe20000000800 */
[----:B-1----:R-:W-:Y:S01]  /*3a160*/  VIADD R13, R21, UR4 ;  /* 0x00000004150d7c36 */ /* 0x002fe20008000000 */
[----:B------:R1:W-:Y:S01]  /*3a170*/  @P6 STG.E desc[UR16][R16.64], R38 ;  /* 0x0000002610006986 */ /* 0x0003e2000c101910 */
[----:B------:R-:W-:Y:S01]  /*3a180*/  ISETP.LT.AND P5, PT, R7, UR14, !P0 ;  /* 0x0000000e07007c0c */ /* 0x000fe2000c7a1270 */
[----:B------:R-:W-:Y:S01]  /*3a190*/  ULDC UR4, c[0x0][0x22c] ;  /* 0x00008b0000047ab9 */ /* 0x000fe20000000800 */
[C---:B------:R-:W-:Y:S01]  /*3a1a0*/  VIADD R9, R13.reuse, UR6 ;  /* 0x000000060d097c36 */ /* 0x040fe20008000000 */
[----:B------:R-:W-:Y:S01]  /*3a1b0*/  ISETP.LT.AND P6, PT, R8, UR18, !P0 ;  /* 0x0000001208007c0c */ /* 0x000fe2000c7c1270 */
[C---:B------:R-:W-:Y:S01]  /*3a1c0*/  IMAD.WIDE R10, R13.reuse, 0x4, R2 ;  /* 0x000000040d0a7825 */ /* 0x040fe200078e0202 */
[----:B------:R-:W-:Y:S01]  /*3a1d0*/  ISETP.GE.AND P0, PT, R0, UR8, PT ;  /* 0x0000000800007c0c */ /* 0x000fe2000bf06270 */
[----:B------:R-:W-:Y:S01]  /*3a1e0*/  ULDC UR12, c[0x0][0x228] ;  /* 0x00008a00000c7ab9 */ /* 0x000fe20000000800 */
[----:B------:R-:W-:Y:S01]  /*3a1f0*/  ULDC UR14, c[0x0][0x228] ;  /* 0x00008a00000e7ab9 */ /* 0x000fe20000000800 */
[----:B------:R-:W-:Y:S01]  /*3a200*/  IMAD.WIDE R12, R13, 0x4, R4 ;  /* 0x000000040d0c7825 */ /* 0x000fe200078e0204 */
[----:B------:R-:W-:Y:S01]  /*3a210*/  IADD3 R0, R6, 0xa1, RZ ;  /* 0x000000a106007810 */ /* 0x000fe20007ffe0ff */
[----:B------:R3:W-:Y:S01]  /*3a220*/  @P3 STG.E desc[UR16][R10.64], R46 ;  /* 0x0000002e0a003986 */ /* 0x0007e2000c101910 */
[----:B------:R-:W-:Y:S01]  /*3a230*/  ULDC UR18, c[0x0][0x228] ;  /* 0x00008a0000127ab9 */ /* 0x000fe20000000800 */
[----:B--2---:R-:W-:Y:S01]  /*3a240*/  IMAD.WIDE R14, R9, 0x4, R2 ;  /* 0x00000004090e7825 */ /* 0x004fe200078e0202 */
[----:B------:R-:W-:Y:S01]  /*3a250*/  ULDC UR8, c[0x0][0x22c] ;  /* 0x00008b0000087ab9 */ /* 0x000fe20000000800 */
[----:B------:R2:W-:Y:S01]  /*3a260*/  @P4 STG.E desc[UR16][R12.64], R42 ;  /* 0x0000002a0c004986 */ /* 0x0005e2000c101910 */
[----:B------:R-:W-:Y:S01]  /*3a270*/  ISETP.LT.AND P4, PT, R7, UR10, !P2 ;  /* 0x0000000a07007c0c */ /* 0x000fe2000d781270 */
[C---:B-1----:R-:W-:Y:S01]  /*3a280*/  IMAD.WIDE R16, R9.reuse, 0x4, R4 ;  /* 0x0000000409107825 */ /* 0x042fe200078e0204 */
[----:B------:R-:W-:Y:S01]  /*3a290*/  ISETP.GE.AND P3, PT, R0, UR4, PT ;  /* 0x0000000400007c0c */ /* 0x000fe2000bf66270 */
[----:B------:R-:W-:Y:S01]  /*3a2a0*/  ULDC UR4, c[0x0][0x248] ;  /* 0x0000920000047ab9 */ /* 0x000fe20000000800 */
[----:B------:R-:W-:Y:S01]  /*3a2b0*/  ISETP.LT.AND P2, PT, R8, UR12, !P2 ;  /* 0x0000000c08007c0c */ /* 0x000fe2000d741270 */
[----:B------:R-:W-:Y:S01]  /*3a2c0*/  VIADD R0, R6, 0xa2 ;  /* 0x000000a206007836 */ /* 0x000fe20000000000 */
[----:B------:R1:W-:Y:S01]  /*3a2d0*/  @P5 STG.E desc[UR16][R14.64], R19 ;  /* 0x000000130e005986 */ /* 0x0003e2000c101910 */
[----:B------:R-:W-:Y:S01]  /*3a2e0*/  VIADD R9, R9, UR4 ;  /* 0x0000000409097c36 */ /* 0x000fe20008000000 */
[----:B------:R-:W-:Y:S01]  /*3a2f0*/  ISETP.LT.AND P5, PT, R7, UR14, !P0 ;  /* 0x0000000e07007c0c */ /* 0x000fe2000c7a1270 */
[----:B------:R-:W-:Y:S01]  /*3a300*/  ULDC UR6, c[0x0][0x248] ;  /* 0x0000920000067ab9 */ /* 0x000fe20000000800 */
[----:B------:R4:W-:Y:S01]  /*3a310*/  @P6 STG.E desc[UR16][R16.64], R39 ;  /* 0x0000002710006986 */ /* 0x0009e2000c101910 */
[----:B------:R-:W-:Y:S01]  /*3a320*/  ISETP.LT.AND P6, PT, R8, UR18, !P0 ;  /* 0x0000001208007c0c */ /* 0x000fe2000c7c1270 */
[C---:B---3--:R-:W-:Y:S01]  /*3a330*/  IMAD.WIDE R10, R9.reuse, 0x4, R2 ;  /* 0x00000004090a7825 */ /* 0x048fe200078e0202 */
[----:B------:R-:W-:Y:S01]  /*3a340*/  ISETP.GE.AND P0, PT, R0, UR8, PT ;  /* 0x0000000800007c0c */ /* 0x000fe2000bf06270 */
[----:B------:R-:W-:Y:S01]  /*3a350*/  ULDC UR4, c[0x0][0x22c] ;  /* 0x00008b0000047ab9 */ /* 0x000fe20000000800 */
[----:B------:R-:W-:Y:S01]  /*3a360*/  ULDC UR10, c[0x0][0x228] ;  /* 0x00008a00000a7ab9 */ /* 0x000fe20000000800 */
[C---:B--2---:R-:W-:Y:S01]  /*3a370*/  IMAD.WIDE R12, R9.reuse, 0x4, R4 ;  /* 0x00000004090c7825 */ /* 0x044fe200078e0204 */
[----:B------:R-:W-:Y:S01]  /*3a380*/  @P4 STG.E desc[UR16][R10.64], R47 ;  /* 0x0000002f0a004986 */ /* 0x000fe2000c101910 */
[----:B-1----:R-:W-:Y:S01]  /*3a390*/  IADD3 R19, R9, UR6, RZ ;  /* 0x0000000609137c10 */ /* 0x002fe2000fffe0ff */
[----:B------:R-:W-:Y:S01]  /*3a3a0*/  ULDC UR12, c[0x0][0x228] ;  /* 0x00008a00000c7ab9 */ /* 0x000fe20000000800 */
[----:B------:R-:W-:Y:S01]  /*3a3b0*/  VIADD R0, R6, 0xa3 ;  /* 0x000000a306007836 */ /* 0x000fe20000000000 */
[----:B------:R1:W-:Y:S01]  /*3a3c0*/  @P2 STG.E desc[UR16][R12.64], R43 ;  /* 0x0000002b0c002986 */ /* 0x0003e2000c101910 */
[----:B------:R-:W-:Y:S01]  /*3a3d0*/  ISETP.LT.AND P2, PT, R7, UR10, !P3 ;  /* 0x0000000a07007c0c */ /* 0x000fe2000df41270 */
[C---:B------:R-:W-:Y:S01]  /*3a3e0*/  IMAD.WIDE R14, R19.reuse, 0x4, R2 ;  /* 0x00000004130e7825 */ /* 0x040fe200078e0202 */
[----:B------:R-:W-:Y:S01]  /*3a3f0*/  ISETP.LT.AND P3, PT, R8, UR12, !P3 ;  /* 0x0000000c08007c0c */ /* 0x000fe2000df61270 */
[----:B------:R-:W-:Y:S01]  /*3a400*/  ULDC UR6, c[0x0][0x248] ;  /* 0x0000920000067ab9 */ /* 0x000fe20000000800 */
[----:B------:R-:W-:Y:S01]  /*3a410*/  ISETP.GE.AND P4, PT, R0, UR4, PT ;  /* 0x0000000400007c0c */ /* 0x000fe2000bf86270 */
[----:B------:R-:W-:Y:S01]  /*3a420*/  ULDC UR4, c[0x0][0x248] ;  /* 0x0000920000047ab9 */ /* 0x000fe20000000800 */
[C---:B----4-:R-:W-:Y:S01]  /*3a430*/  IMAD.WIDE R16, R19.reuse, 0x4, R4 ;  /* 0x0000000413107825 */ /* 0x050fe200078e0204 */
[----:B------:R2:W-:Y:S01]  /*3a440*/  @P5 STG.E desc[UR16][R14.64], R32 ;  /* 0x000000200e005986 */ /* 0x0005e2000c101910 */
[----:B------:R-:W-:Y:S01]  /*3a450*/  ULDC UR14, c[0x0][0x228] ;  /* 0x00008a00000e7ab9 */ /* 0x000fe20000000800 */
[----:B------:R-:W-:Y:S01]  /*3a460*/  ULDC UR18, c[0x0][0x228] ;  /* 0x00008a0000127ab9 */ /* 0x000fe20000000800 */
[----:B------:R-:W-:Y:S01]  /*3a470*/  ULDC UR8, c[0x0][0x22c] ;  /* 0x00008b0000087ab9 */ /* 0x000fe20000000800 */
[----:B-1----:R-:W-:Y:S01]  /*3a480*/  IADD3 R13, R19, UR4, RZ ;  /* 0x00000004130d7c10 */ /* 0x002fe2000fffe0ff */
[----:B------:R-:W-:Y:S01]  /*3a490*/  VIADD R0, R6, 0xa4 ;  /* 0x000000a406007836 */ /* 0x000fe20000000000 */
        /* <DEDUP_REMOVED lines=15> */
[----:B------:R-:W-:Y:S01]  /*3a590*/  ISETP.LT.AND P3, PT, R7, UR10, !P4 ;  /* 0x0000000a07007c0c */ /* 0x000fe2000e761270 */
[C---:B--2---:R-:W-:Y:S01]  /*3a5a0*/  IMAD.WIDE R14, R9.reuse, 0x4, R2 ;  /* 0x00000004090e7825 */ /* 0x044fe200078e0202 */
[----:B------:R-:W-:Y:S01]  /*3a5b0*/  ISETP.LT.AND P4, PT, R8, UR12, !P4 ;  /* 0x0000000c08007c0c */ /* 0x000fe2000e781270 */
[----:B------:R-:W-:Y:S01]  /*3a5c0*/  ULDC UR8, c[0x0][0x22c] ;  /* 0x00008b0000087ab9 */ /* 0x000fe20000000800 */
[----:B------:R-:W-:Y:S01]  /*3a5d0*/  ISETP.GE.AND P2, PT, R0, UR4, PT ;  /* 0x0000000400007c0c */ /* 0x000fe2000bf46270 */
[----:B------:R-:W-:Y:S01]  /*3a5e0*/  ULDC UR4, c[0x0][0x248] ;  /* 0x0000920000047ab9 */ /* 0x000fe20000000800 */
[C---:B-1----:R-:W-:Y:S01]  /*3a5f0*/  IMAD.WIDE R16, R9.reuse, 0x4, R4 ;  /* 0x0000000409107825 */ /* 0x042fe200078e0204 */
[----:B------:R-:W-:Y:S01]  /*3a600*/  IADD3 R0, R6, 0xa6, RZ ;  /* 0x000000a606007810 */ /* 0x000fe20007ffe0ff */
[----:B------:R1:W-:Y:S01]  /*3a610*/  @P5 STG.E desc[UR16][R14.64], R33 ;  /* 0x000000210e005986 */ /* 0x0003e2000c101910 */
[----:B------:R-:W-:Y:S01]  /*3a620*/  ULDC UR6, c[0x0][0x248] ;  /* 0x0000920000067ab9 */ /* 0x000fe20000000800 */
[----:B------:R-:W-:Y:S01]  /*3a630*/  VIADD R9, R9, UR4 ;  /* 0x0000000409097c36 */ /* 0x000fe20008000000 */
[----:B------:R-:W-:Y:S01]  /*3a640*/  ISETP.LT.AND P5, PT, R7, UR14, !P0 ;  /* 0x0000000e07007c0c */ /* 0x000fe2000c7a1270 */
[----:B------:R2:W-:Y:S01]  /*3a650*/  @P6 STG.E desc[UR16][R16.64], R53 ;  /* 0x0000003510006986 */ /* 0x0005e2000c101910 */
[----:B------:R-:W-:Y:S01]  /*3a660*/  ISETP.LT.AND P6, PT, R8, UR18, !P0 ;  /* 0x0000001208007c0c */ /* 0x000fe2000c7c1270 */
[C---:B---3--:R-:W-:Y:S01]  /*3a670*/  IMAD.WIDE R10, R9.reuse, 0x4, R2 ;  /* 0x00000004090a7825 */ /* 0x048fe200078e0202 */
[----:B------:R-:W-:Y:S01]  /*3a680*/  ISETP.GE.AND P0, PT, R0, UR8, PT ;  /* 0x0000000800007c0c */ /* 0x000fe2000bf06270 */
[----:B------:R-:W-:Y:S01]  /*3a690*/  ULDC UR4, c[0x0][0x22c] ;  /* 0x00008b0000047ab9 */ /* 0x000fe20000000800 */
[----:B------:R-:W-:Y:S01]  /*3a6a0*/  ULDC UR10, c[0x0][0x228] ;  /* 0x00008a00000a7ab9 */ /* 0x000fe20000000800 */
[C---:B----4-:R-:W-:Y:S01]  /*3a6b0*/  IMAD.WIDE R12, R9.reuse, 0x4, R4 ;  /* 0x00000004090c7825 */ /* 0x050fe200078e0204 */
[----:B------:R-:W-:Y:S01]  /*3a6c0*/  IADD3 R0, R6, 0xa7, RZ ;  /* 0x000000a706007810 */ /* 0x000fe20007ffe0ff */
[----:B------:R-:W-:Y:S01]  /*3a6d0*/  @P3 STG.E desc[UR16][R10.64], R61 ;  /* 0x0000003d0a003986 */ /* 0x000fe2000c101910 */
[----:B------:R-:W-:Y:S01]  /*3a6e0*/  ULDC UR12, c[0x0][0x228] ;  /* 0x00008a00000c7ab9 */ /* 0x000fe20000000800 */
[----:B------:R-:W-:Y:S01]  /*3a6f0*/  VIADD R19, R9, UR6 ;  /* 0x0000000609137c36 */ /* 0x000fe20008000000 */
[----:B------:R-:W-:Y:S01]  /*3a700*/  ISETP.GE.AND P3, PT, R0, UR4, PT ;  /* 0x0000000400007c0c */ /* 0x000fe2000bf66270 */
[----:B------:R3:W-:Y:S01]  /*3a710*/  @P4 STG.E desc[UR16][R12.64], R57 ;  /* 0x000000390c004986 */ /* 0x0007e2000c101910 */
[----:B------:R-:W-:Y:S01]  /*3a720*/  ISETP.LT.AND P4, PT, R7, UR10, !P2 ;  /* 0x0000000a07007c0c */ /* 0x000fe2000d781270 */
[C---:B-1----:R-:W-:Y:S01]  /*3a730*/  IMAD.WIDE R14, R19.reuse, 0x4, R2 ;  /* 0x00000004130e7825 */ /* 0x042fe200078e0202 */
[----:B------:R-:W-:Y:S01]  /*3a740*/  ULDC UR4, c[0x0][0x248] ;  /* 0x0000920000047ab9 */ /* 0x000fe20000000800 */
[----:B------:R-:W-:Y:S01]  /*3a750*/  ISETP.LT.AND P2, PT, R8, UR12, !P2 ;  /* 0x0000000c08007c0c */ /* 0x000fe2000d741270 */
[----:B------:R-:W-:Y:S01]  /*3a760*/  ULDC UR14, c[0x0][0x228] ;  /* 0x00008a00000e7ab9 */ /* 0x000fe20000000800 */
[C---:B--2---:R-:W-:Y:S01]  /*3a770*/  IMAD.WIDE R16, R19.reuse, 0x4, R4 ;  /* 0x0000000413107825 */ /* 0x044fe200078e0204 */
[----:B------:R1:W-:Y:S01]  /*3a780*/  @P5 STG.E desc[UR16][R14.64], R34 ;  /* 0x000000220e005986 */ /* 0x0003e2000c101910 */
[----:B------:R-:W-:Y:S01]  /*3a790*/  ULDC UR18, c[0x0][0x228] ;  /* 0x00008a0000127ab9 */ /* 0x000fe20000000800 */
[----:B------:R-:W-:Y:S01]  /*3a7a0*/  ULDC UR6, c[0x0][0x248] ;  /* 0x0000920000067ab9 */ /* 0x000fe20000000800 */
[----:B------:R-:W-:Y:S01]  /*3a7b0*/  VIADD R0, R6, 0xa8 ;  /* 0x000000a806007836 */ /* 0x000fe20000000000 */
[----:B------:R-:W-:Y:S01]  /*3a7c0*/  ULDC UR8, c[0x0][0x22c] ;  /* 0x00008b0000087ab9 */ /* 0x000fe20000000800 */
[----:B---3--:R-:W-:Y:S01]  /*3a7d0*/  VIADD R13, R19, UR4 ;  /* 0x00000004130d7c36 */ /* 0x008fe20008000000 */
[----:B------:R2:W-:Y:S01]  /*3a7e0*/  @P6 STG.E desc[UR16][R16.64], R54 ;  /* 0x0000003610006986 */ /* 0x0005e2000c101910 */
[----:B------:R-:W-:Y:S01]  /*3a7f0*/  ISETP.LT.AND P5, PT, R7, UR14, !P0 ;  /* 0x0000000e07007c0c */ /* 0x000fe2000c7a1270 */
[----:B------:R-:W-:Y:S01]  /*3a800*/  ULDC UR4, c[0x0][0x22c] ;  /* 0x00008b0000047ab9 */ /* 0x000fe20000000800 */
[----:B------:R-:W-:Y:S01]  /*3a810*/  ISETP.LT.AND P6, PT, R8, UR18, !P0 ;  /* 0x0000001208007c0c */ /* 0x000fe2000c7c1270 */
        /* <DEDUP_REMOVED lines=8> */
[----:B------:R-:W-:Y:S01]  /*3a8a0*/  VIADD R0, R6, 0xa9 ;  /* 0x000000a906007836 */ /* 0x000fe20000000000 */
[----:B------:R4:W-:Y:S01]  /*3a8b0*/  @P2 STG.E desc[UR16][R12.64], R58 ;  /* 0x0000003a0c002986 */ /* 0x0009e2000c101910 */
[----:B------:R-:W-:Y:S01]  /*3a8c0*/  ISETP.LT.AND P2, PT, R7, UR10, !P3 ;  /* 0x0000000a07007c0c */ /* 0x000fe2000df41270 */
[C---:B-1----:R-:W-:Y:S01]  /*3a8d0*/  IMAD.WIDE R14, R9.reuse, 0x4, R2 ;  /* 0x00000004090e7825 */ /* 0x042fe200078e0202 */
[----:B------:R-:W-:Y:S01]  /*3a8e0*/  ISETP.LT.AND P3, PT, R8, UR12, !P3 ;  /* 0x0000000c08007c0c */ /* 0x000fe2000df61270 */
[----:B------:R-:W-:Y:S01]  /*3a8f0*/  ULDC UR18, c[0x0][0x228] ;  /* 0x00008a0000127ab9 */ /* 0x000fe20000000800 */
[----:B------:R-:W-:Y:S01]  /*3a900*/  ISETP.GE.AND P4, PT, R0, UR4, PT ;  /* 0x0000000400007c0c */ /* 0x000fe2000bf86270 */
[----:B------:R-:W-:Y:S01]  /*3a910*/  ULDC UR4, c[0x0][0x248] ;  /* 0x0000920000047ab9 */ /* 0x000fe20000000800 */
[C---:B--2---:R-:W-:Y:S01]  /*3a920*/  IMAD.WIDE R16, R9.reuse, 0x4, R4 ;  /* 0x0000000409107825 */ /* 0x044fe200078e0204 */
[----:B------:R-:W-:Y:S01]  /*3a930*/  IADD3 R9, R9, UR4, RZ ;  /* 0x0000000409097c10 */ /* 0x000fe2000fffe0ff */
[----:B------:R1:W-:Y:S01]  /*3a940*/  @P5 STG.E desc[UR16][R14.64], R35 ;  /* 0x000000230e005986 */ /* 0x0003e2000c101910 */
[----:B------:R-:W-:Y:S01]  /*3a950*/  ULDC UR8, c[0x0][0x22c] ;  /* 0x00008b0000087ab9 */ /* 0x000fe20000000800 */
[----:B------:R-:W-:Y:S01]  /*3a960*/  VIADD R0, R6, 0xaa ;  /* 0x000000aa06007836 */ /* 0x000fe20000000000 */
[----:B------:R-:W-:Y:S01]  /*3a970*/  ISETP.LT.AND P5, PT, R7, UR14, !P0 ;  /* 0x0000000e07007c0c */ /* 0x000fe2000c7a1270 */
[----:B------:R2:W-:Y:S01]  /*3a980*/  @P6 STG.E desc[UR16][R16.64], R55 ;  /* 0x0000003710006986 */ /* 0x0005e2000c101910 */
[C---:B---3--:R-:W-:Y:S01]  /*3a990*/  IMAD.WIDE R10, R9.reuse, 0x4, R2 ;  /* 0x00000004090a7825 */ /* 0x048fe200078e0202 */
[----:B------:R-:W-:Y:S01]  /*3a9a0*/  ISETP.LT.AND P6, PT, R8, UR18, !P0 ;  /* 0x0000001208007c0c */ /* 0x000fe2000c7c1270 */
[----:B------:R-:W-:Y:S01]  /*3a9b0*/  ULDC UR6, c[0x0][0x248] ;  /* 0x0000920000067ab9 */ /* 0x000fe20000000800 */
[----:B------:R-:W-:Y:S01]  /*3a9c0*/  ISETP.GE.AND P0, PT, R0, UR8, PT ;  /* 0x0000000800007c0c */ /* 0x000fe2000bf06270 */
[C---:B----4-:R-:W-:Y:S01]  /*3a9d0*/  IMAD.WIDE R12, R9.reuse, 0x4, R4 ;  /* 0x00000004090c7825 */ /* 0x050fe200078e0204 */
[----:B------:R-:W-:Y:S01]  /*3a9e0*/  @P2 STG.E desc[UR16][R10.64], R63 ;  /* 0x0000003f0a002986 */ /* 0x000fe2000c101910 */
[----:B------:R-:W-:Y:S01]  /*3a9f0*/  ULDC UR10, c[0x0][0x228] ;  /* 0x00008a00000a7ab9 */ /* 0x000fe20000000800 */
[----:B------:R-:W-:Y:S01]  /*3aa00*/  ULDC UR4, c[0x0][0x22c] ;  /* 0x00008b0000047ab9 */ /* 0x000fe20000000800 */
[----:B------:R-:W-:Y:S01]  /*3aa10*/  VIADD R0, R6, 0xab ;  /* 0x000000ab06007836 */ /* 0x000fe20000000000 */
[----:B------:R3:W-:Y:S01]  /*3aa20*/  @P3 STG.E desc[UR16][R12.64], R59 ;  /* 0x0000003b0c003986 */ /* 0x0007e2000c101910 */
[----:B------:R-:W-:Y:S01]  /*3aa30*/  VIADD R19, R9, UR6 ;  /* 0x0000000609137c36 */ /* 0x000fe20008000000 */
[----:B------:R-:W-:Y:S01]  /*3aa40*/  ULDC UR12, c[0x0][0x228] ;  /* 0x00008a00000c7ab9 */ /* 0x000fe20000000800 */
[----:B------:R-:W-:Y:S01]  /*3aa50*/  ISETP.LT.AND P3, PT, R7, UR10, !P4 ;  /* 0x0000000a07007c0c */ /* 0x000fe2000e761270 */
[----:B------:R-:W-:Y:S01]  /*3aa60*/  ULDC UR14, c[0x0][0x228] ;  /* 0x00008a00000e7ab9 */ /* 0x000fe20000000800 */
[----:B------:R-:W-:Y:S01]  /*3aa70*/  ISETP.GE.AND P2, PT, R0, UR4, PT ;  /* 0x0000000400007c0c */ /* 0x000fe2000bf46270 */
[C---:B-1----:R-:W-:Y:S01]  /*3aa80*/  IMAD.WIDE R14, R19.reuse, 0x4, R2 ;  /* 0x00000004130e7825 */ /* 0x042fe200078e0202 */
[----:B------:R-:W-:Y:S01]  /*3aa90*/  ISETP.LT.AND P4, PT, R8, UR12, !P4 ;  /* 0x0000000c08007c0c */ /* 0x000fe2000e781270 */
[----:B------:R-:W-:Y:S01]  /*3aaa0*/  ULDC UR4, c[0x0][0x248] ;  /* 0x0000920000047ab9 */ /* 0x000fe20000000800 */
[----:B------:R-:W-:Y:S01]  /*3aab0*/  ULDC UR6, c[0x0][0x248] ;  /* 0x0000920000067ab9 */ /* 0x000fe20000000800 */
[C---:B--2---:R-:W-:Y:S01]  /*3aac0*/  IMAD.WIDE R16, R19.reuse, 0x4, R4 ;  /* 0x0000000413107825 */ /* 0x044fe200078e0204 */
[----:B------:R1:W-:Y:S01]  /*3aad0*/  @P5 STG.E desc[UR16][R14.64], R48 ;  /* 0x000000300e005986 */ /* 0x0003e2000c101910 */
[----:B------:R-:W-:Y:S01]  /*3aae0*/  IADD3 R0, R6, 0xac, RZ ;  /* 0x000000ac06007810 */ /* 0x000fe20007ffe0ff */
[----:B------:R-:W-:Y:S01]  /*3aaf0*/  ULDC UR18, c[0x0][0x228] ;  /* 0x00008a0000127ab9 */ /* 0x000fe20000000800 */
[----:B---3--:R-:W-:Y:S01]  /*3ab00*/  VIADD R13, R19, UR4 ;  /* 0x00000004130d7c36 */ /* 0x008fe20008000000 */
        /* <DEDUP_REMOVED lines=13> */
[----:B-1----:R-:W-:Y:S01]  /*3abe0*/  IMAD.WIDE R14, R9, 0x4, R2 ;  /* 0x00000004090e7825 */ /* 0x002fe200078e0202 */
[----:B------:R-:W-:Y:S01]  /*3abf0*/  ULDC UR14, c[0x0][0x228] ;  /* 0x00008a00000e7ab9 */ /* 0x000fe20000000800 */
[----:B------:R1:W-:Y:S01]  /*3ac00*/  @P4 STG.E desc[UR16][R12.64], R72 ;  /* 0x000000480c004986 */ /* 0x0003e2000c101910 */
[----:B------:R-:W-:Y:S01]  /*3ac10*/  ISETP.LT.AND P4, PT, R7, UR10, !P2 ;  /* 0x0000000a07007c0c */ /* 0x000fe2000d781270 */
[C---:B--2---:R-:W-:Y:S01]  /*3ac20*/  IMAD.WIDE R16, R9.reuse, 0x4, R4 ;  /* 0x0000000409107825 */ /* 0x044fe200078e0204 */
[----:B------:R-:W-:Y:S01]  /*3ac30*/  ISETP.GE.AND P3, PT, R0, UR4, PT ;  /* 0x0000000400007c0c */ /* 0x000fe2000bf66270 */
[----:B------:R-:W-:Y:S01]  /*3ac40*/  ULDC UR4, c[0x0][0x248] ;  /* 0x0000920000047ab9 */ /* 0x000fe20000000800 */
[----:B------:R-:W-:Y:S01]  /*3ac50*/  ISETP.LT.AND P2, PT, R8, UR12, !P2 ;  /* 0x0000000c08007c0c */ /* 0x000fe2000d741270 */
[----:B------:R-:W-:Y:S01]  /*3ac60*/  VIADD R0, R6, 0xae ;  /* 0x000000ae06007836 */ /* 0x000fe20000000000 */
[----:B------:R2:W-:Y:S01]  /*3ac70*/  @P5 STG.E desc[UR16][R14.64], R49 ;  /* 0x000000310e005986 */ /* 0x0005e2000c101910 */
[----:B------:R-:W-:Y:S01]  /*3ac80*/  VIADD R9, R9, UR4 ;  /* 0x0000000409097c36 */ /* 0x000fe20008000000 */
[----:B------:R-:W-:Y:S01]  /*3ac90*/  ULDC UR18, c[0x0][0x228] ;  /* 0x00008a0000127ab9 */ /* 0x000fe20000000800 */
[----:B------:R-:W-:Y:S01]  /*3aca0*/  ULDC UR8, c[0x0][0x22c] ;  /* 0x00008b0000087ab9 */ /* 0x000fe20000000800 */
[----:B------:R4:W-:Y:S01]  /*3acb0*/  @P6 STG.E desc[UR16][R16.64], R69 ;  /* 0x0000004510006986 */ /* 0x0009e2000c101910 */
[----:B------:R-:W-:Y:S01]  /*3acc0*/  ISETP.LT.AND P5, PT, R7, UR14, !P0 ;  /* 0x0000000e07007c0c */ /* 0x000fe2000c7a1270 */
[C---:B---3--:R-:W-:Y:S01]  /*3acd0*/  IMAD.WIDE R10, R9.reuse, 0x4, R2 ;  /* 0x00000004090a7825 */ /* 0x048fe200078e0202 */
[----:B------:R-:W-:Y:S01]  /*3ace0*/  ISETP.LT.AND P6, PT, R8, UR18, !P0 ;  /* 0x0000001208007c0c */ /* 0x000fe2000c7c1270 */
[----:B------:R-:W-:Y:S01]  /*3acf0*/  ULDC UR6, c[0x0][0x248] ;  /* 0x0000920000067ab9 */ /* 0x000fe20000000800 */
[----:B------:R-:W-:Y:S01]  /*3ad00*/  ISETP.GE.AND P0, PT, R0, UR8, PT ;  /* 0x0000000800007c0c */ /* 0x000fe2000bf06270 */
[C---:B-1----:R-:W-:Y:S01]  /*3ad10*/  IMAD.WIDE R12, R9.reuse, 0x4, R4 ;  /* 0x00000004090c7825 */ /* 0x042fe200078e0204 */
[----:B------:R-:W-:Y:S01]  /*3ad20*/  IADD3 R19, R9, UR6, RZ ;  /* 0x0000000609137c10 */ /* 0x000fe2000fffe0ff */
[----:B------:R-:W-:Y:S01]  /*3ad30*/  ULDC UR4, c[0x0][0x22c] ;  /* 0x00008b0000047ab9 */ /* 0x000fe20000000800 */
[----:B------:R-:W-:Y:S01]  /*3ad40*/  @P4 STG.E desc[UR16][R10.64], R77 ;  /* 0x0000004d0a004986 */ /* 0x000fe2000c101910 */
[----:B------:R-:W-:Y:S01]  /*3ad50*/  VIADD R0, R6, 0xaf ;  /* 0x000000af06007836 */ /* 0x000fe20000000000 */
[----:B------:R-:W-:Y:S01]  /*3ad60*/  ULDC UR10, c[0x0][0x228] ;  /* 0x00008a00000a7ab9 */ /* 0x000fe20000000800 */
[----:B------:R-:W-:Y:S01]  /*3ad70*/  ULDC UR12, c[0x0][0x228] ;  /* 0x00008a00000c7ab9 */ /* 0x000fe20000000800 */
[----:B------:R1:W-:Y:S01]  /*3ad80*/  @P2 STG.E desc[UR16][R12.64], R73 ;  /* 0x000000490c002986 */ /* 0x0003e2000c101910 */
[----:B------:R-:W-:Y:S01]  /*3ad90*/  ISETP.LT.AND P2, PT, R7, UR10, !P3 ;  /* 0x0000000a07007c0c */ /* 0x000fe2000df41270 */
[C---:B--2---:R-:W-:Y:S01]  /*3ada0*/  IMAD.WIDE R14, R19.reuse, 0x4, R2 ;  /* 0x00000004130e7825 */ /* 0x044fe200078e0202 */
[----:B------:R-:W-:Y:S01]  /*3adb0*/  ISETP.GE.AND P4, PT, R0, UR4, PT ;  /* 0x0000000400007c0c */ /* 0x000fe2000bf86270 */
[----:B------:R-:W-:Y:S01]  /*3adc0*/  ULDC UR4, c[0x0][0x248] ;  /* 0x0000920000047ab9 */ /* 0x000fe20000000800 */
[----:B------:R-:W-:Y:S01]  /*3add0*/  ISETP.LT.AND P3, PT, R8, UR12, !P3 ;  /* 0x0000000c08007c0c */ /* 0x000fe2000df61270 */
[C---:B----4-:R-:W-:Y:S01]  /*3ade0*/  IMAD.WIDE R16, R19.reuse, 0x4, R4 ;  /* 0x0000000413107825 */ /* 0x050fe200078e0204 */
[----:B------:R-:W-:Y:S01]  /*3adf0*/  ULDC UR6, c[0x0][0x248] ;  /* 0x0000920000067ab9 */ /* 0x000fe20000000800 */
[----:B------:R2:W-:Y:S01]  /*3ae00*/  @P5 STG.E desc[UR16][R14.64], R50 ;  /* 0x000000320e005986 */ /* 0x0005e2000c101910 */
[----:B------:R-:W-:Y:S01]  /*3ae10*/  ULDC UR14, c[0x0][0x228] ;  /* 0x00008a00000e7ab9 */ /* 0x000fe20000000800 */
[----:B------:R-:W-:Y:S01]  /*3ae20*/  VIADD R0, R6, 0xb0 ;  /* 0x000000b006007836 */ /* 0x000fe20000000000 */
[----:B------:R-:W-:Y:S01]  /*3ae30*/  ULDC UR18, c[0x0][0x228] ;  /* 0x00008a0000127ab9 */ /* 0x000fe20000000800 */
[----:B-1----:R-:W-:Y:S01]  /*3ae40*/  IADD3 R13, R19, UR4, RZ ;  /* 0x00000004130d7c10 */ /* 0x002fe2000fffe0ff */
[----:B------:R1:W-:Y:S01]  /*3ae50*/  @P6 STG.E desc[UR16][R16.64], R70 ;  /* 0x0000004610006986 */ /* 0x0003e2000c101910 */
[----:B------:R-:W-:Y:S01]  /*3ae60*/  ULDC UR8, c[0x0][0x22c] ;  /* 0x00008b0000087ab9 */ /* 0x000fe20000000800 */
        /* <DEDUP_REMOVED lines=754> */
[----:B------:R-:W-:Y:S01]  /*3dd90*/  ULDC UR6, c[0x0][0x248] ;  /* 0x0000920000067ab9 */ /* 0x000fe20000000800 */
[----:B------:R-:W-:Y:S01]  /*3dda0*/  ISETP.LT.AND P6, PT, R8, UR18, !P0 ;  /* 0x0000001208007c0c */ /* 0x000fe2000c7c1270 */
[C---:B---3--:R-:W-:Y:S01]  /*3ddb0*/  IMAD.WIDE R10, R9.reuse, 0x4, R2 ;  /* 0x00000004090a7825 */ /* 0x048fe200078e0202 */
[----:B------:R-:W-:Y:S01]  /*3ddc0*/  ISETP.GE.AND P0, PT, R0, UR8, PT ;  /* 0x0000000800007c0c */ /* 0x000fe2000bf06270 */
[----:B------:R-:W-:Y:S01]  /*3ddd0*/  ULDC UR4, c[0x0][0x22c] ;  /* 0x00008b0000047ab9 */ /* 0x000fe20000000800 */
[C---:B------:R-:W-:Y:S01]  /*3dde0*/  IADD3 R19, R9.reuse, UR6, RZ ;  /* 0x0000000609137c10 */ /* 0x040fe2000fffe0ff */
[----:B-1----:R-:W-:Y:S01]  /*3ddf0*/  IMAD.WIDE R12, R9, 0x4, R4 ;  /* 0x00000004090c7825 */ /* 0x002fe200078e0204 */
[----:B------:R-:W-:Y:S01]  /*3de00*/  @P4 STG.E desc[UR16][R10.64], R203 ;  /* 0x000000cb0a004986 */ /* 0x000fe2000c101910 */
[----:B------:R-:W-:Y:S01]  /*3de10*/  ULDC UR10, c[0x0][0x228] ;  /* 0x00008a00000a7ab9 */ /* 0x000fe20000000800 */
[----:B------:R-:W-:Y:S01]  /*3de20*/  ULDC UR12, c[0x0][0x228] ;  /* 0x00008a00000c7ab9 */ /* 0x000fe20000000800 */
[----:B------:R-:W-:Y:S01]  /*3de30*/  VIADD R0, R6, 0xeb ;  /* 0x000000eb06007836 */ /* 0x000fe20000000000 */
[----:B------:R1:W-:Y:S01]  /*3de40*/  @P2 STG.E desc[UR16][R12.64], R199 ;  /* 0x000000c70c002986 */ /* 0x0003e2000c101910 */
[----:B--2---:R-:W-:Y:S01]  /*3de50*/  IMAD.WIDE R14, R19, 0x4, R2 ;  /* 0x00000004130e7825 */ /* 0x004fe200078e0202 */
[----:B------:R-:W-:Y:S01]  /*3de60*/  ISETP.LT.AND P2, PT, R7, UR10, !P3 ;  /* 0x0000000a07007c0c */ /* 0x000fe2000df41270 */
[----:B------:R-:W-:Y:S01]  /*3de70*/  ULDC UR14, c[0x0][0x228] ;  /* 0x00008a00000e7ab9 */ /* 0x000fe20000000800 */
[----:B------:R-:W-:Y:S01]  /*3de80*/  ISETP.GE.AND P4, PT, R0, UR4, PT ;  /* 0x0000000400007c0c */ /* 0x000fe2000bf86270 */
[----:B------:R-:W-:Y:S01]  /*3de90*/  ULDC UR4, c[0x0][0x248] ;  /* 0x0000920000047ab9 */ /* 0x000fe20000000800 */
[----:B------:R-:W-:Y:S01]  /*3dea0*/  ISETP.LT.AND P3, PT, R8, UR12, !P3 ;  /* 0x0000000c08007c0c */ /* 0x000fe2000df61270 */
[C---:B----4-:R-:W-:Y:S01]  /*3deb0*/  IMAD.WIDE R16, R19.reuse, 0x4, R4 ;  /* 0x0000000413107825 */ /* 0x050fe200078e0204 */
[----:B------:R2:W-:Y:S01]  /*3dec0*/  @P5 STG.E desc[UR16][R14.64], R192 ;  /* 0x000000c00e005986 */ /* 0x0005e2000c101910 */
[----:B------:R-:W-:Y:S01]  /*3ded0*/  ULDC UR6, c[0x0][0x248] ;  /* 0x0000920000067ab9 */ /* 0x000fe20000000800 */
[----:B------:R-:W-:Y:S01]  /*3dee0*/  ULDC UR18, c[0x0][0x228] ;  /* 0x00008a0000127ab9 */ /* 0x000fe20000000800 */
[----:B------:R-:W-:Y:S01]  /*3def0*/  ULDC UR8, c[0x0][0x22c] ;  /* 0x00008b0000087ab9 */ /* 0x000fe20000000800 */
[----:B-1----:R-:W-:Y:S01]  /*3df00*/  IADD3 R13, R19, UR4, RZ ;  /* 0x00000004130d7c10 */ /* 0x002fe2000fffe0ff */
[----:B------:R-:W-:Y:S01]  /*3df10*/  VIADD R0, R6, 0xec ;  /* 0x000000ec06007836 */ /* 0x000fe20000000000 */
[----:B------:R-:W-:Y:S01]  /*3df20*/  ISETP.LT.AND P5, PT, R7, UR14, !P0 ;  /* 0x0000000e07007c0c */ /* 0x000fe2000c7a1270 */
[----:B------:R1:W-:Y:S01]  /*3df30*/  @P6 STG.E desc[UR16][R16.64], R140 ;  /* 0x0000008c10006986 */ /* 0x0003e2000c101910 */
[----:B------:R-:W-:Y:S01]  /*3df40*/  ISETP.LT.AND P6, PT, R8, UR18, !P0 ;  /* 0x0000001208007c0c */ /* 0x000fe2000c7c1270 */
[C---:B------:R-:W-:Y:S01]  /*3df50*/  VIADD R9, R13.reuse, UR6 ;  /* 0x000000060d097c36 */ /* 0x040fe20008000000 */
        /* <DEDUP_REMOVED lines=15> */
[C---:B-1----:R-:W-:Y:S01]  /*3e050*/  IMAD.WIDE R16, R9.reuse, 0x4, R4 ;  /* 0x0000000409107825 */ /* 0x042fe200078e0204 */
[----:B------:R-:W-:Y:S01]  /*3e060*/  ULDC UR4, c[0x0][0x248] ;  /* 0x0000920000047ab9 */ /* 0x000fe20000000800 */
[----:B------:R-:W-:Y:S01]  /*3e070*/  ISETP.LT.AND P4, PT, R8, UR12, !P4 ;  /* 0x0000000c08007c0c */ /* 0x000fe2000e781270 */
[----:B------:R1:W-:Y:S01]  /*3e080*/  @P5 STG.E desc[UR16][R14.64], R193 ;  /* 0x000000c10e005986 */ /* 0x0003e2000c101910 */
[----:B------:R-:W-:Y:S01]  /*3e090*/  VIADD R9, R9, UR4 ;  /* 0x0000000409097c36 */ /* 0x000fe20008000000 */
[----:B------:R-:W-:Y:S01]  /*3e0a0*/  IADD3 R0, R6, 0xee, RZ ;  /* 0x000000ee06007810 */ /* 0x000fe20007ffe0ff */
[----:B------:R-:W-:Y:S01]  /*3e0b0*/  ULDC UR6, c[0x0][0x248] ;  /* 0x0000920000067ab9 */ /* 0x000fe20000000800 */
[----:B------:R-:W-:Y:S01]  /*3e0c0*/  ISETP.LT.AND P5, PT, R7, UR14, !P0 ;  /* 0x0000000e07007c0c */ /* 0x000fe2000c7a1270 */
[----:B------:R2:W-:Y:S01]  /*3e0d0*/  @P6 STG.E desc[UR16][R16.64], R141 ;  /* 0x0000008d10006986 */ /* 0x0005e2000c101910 */
[----:B------:R-:W-:Y:S01]  /*3e0e0*/  ISETP.LT.AND P6, PT, R8, UR18, !P0 ;  /* 0x0000001208007c0c */ /* 0x000fe2000c7c1270 */
[C---:B---3--:R-:W-:Y:S01]  /*3e0f0*/  IMAD.WIDE R10, R9.reuse, 0x4, R2 ;  /* 0x00000004090a7825 */ /* 0x048fe200078e0202 */
[----:B------:R-:W-:Y:S01]  /*3e100*/  ISETP.GE.AND P0, PT, R0, UR8, PT ;  /* 0x0000000800007c0c */ /* 0x000fe2000bf06270 */
[----:B------:R-:W-:Y:S01]  /*3e110*/  ULDC UR4, c[0x0][0x22c] ;  /* 0x00008b0000047ab9 */ /* 0x000fe20000000800 */
[----:B------:R-:W-:Y:S01]  /*3e120*/  IADD3 R0, R6, 0xef, RZ ;  /* 0x000000ef06007810 */ /* 0x000fe20007ffe0ff */
[C---:B------:R-:W-:Y:S01]  /*3e130*/  VIADD R19, R9.reuse, UR6 ;  /* 0x0000000609137c36 */ /* 0x040fe20008000000 */
[----:B------:R-:W-:Y:S01]  /*3e140*/  ULDC UR10, c[0x0][0x228] ;  /* 0x00008a00000a7ab9 */ /* 0x000fe20000000800 */
[----:B----4-:R-:W-:Y:S01]  /*3e150*/  IMAD.WIDE R12, R9, 0x4, R4 ;  /* 0x00000004090c7825 */ /* 0x010fe200078e0204 */
[----:B------:R-:W-:Y:S01]  /*3e160*/  @P3 STG.E desc[UR16][R10.64], R205 ;  /* 0x000000cd0a003986 */ /* 0x000fe2000c101910 */
[----:B------:R-:W-:Y:S01]  /*3e170*/  ISETP.GE.AND P3, PT, R0, UR4, PT ;  /* 0x0000000400007c0c */ /* 0x000fe2000bf66270 */
[----:B------:R-:W-:Y:S01]  /*3e180*/  ULDC UR4, c[0x0][0x248] ;  /* 0x0000920000047ab9 */ /* 0x000fe20000000800 */
[----:B-1----:R-:W-:Y:S01]  /*3e190*/  IMAD.WIDE R14, R19, 0x4, R2 ;  /* 0x00000004130e7825 */ /* 0x002fe200078e0202 */
[----:B------:R1:W-:Y:S01]  /*3e1a0*/  @P4 STG.E desc[UR16][R12.64], R213 ;  /* 0x000000d50c004986 */ /* 0x0003e2000c101910 */
[----:B------:R-:W-:Y:S01]  /*3e1b0*/  ULDC UR12, c[0x0][0x228] ;  /* 0x00008a00000c7ab9 */ /* 0x000fe20000000800 */
[----:B------:R-:W-:Y:S01]  /*3e1c0*/  ULDC UR14, c[0x0][0x228] ;  /* 0x00008a00000e7ab9 */ /* 0x000fe20000000800 */
[----:B------:R-:W-:Y:S01]  /*3e1d0*/  ISETP.LT.AND P4, PT, R7, UR10, !P2 ;  /* 0x0000000a07007c0c */ /* 0x000fe2000d781270 */
[----:B--2---:R-:W-:Y:S01]  /*3e1e0*/  IMAD.WIDE R16, R19, 0x4, R4 ;  /* 0x0000000413107825 */ /* 0x004fe200078e0204 */
[----:B------:R2:W-:Y:S01]  /*3e1f0*/  @P5 STG.E desc[UR16][R14.64], R194 ;  /* 0x000000c20e005986 */ /* 0x0005e2000c101910 */
[----:B------:R-:W-:Y:S01]  /*3e200*/  ISETP.LT.AND P2, PT, R8, UR12, !P2 ;  /* 0x0000000c08007c0c */ /* 0x000fe2000d741270 */
[----:B------:R-:W-:Y:S01]  /*3e210*/  ULDC UR6, c[0x0][0x248] ;  /* 0x0000920000067ab9 */ /* 0x000fe20000000800 */
[----:B------:R-:W-:Y:S01]  /*3e220*/  ISETP.LT.AND P5, PT, R7, UR14, !P0 ;  /* 0x0000000e07007c0c */ /* 0x000fe2000c7a1270 */
[----:B------:R-:W-:Y:S01]  /*3e230*/  ULDC UR18, c[0x0][0x228] ;  /* 0x00008a0000127ab9 */ /* 0x000fe20000000800 */
[----:B------:R-:W-:Y:S01]  /*3e240*/  ULDC UR8, c[0x0][0x22c] ;  /* 0x00008b0000087ab9 */ /* 0x000fe20000000800 */
[----:B-1----:R-:W-:Y:S01]  /*3e250*/  VIADD R13, R19, UR4 ;  /* 0x00000004130d7c36 */ /* 0x002fe20008000000 */
[----:B------:R1:W-:Y:S01]  /*3e260*/  @P6 STG.E desc[UR16][R16.64], R142 ;  /* 0x0000008e10006986 */ /* 0x0003e2000c101910 */
[----:B------:R-:W-:Y:S01]  /*3e270*/  VIADD R0, R6, 0xf0 ;  /* 0x000000f006007836 */ /* 0x000fe20000000000 */
[----:B------:R-:W-:Y:S01]  /*3e280*/  ISETP.LT.AND P6, PT, R8, UR18, !P0 ;  /* 0x0000001208007c0c */ /* 0x000fe2000c7c1270 */
[----:B------:R-:W-:Y:S01]  /*3e290*/  ULDC UR4, c[0x0][0x22c] ;  /* 0x00008b0000047ab9 */ /* 0x000fe20000000800 */
[C---:B------:R-:W-:Y:S01]  /*3e2a0*/  IADD3 R9, R13.reuse, UR6, RZ ;  /* 0x000000060d097c10 */ /* 0x040fe2000fffe0ff */
        /* <DEDUP_REMOVED lines=8> */
[C---:B--2---:R-:W-:Y:S01]  /*3e330*/  IMAD.WIDE R14, R9.reuse, 0x4, R2 ;  /* 0x00000004090e7825 */ /* 0x044fe200078e0202 */
[----:B------:R2:W-:Y:S03]  /*3e340*/  @P2 STG.E desc[UR16][R12.64], R214 ;  /* 0x000000d60c002986 */ /* 0x0005e6000c101910 */
[----:B------:R-:W-:Y:S01]  /*3e350*/  VIADD R0, R6, 0xf1 ;  /* 0x000000f106007836 */ /* 0x000fe20000000000 */
[----:B------:R-:W-:Y:S01]  /*3e360*/  @P5 STG.E desc[UR16][R14.64], R195 ;  /* 0x000000c30e005986 */ /* 0x000fe2000c101910 */
[----:B-1----:R-:W-:Y:S01]  /*3e370*/  IMAD.WIDE R16, R9, 0x4, R4 ;  /* 0x0000000409107825 */ /* 0x002fe200078e0204 */
[----:B------:R-:W-:Y:S01]  /*3e380*/  ISETP.LT.AND P5, PT, R7, UR6, !P3 ;  /* 0x0000000607007c0c */ /* 0x000fe2000dfa1270 */
[----:B------:R-:W-:Y:S01]  /*3e390*/  ULDC UR6, c[0x0][0x22c] ;  /* 0x00008b0000067ab9 */ /* 0x000fe20000000800 */
[----:B------:R-:W-:Y:S01]  /*3e3a0*/  ISETP.GE.AND P4, PT, R0, UR4, PT ;  /* 0x0000000400007c0c */ /* 0x000fe2000bf86270 */
[----:B------:R-:W-:Y:S01]  /*3e3b0*/  ULDC UR4, c[0x0][0x248] ;  /* 0x0000920000047ab9 */ /* 0x000fe20000000800 */
[----:B------:R-:W-:Y:S01]  /*3e3c0*/  ISETP.LT.AND P3, PT, R8, UR8, !P3 ;  /* 0x0000000808007c0c */ /* 0x000fe2000df61270 */
[----:B------:R1:W-:Y:S01]  /*3e3d0*/  @P6 STG.E desc[UR16][R16.64], R143 ;  /* 0x0000008f10006986 */ /* 0x0003e2000c101910 */
[----:B------:R-:W-:Y:S01]  /*3e3e0*/  IADD3 R9, R9, UR4, RZ ;  /* 0x0000000409097c10 */ /* 0x000fe2000fffe0ff */
[----:B------:R-:W-:Y:S01]  /*3e3f0*/  VIADD R0, R6, 0xf2 ;  /* 0x000000f206007836 */ /* 0x000fe20000000000 */
[----:B------:R-:W-:Y:S01]  /*3e400*/  ISETP.LT.AND P6, PT, R7, UR10, !P0 ;  /* 0x0000000a07007c0c */ /* 0x000fe2000c7c1270 */
[----:B------:R-:W-:Y:S01]  /*3e410*/  ULDC UR4, c[0x0][0x248] ;  /* 0x0000920000047ab9 */ /* 0x000fe20000000800 */
[----:B------:R-:W-:Y:S01]  /*3e420*/  ULDC UR8, c[0x0][0x228] ;  /* 0x00008a0000087ab9 */ /* 0x000fe20000000800 */
[C---:B---3--:R-:W-:Y:S01]  /*3e430*/  IMAD.WIDE R10, R9.reuse, 0x4, R2 ;  /* 0x00000004090a7825 */ /* 0x048fe200078e0202 */
[----:B------:R-:W-:Y:S01]  /*3e440*/  ISETP.GE.AND P2, PT, R0, UR6, PT ;  /* 0x0000000600007c0c */ /* 0x000fe2000bf46270 */
[----:B------:R-:W-:Y:S01]  /*3e450*/  ULDC UR6, c[0x0][0x228] ;  /* 0x00008a0000067ab9 */ /* 0x000fe20000000800 */
[----:B------:R-:W-:Y:S01]  /*3e460*/  ULDC UR10, c[0x0][0x228] ;  /* 0x00008a00000a7ab9 */ /* 0x000fe20000000800 */
[----:B--2---:R-:W-:-:S04]  /*3e470*/  IMAD.WIDE R12, R9, 0x4, R4 ;  /* 0x00000004090c7825 */ /* 0x004fc800078e0204 */
[----:B-1----:R-:W-:Y:S01]  /*3e480*/  VIADD R17, R9, UR4 ;  /* 0x0000000409117c36 */ /* 0x002fe20008000000 */
[----:B------:R-:W-:Y:S01]  /*3e490*/  ULDC UR4, c[0x0][0x22c] ;  /* 0x00008b0000047ab9 */ /* 0x000fe20000000800 */
[----:B------:R-:W-:Y:S01]  /*3e4a0*/  VIADD R0, R6, 0xf3 ;  /* 0x000000f306007836 */ /* 0x000fe20000000000 */
[----:B------:R1:W-:Y:S01]  /*3e4b0*/  @P5 STG.E desc[UR16][R10.64], R207 ;  /* 0x000000cf0a005986 */ /* 0x0003e2000c101910 */
[----:B------:R-:W-:Y:S01]  /*3e4c0*/  IMAD.WIDE R14, R17, 0x4, R2 ;  /* 0x00000004110e7825 */ /* 0x000fe200078e0202 */
[----:B------:R-:W-:Y:S01]  /*3e4d0*/  ISETP.LT.AND P0, PT, R8, UR6, !P0 ;  /* 0x0000000608007c0c */ /* 0x000fe2000c701270 */
[----:B------:R-:W-:Y:S01]  /*3e4e0*/  ULDC UR6, c[0x0][0x228] ;  /* 0x00008a0000067ab9 */ /* 0x000fe20000000800 */
[----:B------:R2:W-:Y:S01]  /*3e4f0*/  @P3 STG.E desc[UR16][R12.64], R215 ;  /* 0x000000d70c003986 */ /* 0x0005e2000c101910 */
[----:B------:R-:W-:Y:S01]  /*3e500*/  ISETP.GE.AND P5, PT, R0, UR4, PT ;  /* 0x0000000400007c0c */ /* 0x000fe2000bfa6270 */
[----:B------:R-:W-:Y:S01]  /*3e510*/  ULDC UR4, c[0x0][0x248] ;  /* 0x0000920000047ab9 */ /* 0x000fe20000000800 */
[----:B------:R-:W-:Y:S01]  /*3e520*/  ISETP.LT.AND P3, PT, R7, UR8, !P4 ;  /* 0x0000000807007c0c */ /* 0x000fe2000e761270 */
[----:B------:R3:W-:Y:S01]  /*3e530*/  @P6 STG.E desc[UR16][R14.64], R216 ;  /* 0x000000d80e006986 */ /* 0x0007e2000c101910 */
[----:B------:R-:W-:Y:S01]  /*3e540*/  ISETP.LT.AND P4, PT, R8, UR10, !P4 ;  /* 0x0000000a08007c0c */ /* 0x000fe2000e781270 */
[----:B------:R-:W-:Y:S01]  /*3e550*/  VIADD R0, R6, 0xf4 ;  /* 0x000000f406007836 */ /* 0x000fe20000000000 */
[----:B------:R-:W-:Y:S01]  /*3e560*/  IADD3 R9, R17, UR4, RZ ;  /* 0x0000000411097c10 */ /* 0x000fe2000fffe0ff */
[----:B------:R-:W-:Y:S01]  /*3e570*/  ULDC UR4, c[0x0][0x248] ;  /* 0x0000920000047ab9 */ /* 0x000fe20000000800 */
[----:B------:R-:W-:Y:S01]  /*3e580*/  ISETP.LT.AND P6, PT, R7, UR12, !P2 ;  /* 0x0000000c07007c0c */ /* 0x000fe2000d7c1270 */
[----:B-1----:R-:W-:Y:S01]  /*3e590*/  IMAD.WIDE R10, R17, 0x4, R4 ;  /* 0x00000004110a7825 */ /* 0x002fe200078e0204 */
[----:B------:R-:W-:Y:S01]  /*3e5a0*/  ULDC UR8, c[0x0][0x228] ;  /* 0x00008a0000087ab9 */ /* 0x000fe20000000800 */
[----:B------:R-:W-:-:S02]  /*3e5b0*/  ULDC UR10, c[0x0][0x228] ;  /* 0x00008a00000a7ab9 */ /* 0x000fc40000000800 */
[C---:B------:R-:W-:Y:S01]  /*3e5c0*/  VIADD R19, R9.reuse, UR4 ;  /* 0x0000000409137c36 */ /* 0x040fe20008000000 */
[----:B------:R-:W-:Y:S01]  /*3e5d0*/  ULDC UR4, c[0x0][0x22c] ;  /* 0x00008b0000047ab9 */ /* 0x000fe20000000800 */
[C---:B--2---:R-:W-:Y:S01]  /*3e5e0*/  IMAD.WIDE R12, R9.reuse, 0x4, R2 ;  /* 0x00000004090c7825 */ /* 0x044fe200078e0202 */
[----:B------:R1:W-:Y:S03]  /*3e5f0*/  @P0 STG.E desc[UR16][R10.64], R220 ;  /* 0x000000dc0a000986 */ /* 0x0003e6000c101910 */
[----:B---3--:R-:W-:Y:S01]  /*3e600*/  IMAD.WIDE R14, R9, 0x4, R4 ;  /* 0x00000004090e7825 */ /* 0x008fe200078e0204 */
[----:B------:R-:W-:Y:S01]  /*3e610*/  ISETP.LT.AND P2, PT, R8, UR6, !P2 ;  /* 0x0000000608007c0c */ /* 0x000fe2000d741270 */
[----:B------:R-:W-:Y:S01]  /*3e620*/  @P3 STG.E desc[UR16][R12.64], R144 ;  /* 0x000000900c003986 */ /* 0x000fe2000c101910 */
[----:B------:R-:W-:Y:S01]  /*3e630*/  ULDC UR12, c[0x0][0x228] ;  /* 0x00008a00000c7ab9 */ /* 0x000fe20000000800 */
[----:B------:R-:W-:Y:S01]  /*3e640*/  IMAD.WIDE R16, R19, 0x4, R2 ;  /* 0x0000000413107825 */ /* 0x000fe200078e0202 */
[----:B------:R-:W-:Y:S01]  /*3e650*/  ISETP.GE.AND P0, PT, R0, UR4, PT ;  /* 0x0000000400007c0c */ /* 0x000fe2000bf06270 */
[----:B------:R2:W-:Y:S01]  /*3e660*/  @P4 STG.E desc[UR16][R14.64], R208 ;  /* 0x000000d00e004986 */ /* 0x0005e2000c101910 */
[----:B------:R-:W-:Y:S01]  /*3e670*/  ISETP.LT.AND P4, PT, R7, UR8, !P5 ;  /* 0x0000000807007c0c */ /* 0x000fe2000ef81270 */
[----:B------:R-:W-:Y:S01]  /*3e680*/  ULDC UR4, c[0x0][0x248] ;  /* 0x0000920000047ab9 */ /* 0x000fe20000000800 */
[----:B------:R-:W-:Y:S01]  /*3e690*/  ISETP.LT.AND P5, PT, R8, UR10, !P5 ;  /* 0x0000000a08007c0c */ /* 0x000fe2000efa1270 */
[----:B------:R3:W-:Y:S01]  /*3e6a0*/  @P6 STG.E desc[UR16][R16.64], R217 ;  /* 0x000000d910006986 */ /* 0x0007e2000c101910 */
[----:B------:R-:W-:Y:S01]  /*3e6b0*/  IADD3 R0, R6, 0xf6, RZ ;  /* 0x000000f606007810 */ /* 0x000fe20007ffe0ff */
[----:B-1----:R-:W-:Y:S01]  /*3e6c0*/  IMAD.WIDE R10, R19, 0x4, R4 ;  /* 0x00000004130a7825 */ /* 0x002fe200078e0204 */
[----:B------:R-:W-:Y:S01]  /*3e6d0*/  ISETP.LT.AND P6, PT, R7, UR12, !P0 ;  /* 0x0000000c07007c0c */ /* 0x000fe2000c7c1270 */
[----:B------:R-:W-:Y:S01]  /*3e6e0*/  ULDC UR6, c[0x0][0x228] ;  /* 0x00008a0000067ab9 */ /* 0x000fe20000000800 */
[----:B------:R-:W-:Y:S01]  /*3e6f0*/  ISETP.GE.AND P3, PT, R0, UR25, PT ;  /* 0x0000001900007c0c */ /* 0x000fe2000bf66270 */
[----:B------:R-:W-:Y:S01]  /*3e700*/  ULDC UR8, c[0x0][0x228] ;  /* 0x00008a0000087ab9 */ /* 0x000fe20000000800 */
[----:B--2---:R-:W-:Y:S01]  /*3e710*/  VIADD R15, R19, UR4 ;  /* 0x00000004130f7c36 */ /* 0x004fe20008000000 */
[----:B------:R-:W-:Y:S01]  /*3e720*/  ULDC UR4, c[0x0][0x248] ;  /* 0x0000920000047ab9 */ /* 0x000fe20000000800 */
[----:B------:R-:W-:Y:S01]  /*3e730*/  IADD3 R0, R6, 0xf5, RZ ;  /* 0x000000f506007810 */ /* 0x000fe20007ffe0ff */
[----:B------:R1:W-:Y:S01]  /*3e740*/  @P2 STG.E desc[UR16][R10.64], R221 ;  /* 0x000000dd0a002986 */ /* 0x0003e2000c101910 */
[C---:B------:R-:W-:Y:S01]  /*3e750*/  VIADD R9, R15.reuse, UR4 ;  /* 0x000000040f097c36 */ /* 0x040fe20008000000 */
[----:B------:R-:W-:Y:S01]  /*3e760*/  ISETP.LT.AND P0, PT, R8, UR6, !P0 ;  /* 0x0000000608007c0c */ /* 0x000fe2000c701270 */
[C---:B------:R-:W-:Y:S01]  /*3e770*/  IMAD.WIDE R12, R15.reuse, 0x4, R2 ;  /* 0x000000040f0c7825 */ /* 0x040fe200078e0202 */
[----:B------:R-:W-:Y:S01]  /*3e780*/  ISETP.GE.AND P2, PT, R0, UR23, PT ;  /* 0x0000001700007c0c */ /* 0x000fe2000bf46270 */
[----:B------:R-:W-:Y:S01]  /*3e790*/  ULDC UR4, c[0x0][0x248] ;  /* 0x0000920000047ab9 */ /* 0x000fe20000000800 */
[----:B------:R-:W-:Y:S01]  /*3e7a0*/  ULDC UR10, c[0x0][0x228] ;  /* 0x00008a00000a7ab9 */ /* 0x000fe20000000800 */
[----:B------:R-:W-:Y:S01]  /*3e7b0*/  IMAD.WIDE R14, R15, 0x4, R4 ;  /* 0x000000040f0e7825 */ /* 0x000fe200078e0204 */
[----:B------:R-:W-:Y:S01]  /*3e7c0*/  @P4 STG.E desc[UR16][R12.64], R145 ;  /* 0x000000910c004986 */ /* 0x000fe2000c101910 */
[----:B------:R-:W-:Y:S01]  /*3e7d0*/  ULDC UR12, c[0x0][0x228] ;  /* 0x00008a00000c7ab9 */ /* 0x000fe20000000800 */
[----:B------:R-:W-:Y:S01]  /*3e7e0*/  ULDC UR6, c[0x0][0x228] ;  /* 0x00008a0000067ab9 */ /* 0x000fe20000000800 */
[----:B---3--:R-:W-:Y:S01]  /*3e7f0*/  IMAD.WIDE R16, R9, 0x4, R2 ;  /* 0x0000000409107825 */ /* 0x008fe200078e0202 */
[----:B------:R2:W-:Y:S01]  /*3e800*/  @P5 STG.E desc[UR16][R14.64], R209 ;  /* 0x000000d10e005986 */ /* 0x0005e2000c101910 */
[----:B------:R-:W-:Y:S01]  /*3e810*/  ISETP.LT.AND P5, PT, R7, UR8, !P2 ;  /* 0x0000000807007c0c */ /* 0x000fe2000d7a1270 */
[----:B------:R-:W-:Y:S01]  /*3e820*/  ULDC UR8, c[0x0][0x228] ;  /* 0x00008a0000087ab9 */ /* 0x000fe20000000800 */
[----:B------:R-:W-:Y:S01]  /*3e830*/  VIADD R0, R6, 0xf8 ;  /* 0x000000f806007836 */ /* 0x000fe20000000000 */
[----:B------:R3:W-:Y:S01]  /*3e840*/  @P6 STG.E desc[UR16][R16.64], R218 ;  /* 0x000000da10006986 */ /* 0x0007e2000c101910 */
[----:B------:R-:W-:Y:S01]  /*3e850*/  ISETP.LT.AND P4, PT, R8, UR10, !P2 ;  /* 0x0000000a08007c0c */ /* 0x000fe2000d781270 */
[----:B-1----:R-:W-:Y:S01]  /*3e860*/  IMAD.WIDE R10, R9, 0x4, R4 ;  /* 0x00000004090a7825 */ /* 0x002fe200078e0204 */
[----:B------:R-:W-:Y:S01]  /*3e870*/  ISETP.LT.AND P6, PT, R7, UR12, !P3 ;  /* 0x0000000c07007c0c */ /* 0x000fe2000dfc1270 */
[----:B------:R-:W-:-:S02]  /*3e880*/  ULDC UR10, c[0x0][0x228] ;  /* 0x00008a00000a7ab9 */ /* 0x000fc40000000800 */
[----:B--2---:R-:W-:Y:S01]  /*3e890*/  VIADD R15, R9, UR4 ;  /* 0x00000004090f7c36 */ /* 0x004fe20008000000 */
[----:B------:R-:W-:Y:S01]  /*3e8a0*/  ULDC UR4, c[0x0][0x248] ;  /* 0x0000920000047ab9 */ /* 0x000fe20000000800 */
[----:B------:R-:W-:Y:S01]  /*3e8b0*/  ISETP.GE.AND P2, PT, R0, UR21, PT ;  /* 0x0000001500007c0c */ /* 0x000fe2000bf46270 */
[----:B------:R-:W-:Y:S01]  /*3e8c0*/  VIADD R0, R6, 0xf7 ;  /* 0x000000f706007836 */ /* 0x000fe20000000000 */
[----:B------:R1:W-:Y:S01]  /*3e8d0*/  @P0 STG.E desc[UR16][R10.64], R222 ;  /* 0x000000de0a000986 */ /* 0x0003e2000c101910 */
[C---:B------:R-:W-:Y:S01]  /*3e8e0*/  IADD3 R19, R15.reuse, UR4, RZ ;  /* 0x000000040f137c10 */ /* 0x040fe2000fffe0ff */
[C---:B------:R-:W-:Y:S01]  /*3e8f0*/  IMAD.WIDE R12, R15.reuse, 0x4, R2 ;  /* 0x000000040f0c7825 */ /* 0x040fe200078e0202 */
[----:B------:R-:W-:Y:S01]  /*3e900*/  ISETP.LT.AND P3, PT, R8, UR6, !P3 ;  /* 0x0000000608007c0c */ /* 0x000fe2000df61270 */
[----:B------:R-:W-:Y:S01]  /*3e910*/  ULDC UR4, c[0x0][0x248] ;  /* 0x0000920000047ab9 */ /* 0x000fe20000000800 */
[----:B------:R-:W-:Y:S01]  /*3e920*/  ISETP.GE.AND P0, PT, R0, UR19, PT ;  /* 0x0000001300007c0c */ /* 0x000fe2000bf06270 */
[----:B------:R-:W-:Y:S01]  /*3e930*/  IMAD.WIDE R14, R15, 0x4, R4 ;  /* 0x000000040f0e7825 */ /* 0x000fe200078e0204 */
[----:B------:R-:W-:Y:S01]  /*3e940*/  @P5 STG.E desc[UR16][R12.64], R146 ;  /* 0x000000920c005986 */ /* 0x000fe2000c101910 */
[----:B------:R-:W-:-:S02]  /*3e950*/  ULDC UR12, c[0x0][0x228] ;  /* 0x00008a00000c7ab9 */ /* 0x000fc40000000800 */
        /* <DEDUP_REMOVED lines=9> */
[----:B------:R-:W-:Y:S01]  /*3e9f0*/  ULDC UR8, c[0x0][0x228] ;  /* 0x00008a0000087ab9 */ /* 0x000fe20000000800 */
[----:B------:R-:W-:-:S02]  /*3ea00*/  ISETP.GE.AND P0, PT, R0, UR15, PT ;  /* 0x0000000f00007c0c */ /* 0x000fc4000bf06270 */
[----:B--2---:R-:W-:Y:S01]  /*3ea10*/  IADD3 R15, R19, UR4, RZ ;  /* 0x00000004130f7c10 */ /* 0x004fe2000fffe0ff */
[----:B------:R-:W-:Y:S01]  /*3ea20*/  ULDC UR4, c[0x0][0x248] ;  /* 0x0000920000047ab9 */ /* 0x000fe20000000800 */
[----:B------:R-:W-:Y:S01]  /*3ea30*/  VIADD R0, R6, 0xf9 ;  /* 0x000000f906007836 */ /* 0x000fe20000000000 */
[----:B------:R-:W-:Y:S02]  /*3ea40*/  ULDC UR10, c[0x0][0x228] ;  /* 0x00008a00000a7ab9 */ /* 0x000fe40000000800 */
[C---:B------:R-:W-:Y:S01]  /*3ea50*/  VIADD R9, R15.reuse, UR4 ;  /* 0x000000040f097c36 */ /* 0x040fe20008000000 */
[----:B------:R1:W-:Y:S01]  /*3ea60*/  @P3 STG.E desc[UR16][R10.64], R223 ;  /* 0x000000df0a003986 */ /* 0x0003e2000c101910 */
[C---:B------:R-:W-:Y:S01]  /*3ea70*/  IMAD.WIDE R12, R15.reuse, 0x4, R2 ;  /* 0x000000040f0c7825 */ /* 0x040fe200078e0202 */
[----:B------:R-:W-:Y:S01]  /*3ea80*/  ISETP.GE.AND P3, PT, R0, UR13, PT ;  /* 0x0000000d00007c0c */ /* 0x000fe2000bf66270 */
[----:B------:R-:W-:Y:S01]  /*3ea90*/  ULDC UR4, c[0x0][0x248] ;  /* 0x0000920000047ab9 */ /* 0x000fe20000000800 */
[----:B------:R-:W-:Y:S01]  /*3eaa0*/  ISETP.LT.AND P2, PT, R8, UR6, !P2 ;  /* 0x0000000608007c0c */ /* 0x000fe2000d741270 */
[----:B------:R-:W-:Y:S01]  /*3eab0*/  IMAD.WIDE R14, R15, 0x4, R4 ;  /* 0x000000040f0e7825 */ /* 0x000fe200078e0204 */
[----:B------:R2:W-:Y:S03]  /*3eac0*/  @P5 STG.E desc[UR16][R12.64], R147 ;  /* 0x000000930c005986 */ /* 0x0005e6000c101910 */
[----:B---3--:R-:W-:Y:S01]  /*3ead0*/  IMAD.WIDE R16, R9, 0x4, R2 ;  /* 0x0000000409107825 */ /* 0x008fe200078e0202 */
[----:B------:R3:W-:Y:S01]  /*3eae0*/  @P4 STG.E desc[UR16][R14.64], R211 ;  /* 0x000000d30e004986 */ /* 0x0007e2000c101910 */
[----:B------:R-:W-:-:S02]  /*3eaf0*/  ISETP.LT.AND P5, PT, R7, UR8, !P3 ;  /* 0x0000000807007c0c */ /* 0x000fc4000dfa1270 */
[----:B------:R-:W-:Y:S01]  /*3eb00*/  IADD3 R0, R6, 0xfc, RZ ;  /* 0x000000fc06007810 */ /* 0x000fe20007ffe0ff */
[----:B------:R4:W-:Y:S01]  /*3eb10*/  @P6 STG.E desc[UR16][R16.64], R228 ;  /* 0x000000e410006986 */ /* 0x0009e2000c101910 */
[----:B------:R-:W-:Y:S01]  /*3eb20*/  ISETP.LT.AND P4, PT, R8, UR10, !P3 ;  /* 0x0000000a08007c0c */ /* 0x000fe2000df81270 */
[----:B------:R-:W-:Y:S01]  /*3eb30*/  VIADD R19, R9, UR4 ;  /* 0x0000000409137c36 */ /* 0x000fe20008000000 */
[----:B------:R-:W-:Y:S01]  /*3eb40*/  ISETP.LT.AND P6, PT, R7, UR10, !P0 ;  /* 0x0000000a07007c0c */ /* 0x000fe2000c7c1270 */
[----:B------:R-:W-:Y:S01]  /*3eb50*/  ULDC UR4, c[0x0][0x248] ;  /* 0x0000920000047ab9 */ /* 0x000fe20000000800 */
[----:B-1----:R-:W-:Y:S01]  /*3eb60*/  IMAD.WIDE R10, R9, 0x4, R4 ;  /* 0x00000004090a7825 */ /* 0x002fe200078e0204 */
[----:B------:R-:W-:Y:S01]  /*3eb70*/  ISETP.GE.AND P3, PT, R0, UR5, PT ;  /* 0x0000000500007c0c */ /* 0x000fe2000bf66270 */
[----:B------:R-:W-:Y:S01]  /*3eb80*/  ULDC UR5, c[0x0][0x248] ;  /* 0x0000920000057ab9 */ /* 0x000fe20000000800 */
[----:B------:R-:W-:Y:S01]  /*3eb90*/  IADD3 R0, R6, 0xfb, RZ ;  /* 0x000000fb06007810 */ /* 0x000fe20007ffe0ff */
[C---:B------:R-:W-:Y:S01]  /*3eba0*/  VIADD R21, R19.reuse, UR4 ;  /* 0x0000000413157c36 */ /* 0x040fe20008000000 */
[----:B------:R1:W-:Y:S01]  /*3ebb0*/  @P2 STG.E desc[UR16][R10.64], R236 ;  /* 0x000000ec0a002986 */ /* 0x0003e2000c101910 */
[----:B--2---:R-:W-:Y:S01]  /*3ebc0*/  IMAD.WIDE R12, R19, 0x4, R2 ;  /* 0x00000004130c7825 */ /* 0x004fe200078e0202 */
[----:B------:R-:W-:Y:S01]  /*3ebd0*/  ISETP.GE.AND P2, PT, R0, UR11, PT ;  /* 0x0000000b00007c0c */ /* 0x000fe2000bf46270 */
[----:B------:R-:W-:-:S02]  /*3ebe0*/  ULDC UR4, c[0x0][0x248] ;  /* 0x0000920000047ab9 */ /* 0x000fc40000000800 */
[----:B---3--:R-:W-:Y:S01]  /*3ebf0*/  IMAD.WIDE R14, R19, 0x4, R4 ;  /* 0x00000004130e7825 */ /* 0x008fe200078e0204 */
[----:B------:R-:W-:-:S03]  /*3ec00*/  ISETP.LT.AND P0, PT, R8, UR10, !P0 ;  /* 0x0000000a08007c0c */ /* 0x000fc6000c701270 */
[----:B----4-:R-:W-:Y:S01]  /*3ec10*/  IMAD.WIDE R16, R21, 0x4, R2 ;  /* 0x0000000415107825 */ /* 0x010fe200078e0202 */
[----:B------:R2:W-:Y:S01]  /*3ec20*/  @P5 STG.E desc[UR16][R12.64], R148 ;  /* 0x000000940c005986 */ /* 0x0005e2000c101910 */
[----:B------:R-:W-:Y:S02]  /*3ec30*/  ISETP.LT.AND P5, PT, R7, UR10, !P2 ;  /* 0x0000000a07007c0c */ /* 0x000fe4000d7a1270 */
[----:B------:R-:W-:Y:S01]  /*3ec40*/  VIADD R9, R21, UR4 ;  /* 0x0000000415097c36 */ /* 0x000fe20008000000 */
[----:B------:R3:W-:Y:S01]  /*3ec50*/  @P4 STG.E desc[UR16][R14.64], R248 ;  /* 0x000000f80e004986 */ /* 0x0007e2000c101910 */
[----:B------:R-:W-:Y:S01]  /*3ec60*/  ISETP.LT.AND P4, PT, R8, UR10, !P2 ;  /* 0x0000000a08007c0c */ /* 0x000fe2000d781270 */
[----:B------:R-:W-:Y:S02]  /*3ec70*/  ULDC UR4, c[0x0][0x248] ;  /* 0x0000920000047ab9 */ /* 0x000fe40000000800 */
[----:B------:R4:W-:Y:S01]  /*3ec80*/  @P6 STG.E desc[UR16][R16.64], R229 ;  /* 0x000000e510006986 */ /* 0x0009e2000c101910 */
[----:B------:R-:W-:Y:S01]  /*3ec90*/  ISETP.LT.AND P6, PT, R7, UR10, !P3 ;  /* 0x0000000a07007c0c */ /* 0x000fe2000dfc1270 */
[----:B------:R-:W-:Y:S01]  /*3eca0*/  VIADD R0, R6, 0xfe ;  /* 0x000000fe06007836 */ /* 0x000fe20000000000 */
[----:B------:R-:W-:Y:S01]  /*3ecb0*/  IADD3 R19, R9, UR4, RZ ;  /* 0x0000000409137c10 */ /* 0x000fe2000fffe0ff */
[----:B-1----:R-:W-:Y:S01]  /*3ecc0*/  IMAD.WIDE R10, R21, 0x4, R4 ;  /* 0x00000004150a7825 */ /* 0x002fe200078e0204 */
[----:B------:R-:W-:-:S03]  /*3ecd0*/  ULDC UR4, c[0x0][0x248] ;  /* 0x0000920000047ab9 */ /* 0x000fc60000000800 */
[----:B------:R-:W-:Y:S02]  /*3ece0*/  VIADD R6, R6, 0xfd ;  /* 0x000000fd06067836 */ /* 0x000fe40000000000 */
[C---:B--2---:R-:W-:Y:S01]  /*3ecf0*/  IMAD.WIDE R12, R9.reuse, 0x4, R2 ;  /* 0x00000004090c7825 */ /* 0x044fe200078e0202 */
[----:B------:R-:W-:Y:S03]  /*3ed00*/  @P0 STG.E desc[UR16][R10.64], R237 ;  /* 0x000000ed0a000986 */ /* 0x000fe6000c101910 */
[----:B---3--:R-:W-:Y:S01]  /*3ed10*/  IMAD.WIDE R14, R9, 0x4, R4 ;  /* 0x00000004090e7825 */ /* 0x008fe200078e0204 */
[----:B------:R-:W-:-:S03]  /*3ed20*/  ISETP.GE.AND P0, PT, R6, UR7, PT ;  /* 0x0000000706007c0c */ /* 0x000fc6000bf06270 */
[C---:B----4-:R-:W-:Y:S01]  /*3ed30*/  IMAD.WIDE R16, R19.reuse, 0x4, R2 ;  /* 0x0000000413107825 */ /* 0x050fe200078e0202 */
[----:B------:R-:W-:Y:S01]  /*3ed40*/  @P5 STG.E desc[UR16][R12.64], R149 ;  /* 0x000000950c005986 */ /* 0x000fe2000c101910 */
[----:B------:R-:W-:Y:S02]  /*3ed50*/  ISETP.GE.AND P2, PT, R0, UR9, PT ;  /* 0x0000000900007c0c */ /* 0x000fe4000bf46270 */
[----:B------:R-:W-:Y:S01]  /*3ed60*/  ISETP.LT.AND P3, PT, R8, UR10, !P3 ;  /* 0x0000000a08007c0c */ /* 0x000fe2000df61270 */
[----:B------:R1:W-:Y:S01]  /*3ed70*/  @P4 STG.E desc[UR16][R14.64], R249 ;  /* 0x000000f90e004986 */ /* 0x0003e2000c101910 */
[----:B------:R-:W-:Y:S01]  /*3ed80*/  VIADD R21, R19, UR4 ;  /* 0x0000000413157c36 */ /* 0x000fe20008000000 */
[C---:B------:R-:W-:Y:S01]  /*3ed90*/  ISETP.LT.AND P5, PT, R7.reuse, UR10, !P2 ;  /* 0x0000000a07007c0c */ /* 0x040fe2000d7a1270 */
[----:B------:R-:W-:Y:S01]  /*3eda0*/  ULDC UR4, c[0x0][0x248] ;  /* 0x0000920000047ab9 */ /* 0x000fe20000000800 */
[----:B------:R2:W-:Y:S01]  /*3edb0*/  @P6 STG.E desc[UR16][R16.64], R230 ;  /* 0x000000e610006986 */ /* 0x0005e2000c101910 */
[----:B------:R-:W-:-:S02]  /*3edc0*/  ISETP.LT.AND P6, PT, R7, UR10, !P0 ;  /* 0x0000000a07007c0c */ /* 0x000fc4000c7c1270 */
[C---:B------:R-:W-:Y:S02]  /*3edd0*/  ISETP.LT.AND P0, PT, R8.reuse, UR10, !P0 ;  /* 0x0000000a08007c0c */ /* 0x040fe4000c701270 */
[C---:B------:R-:W-:Y:S02]  /*3ede0*/  ISETP.LT.AND P2, PT, R8.reuse, UR10, !P2 ;  /* 0x0000000a08007c0c */ /* 0x040fe4000d741270 */
[----:B------:R-:W-:Y:S02]  /*3edf0*/  ISETP.LT.AND P4, PT, R7, UR10, !P1 ;  /* 0x0000000a07007c0c */ /* 0x000fe4000cf81270 */
[----:B-1----:R-:W-:Y:S01]  /*3ee00*/  IADD3 R15, R21, UR5, RZ ;  /* 0x00000005150f7c10 */ /* 0x002fe2000fffe0ff */
[----:B------:R-:W-:Y:S01]  /*3ee10*/  IMAD.WIDE R6, R19, 0x4, R4 ;  /* 0x0000000413067825 */ /* 0x000fe200078e0204 */
[----:B------:R-:W-:-:S03]  /*3ee20*/  ISETP.LT.AND P1, PT, R8, UR10, !P1 ;  /* 0x0000000a08007c0c */ /* 0x000fc6000cf21270 */
[C---:B------:R-:W-:Y:S01]  /*3ee30*/  IMAD.WIDE R8, R21.reuse, 0x4, R2 ;  /* 0x0000000415087825 */ /* 0x040fe200078e0202 */
[----:B------:R1:W-:Y:S03]  /*3ee40*/  @P3 STG.E desc[UR16][R6.64], R238 ;  /* 0x000000ee06003986 */ /* 0x0003e6000c101910 */
[----:B------:R-:W-:Y:S01]  /*3ee50*/  IMAD.WIDE R10, R21, 0x4, R4 ;  /* 0x00000004150a7825 */ /* 0x000fe200078e0204 */
[----:B------:R1:W-:Y:S03]  /*3ee60*/  @P6 STG.E desc[UR16][R8.64], R150 ;  /* 0x0000009608006986 */ /* 0x0003e6000c101910 */
[C---:B--2---:R-:W-:Y:S02]  /*3ee70*/  VIADD R17, R15.reuse, UR4 ;  /* 0x000000040f117c36 */ /* 0x044fe40008000000 */
[C---:B------:R-:W-:Y:S01]  /*3ee80*/  IMAD.WIDE R12, R15.reuse, 0x4, R2 ;  /* 0x000000040f0c7825 */ /* 0x040fe200078e0202 */
[----:B------:R1:W-:Y:S03]  /*3ee90*/  @P0 STG.E desc[UR16][R10.64], R250 ;  /* 0x000000fa0a000986 */ /* 0x0003e6000c101910 */
[----:B------:R-:W-:Y:S01]  /*3eea0*/  IMAD.WIDE R14, R15, 0x4, R4 ;  /* 0x000000040f0e7825 */ /* 0x000fe200078e0204 */
[----:B------:R1:W-:Y:S04]  /*3eeb0*/  @P5 STG.E desc[UR16][R12.64], R231 ;  /* 0x000000e70c005986 */ /* 0x0003e8000c101910 */
[----:B------:R1:W-:Y:S01]  /*3eec0*/  @P2 STG.E desc[UR16][R14.64], R239 ;  /* 0x000000ef0e002986 */ /* 0x0003e2000c101910 */
[----:B------:R-:W-:-:S04]  /*3eed0*/  IMAD.WIDE R2, R17, 0x4, R2 ;  /* 0x0000000411027825 */ /* 0x000fc800078e0202 */
[----:B------:R-:W-:Y:S01]  /*3eee0*/  IMAD.WIDE R4, R17, 0x4, R4 ;  /* 0x0000000411047825 */ /* 0x000fe200078e0204 */
[----:B------:R1:W-:Y:S01]  /*3eef0*/  @P4 STG.E desc[UR16][R2.64], R151 ;  /* 0x0000009702004986 */ /* 0x0003e2000c101910 */
[----:B------:R-:W-:Y:S05]  /*3ef00*/  @!P1 EXIT ;  /* 0x000000000000994d */ /* 0x000fea0003800000 */
[----:B------:R-:W-:Y:S01]  /*3ef10*/  STG.E desc[UR16][R4.64], R251 ;  /* 0x000000fb04007986 */ /* 0x000fe2000c101910 */
[----:B------:R-:W-:Y:S05]  /*3ef20*/  EXIT ;  /* 0x000000000000794d */ /* 0x000fea0003800000 */
.L_x_2:
[----:B------:R-:W-:-:S00]  /*3ef30*/  BRA `(.L_x_2) ;  /* 0xfffffffc00fc7947 */ /* 0x000fc0000383ffff */
[----:B------:R-:W-:-:S00]  /*3ef40*/  NOP ;  /* 0x0000000000007918 */ /* 0x000fc00000000000 */
        /* <DEDUP_REMOVED lines=11> */
.L_x_3:


//--------------------- .nv.shared.matmul_kernel  --------------------------
	.section	.nv.shared.matmul_kernel,"aw",@nobits
	.sectionflags	@""
	.align	16
	.zero		1024


//--------------------- .nv.shared.reserved.0     --------------------------
	.section	.nv.shared.reserved.0,"aw",@nobits
	.weak		__nv_reservedSMEM_offset_0_alias
	.size		__nv_reservedSMEM_offset_0_alias, 0, 0
	.other		__nv_reservedSMEM_offset_0_alias,@"STO_CUDA_RESERVED_SHARED STV_DEFAULT"
__nv_reservedSMEM_offset_0_alias:
	.zero		0


//--------------------- .nv.constant0.matmul_kernel --------------------------
	.section	.nv.constant0.matmul_kernel,"a",@progbits
	.sectionflags	@""
	.align	4
.nv.constant0.matmul_kernel:
	.zero		608


//--------------------- SYMBOLS --------------------------

	.type		.nv.reservedSmem.offset0,@object
	.size		.nv.reservedSmem.offset0,0x4
